	.target	sm_90a

	.elftype	@"ET_EXEC"


//--------------------- .note.nv.tkinfo           --------------------------
	.section	.note.nv.tkinfo,"",@"SHT_NOTE"
	.sectionflags	@"SHF_NOTE_NV_TKINFO"
	.tkinfo
        /*0018*/ 	.word	0x00000002
        /*0030*/ 	.string	""
        /*0030*/ 	.string	"ptxas"
        /*0030*/ 	.string	"Cuda compilation tools, release 13.0, V13.0.88"
        /*0030*/ 	.string	"Build cuda_13.0.r13.0/compiler.36424714_0"
        /*0030*/ 	.string	"-arch sm_90a -m 64 "



//--------------------- .note.nv.cuinfo           --------------------------
	.section	.note.nv.cuinfo,"",@"SHT_NOTE"
	.sectionflags	@"SHF_NOTE_NV_CUINFO"
        /*0018*/ 	.short	0x0002
        /*001a*/ 	.short	0x005a
        /*001c*/ 	.short	0x0082
	.zero		2


//--------------------- .nv.info                  --------------------------
	.section	.nv.info,"",@"SHT_CUDA_INFO"
	.align	4


	//----- nvinfo : EIATTR_REGCOUNT
	.align		4
        /*0000*/ 	.byte	0x04, 0x2f
        /*0002*/ 	.short	(.L_29 - .L_28)
	.align		4
.L_28:
        /*0004*/ 	.word	index@(_ZN4vllm26cross_device_reduce_1stageIfLi2EEEvPNS_8RankDataENS_11RankSignalsEPNS_6SignalEPT_ii)
        /*0008*/ 	.word	0x00000020


	//----- nvinfo : EIATTR_FRAME_SIZE
	.align		4
.L_29:
        /*000c*/ 	.byte	0x04, 0x11
        /*000e*/ 	.short	(.L_31 - .L_30)
	.align		4
.L_30:
        /*0010*/ 	.word	index@(_ZN4vllm26cross_device_reduce_1stageIfLi2EEEvPNS_8RankDataENS_11RankSignalsEPNS_6SignalEPT_ii)
        /*0014*/ 	.word	0x00000040


	//----- nvinfo : EIATTR_REGCOUNT
	.align		4
.L_31:
        /*0018*/ 	.byte	0x04, 0x2f
        /*001a*/ 	.short	(.L_33 - .L_32)
	.align		4
.L_32:
        /*001c*/ 	.word	index@(_ZN4vllm26cross_device_reduce_2stageIfLi2EEEvPNS_8RankDataENS_11RankSignalsEPNS_6SignalEPT_ii)
        /*0020*/ 	.word	0x00000028


	//----- nvinfo : EIATTR_FRAME_SIZE
	.align		4
.L_33:
        /*0024*/ 	.byte	0x04, 0x11
        /*0026*/ 	.short	(.L_35 - .L_34)
	.align		4
.L_34:
        /*0028*/ 	.word	index@(_ZN4vllm26cross_device_reduce_2stageIfLi2EEEvPNS_8RankDataENS_11RankSignalsEPNS_6SignalEPT_ii)
        /*002c*/ 	.word	0x00000040


	//----- nvinfo : EIATTR_REGCOUNT
	.align		4
.L_35:
        /*0030*/ 	.byte	0x04, 0x2f
        /*0032*/ 	.short	(.L_37 - .L_36)
	.align		4
.L_36:
        /*0034*/ 	.word	index@(_ZN4vllm26cross_device_reduce_1stageIfLi4EEEvPNS_8RankDataENS_11RankSignalsEPNS_6SignalEPT_ii)
        /*0038*/ 	.word	0x00000027


	//----- nvinfo : EIATTR_FRAME_SIZE
	.align		4
.L_37:
        /*003c*/ 	.byte	0x04, 0x11
        /*003e*/ 	.short	(.L_39 - .L_38)
	.align		4
.L_38:
        /*0040*/ 	.word	index@(_ZN4vllm26cross_device_reduce_1stageIfLi4EEEvPNS_8RankDataENS_11RankSignalsEPNS_6SignalEPT_ii)
        /*0044*/ 	.word	0x00000040


	//----- nvinfo : EIATTR_REGCOUNT
	.align		4
.L_39:
        /*0048*/ 	.byte	0x04, 0x2f
        /*004a*/ 	.short	(.L_41 - .L_40)
	.align		4
.L_40:
        /*004c*/ 	.word	index@(_ZN4vllm26cross_device_reduce_2stageIfLi4EEEvPNS_8RankDataENS_11RankSignalsEPNS_6SignalEPT_ii)
        /*0050*/ 	.word	0x0000003c


	//----- nvinfo : EIATTR_FRAME_SIZE
	.align		4
.L_41:
        /*0054*/ 	.byte	0x04, 0x11
        /*0056*/ 	.short	(.L_43 - .L_42)
	.align		4
.L_42:
        /*0058*/ 	.word	index@(_ZN4vllm26cross_device_reduce_2stageIfLi4EEEvPNS_8RankDataENS_11RankSignalsEPNS_6SignalEPT_ii)
        /*005c*/ 	.word	0x00000040


	//----- nvinfo : EIATTR_REGCOUNT
	.align		4
.L_43:
        /*0060*/ 	.byte	0x04, 0x2f
        /*0062*/ 	.short	(.L_45 - .L_44)
	.align		4
.L_44:
        /*0064*/ 	.word	index@(_ZN4vllm26cross_device_reduce_1stageIfLi6EEEvPNS_8RankDataENS_11RankSignalsEPNS_6SignalEPT_ii)
        /*0068*/ 	.word	0x00000033


	//----- nvinfo : EIATTR_FRAME_SIZE
	.align		4
.L_45:
        /*006c*/ 	.byte	0x04, 0x11
        /*006e*/ 	.short	(.L_47 - .L_46)
	.align		4
.L_46:
        /*0070*/ 	.word	index@(_ZN4vllm26cross_device_reduce_1stageIfLi6EEEvPNS_8RankDataENS_11RankSignalsEPNS_6SignalEPT_ii)
        /*0074*/ 	.word	0x00000040


	//----- nvinfo : EIATTR_REGCOUNT
	.align		4
.L_47:
        /*0078*/ 	.byte	0x04, 0x2f
        /*007a*/ 	.short	(.L_49 - .L_48)
	.align		4
.L_48:
        /*007c*/ 	.word	index@(_ZN4vllm26cross_device_reduce_2stageIfLi6EEEvPNS_8RankDataENS_11RankSignalsEPNS_6SignalEPT_ii)
        /*0080*/ 	.word	0x0000004c


	//----- nvinfo : EIATTR_FRAME_SIZE
	.align		4
.L_49:
        /*0084*/ 	.byte	0x04, 0x11
        /*0086*/ 	.short	(.L_51 - .L_50)
	.align		4
.L_50:
        /*0088*/ 	.word	index@(_ZN4vllm26cross_device_reduce_2stageIfLi6EEEvPNS_8RankDataENS_11RankSignalsEPNS_6SignalEPT_ii)
        /*008c*/ 	.word	0x00000040


	//----- nvinfo : EIATTR_REGCOUNT
	.align		4
.L_51:
        /*0090*/ 	.byte	0x04, 0x2f
        /*0092*/ 	.short	(.L_53 - .L_52)
	.align		4
.L_52:
        /*0094*/ 	.word	index@(_ZN4vllm26cross_device_reduce_1stageIfLi8EEEvPNS_8RankDataENS_11RankSignalsEPNS_6SignalEPT_ii)
        /*0098*/ 	.word	0x0000003f


	//----- nvinfo : EIATTR_FRAME_SIZE
	.align		4
.L_53:
        /*009c*/ 	.byte	0x04, 0x11
        /*009e*/ 	.short	(.L_55 - .L_54)
	.align		4
.L_54:
        /*00a0*/ 	.word	index@(_ZN4vllm26cross_device_reduce_1stageIfLi8EEEvPNS_8RankDataENS_11RankSignalsEPNS_6SignalEPT_ii)
        /*00a4*/ 	.word	0x00000040


	//----- nvinfo : EIATTR_REGCOUNT
	.align		4
.L_55:
        /*00a8*/ 	.byte	0x04, 0x2f
        /*00aa*/ 	.short	(.L_57 - .L_56)
	.align		4
.L_56:
        /*00ac*/ 	.word	index@(_ZN4vllm26cross_device_reduce_2stageIfLi8EEEvPNS_8RankDataENS_11RankSignalsEPNS_6SignalEPT_ii)
        /*00b0*/ 	.word	0x0000005f


	//----- nvinfo : EIATTR_FRAME_SIZE
	.align		4
.L_57:
        /*00b4*/ 	.byte	0x04, 0x11
        /*00b6*/ 	.short	(.L_59 - .L_58)
	.align		4
.L_58:
        /*00b8*/ 	.word	index@(_ZN4vllm26cross_device_reduce_2stageIfLi8EEEvPNS_8RankDataENS_11RankSignalsEPNS_6SignalEPT_ii)
        /*00bc*/ 	.word	0x00000040


	//----- nvinfo : EIATTR_REGCOUNT
	.align		4
.L_59:
        /*00c0*/ 	.byte	0x04, 0x2f
        /*00c2*/ 	.short	(.L_61 - .L_60)
	.align		4
.L_60:
        /*00c4*/ 	.word	index@(_ZN4vllm26cross_device_reduce_1stageI6__halfLi2EEEvPNS_8RankDataENS_11RankSignalsEPNS_6SignalEPT_ii)
        /*00c8*/ 	.word	0x00000024


	//----- nvinfo : EIATTR_FRAME_SIZE
	.align		4
.L_61:
        /*00cc*/ 	.byte	0x04, 0x11
        /*00ce*/ 	.short	(.L_63 - .L_62)
	.align		4
.L_62:
        /*00d0*/ 	.word	index@(_ZN4vllm26cross_device_reduce_1stageI6__halfLi2EEEvPNS_8RankDataENS_11RankSignalsEPNS_6SignalEPT_ii)
        /*00d4*/ 	.word	0x00000040


	//----- nvinfo : EIATTR_REGCOUNT
	.align		4
.L_63:
        /*00d8*/ 	.byte	0x04, 0x2f
        /*00da*/ 	.short	(.L_65 - .L_64)
	.align		4
.L_64:
        /*00dc*/ 	.word	index@(_ZN4vllm26cross_device_reduce_2stageI6__halfLi2EEEvPNS_8RankDataENS_11RankSignalsEPNS_6SignalEPT_ii)
        /*00e0*/ 	.word	0x0000002e


	//----- nvinfo : EIATTR_FRAME_SIZE
	.align		4
.L_65:
        /*00e4*/ 	.byte	0x04, 0x11
        /*00e6*/ 	.short	(.L_67 - .L_66)
	.align		4
.L_66:
        /*00e8*/ 	.word	index@(_ZN4vllm26cross_device_reduce_2stageI6__halfLi2EEEvPNS_8RankDataENS_11RankSignalsEPNS_6SignalEPT_ii)
        /*00ec*/ 	.word	0x00000040


	//----- nvinfo : EIATTR_REGCOUNT
	.align		4
.L_67:
        /*00f0*/ 	.byte	0x04, 0x2f
        /*00f2*/ 	.short	(.L_69 - .L_68)
	.align		4
.L_68:
        /*00f4*/ 	.word	index@(_ZN4vllm26cross_device_reduce_1stageI6__halfLi4EEEvPNS_8RankDataENS_11RankSignalsEPNS_6SignalEPT_ii)
        /*00f8*/ 	.word	0x0000002e


	//----- nvinfo : EIATTR_FRAME_SIZE
	.align		4
.L_69:
        /*00fc*/ 	.byte	0x04, 0x11
        /*00fe*/ 	.short	(.L_71 - .L_70)
	.align		4
.L_70:
        /*0100*/ 	.word	index@(_ZN4vllm26cross_device_reduce_1stageI6__halfLi4EEEvPNS_8RankDataENS_11RankSignalsEPNS_6SignalEPT_ii)
        /*0104*/ 	.word	0x00000040


	//----- nvinfo : EIATTR_REGCOUNT
	.align		4
.L_71:
        /*0108*/ 	.byte	0x04, 0x2f
        /*010a*/ 	.short	(.L_73 - .L_72)
	.align		4
.L_72:
        /*010c*/ 	.word	index@(_ZN4vllm26cross_device_reduce_2stageI6__halfLi4EEEvPNS_8RankDataENS_11RankSignalsEPNS_6SignalEPT_ii)
        /*0110*/ 	.word	0x00000040


	//----- nvinfo : EIATTR_FRAME_SIZE
	.align		4
.L_73:
        /*0114*/ 	.byte	0x04, 0x11
        /*0116*/ 	.short	(.L_75 - .L_74)
	.align		4
.L_74:
        /*0118*/ 	.word	index@(_ZN4vllm26cross_device_reduce_2stageI6__halfLi4EEEvPNS_8RankDataENS_11RankSignalsEPNS_6SignalEPT_ii)
        /*011c*/ 	.word	0x00000040


	//----- nvinfo : EIATTR_REGCOUNT
	.align		4
.L_75:
        /*0120*/ 	.byte	0x04, 0x2f
        /*0122*/ 	.short	(.L_77 - .L_76)
	.align		4
.L_76:
        /*0124*/ 	.word	index@(_ZN4vllm26cross_device_reduce_1stageI6__halfLi6EEEvPNS_8RankDataENS_11RankSignalsEPNS_6SignalEPT_ii)
        /*0128*/ 	.word	0x0000003e


	//----- nvinfo : EIATTR_FRAME_SIZE
	.align		4
.L_77:
        /*012c*/ 	.byte	0x04, 0x11
        /*012e*/ 	.short	(.L_79 - .L_78)
	.align		4
.L_78:
        /*0130*/ 	.word	index@(_ZN4vllm26cross_device_reduce_1stageI6__halfLi6EEEvPNS_8RankDataENS_11RankSignalsEPNS_6SignalEPT_ii)
        /*0134*/ 	.word	0x00000040


	//----- nvinfo : EIATTR_REGCOUNT
	.align		4
.L_79:
        /*0138*/ 	.byte	0x04, 0x2f
        /*013a*/ 	.short	(.L_81 - .L_80)
	.align		4
.L_80:
        /*013c*/ 	.word	index@(_ZN4vllm26cross_device_reduce_2stageI6__halfLi6EEEvPNS_8RankDataENS_11RankSignalsEPNS_6SignalEPT_ii)
        /*0140*/ 	.word	0x00000054


	//----- nvinfo : EIATTR_FRAME_SIZE
	.align		4
.L_81:
        /*0144*/ 	.byte	0x04, 0x11
        /*0146*/ 	.short	(.L_83 - .L_82)
	.align		4
.L_82:
        /*0148*/ 	.word	index@(_ZN4vllm26cross_device_reduce_2stageI6__halfLi6EEEvPNS_8RankDataENS_11RankSignalsEPNS_6SignalEPT_ii)
        /*014c*/ 	.word	0x00000040


	//----- nvinfo : EIATTR_REGCOUNT
	.align		4
.L_83:
        /*0150*/ 	.byte	0x04, 0x2f
        /*0152*/ 	.short	(.L_85 - .L_84)
	.align		4
.L_84:
        /*0154*/ 	.word	index@(_ZN4vllm26cross_device_reduce_1stageI6__halfLi8EEEvPNS_8RankDataENS_11RankSignalsEPNS_6SignalEPT_ii)
        /*0158*/ 	.word	0x00000046


	//----- nvinfo : EIATTR_FRAME_SIZE
	.align		4
.L_85:
        /*015c*/ 	.byte	0x04, 0x11
        /*015e*/ 	.short	(.L_87 - .L_86)
	.align		4
.L_86:
        /*0160*/ 	.word	index@(_ZN4vllm26cross_device_reduce_1stageI6__halfLi8EEEvPNS_8RankDataENS_11RankSignalsEPNS_6SignalEPT_ii)
        /*0164*/ 	.word	0x00000040


	//----- nvinfo : EIATTR_REGCOUNT
	.align		4
.L_87:
        /*0168*/ 	.byte	0x04, 0x2f
        /*016a*/ 	.short	(.L_89 - .L_88)
	.align		4
.L_88:
        /*016c*/ 	.word	index@(_ZN4vllm26cross_device_reduce_2stageI6__halfLi8EEEvPNS_8RankDataENS_11RankSignalsEPNS_6SignalEPT_ii)
        /*0170*/ 	.word	0x00000065


	//----- nvinfo : EIATTR_FRAME_SIZE
	.align		4
.L_89:
        /*0174*/ 	.byte	0x04, 0x11
        /*0176*/ 	.short	(.L_91 - .L_90)
	.align		4
.L_90:
        /*0178*/ 	.word	index@(_ZN4vllm26cross_device_reduce_2stageI6__halfLi8EEEvPNS_8RankDataENS_11RankSignalsEPNS_6SignalEPT_ii)
        /*017c*/ 	.word	0x00000040


	//----- nvinfo : EIATTR_REGCOUNT
	.align		4
.L_91:
        /*0180*/ 	.byte	0x04, 0x2f
        /*0182*/ 	.short	(.L_93 - .L_92)
	.align		4
.L_92:
        /*0184*/ 	.word	index@(_ZN4vllm26cross_device_reduce_1stageI13__nv_bfloat16Li2EEEvPNS_8RankDataENS_11RankSignalsEPNS_6SignalEPT_ii)
        /*0188*/ 	.word	0x00000023


	//----- nvinfo : EIATTR_FRAME_SIZE
	.align		4
.L_93:
        /*018c*/ 	.byte	0x04, 0x11
        /*018e*/ 	.short	(.L_95 - .L_94)
	.align		4
.L_94:
        /*0190*/ 	.word	index@(_ZN4vllm26cross_device_reduce_1stageI13__nv_bfloat16Li2EEEvPNS_8RankDataENS_11RankSignalsEPNS_6SignalEPT_ii)
        /*0194*/ 	.word	0x00000040


	//----- nvinfo : EIATTR_REGCOUNT
	.align		4
.L_95:
        /*0198*/ 	.byte	0x04, 0x2f
        /*019a*/ 	.short	(.L_97 - .L_96)
	.align		4
.L_96:
        /*019c*/ 	.word	index@(_ZN4vllm26cross_device_reduce_2stageI13__nv_bfloat16Li2EEEvPNS_8RankDataENS_11RankSignalsEPNS_6SignalEPT_ii)
        /*01a0*/ 	.word	0x0000002e


	//----- nvinfo : EIATTR_FRAME_SIZE
	.align		4
.L_97:
        /*01a4*/ 	.byte	0x04, 0x11
        /*01a6*/ 	.short	(.L_99 - .L_98)
	.align		4
.L_98:
        /*01a8*/ 	.word	index@(_ZN4vllm26cross_device_reduce_2stageI13__nv_bfloat16Li2EEEvPNS_8RankDataENS_11RankSignalsEPNS_6SignalEPT_ii)
        /*01ac*/ 	.word	0x00000040


	//----- nvinfo : EIATTR_REGCOUNT
	.align		4
.L_99:
        /*01b0*/ 	.byte	0x04, 0x2f
        /*01b2*/ 	.short	(.L_101 - .L_100)
	.align		4
.L_100:
        /*01b4*/ 	.word	index@(_ZN4vllm26cross_device_reduce_1stageI13__nv_bfloat16Li4EEEvPNS_8RankDataENS_11RankSignalsEPNS_6SignalEPT_ii)
        /*01b8*/ 	.word	0x0000002e


	//----- nvinfo : EIATTR_FRAME_SIZE
	.align		4
.L_101:
        /*01bc*/ 	.byte	0x04, 0x11
        /*01be*/ 	.short	(.L_103 - .L_102)
	.align		4
.L_102:
        /*01c0*/ 	.word	index@(_ZN4vllm26cross_device_reduce_1stageI13__nv_bfloat16Li4EEEvPNS_8RankDataENS_11RankSignalsEPNS_6SignalEPT_ii)
        /*01c4*/ 	.word	0x00000040


	//----- nvinfo : EIATTR_REGCOUNT
	.align		4
.L_103:
        /*01c8*/ 	.byte	0x04, 0x2f
        /*01ca*/ 	.short	(.L_105 - .L_104)
	.align		4
.L_104:
        /*01cc*/ 	.word	index@(_ZN4vllm26cross_device_reduce_2stageI13__nv_bfloat16Li4EEEvPNS_8RankDataENS_11RankSignalsEPNS_6SignalEPT_ii)
        /*01d0*/ 	.word	0x00000040


	//----- nvinfo : EIATTR_FRAME_SIZE
	.align		4
.L_105:
        /*01d4*/ 	.byte	0x04, 0x11
        /*01d6*/ 	.short	(.L_107 - .L_106)
	.align		4
.L_106:
        /*01d8*/ 	.word	index@(_ZN4vllm26cross_device_reduce_2stageI13__nv_bfloat16Li4EEEvPNS_8RankDataENS_11RankSignalsEPNS_6SignalEPT_ii)
        /*01dc*/ 	.word	0x00000040


	//----- nvinfo : EIATTR_REGCOUNT
	.align		4
.L_107:
        /*01e0*/ 	.byte	0x04, 0x2f
        /*01e2*/ 	.short	(.L_109 - .L_108)
	.align		4
.L_108:
        /*01e4*/ 	.word	index@(_ZN4vllm26cross_device_reduce_1stageI13__nv_bfloat16Li6EEEvPNS_8RankDataENS_11RankSignalsEPNS_6SignalEPT_ii)
        /*01e8*/ 	.word	0x0000003b


	//----- nvinfo : EIATTR_FRAME_SIZE
	.align		4
.L_109:
        /*01ec*/ 	.byte	0x04, 0x11
        /*01ee*/ 	.short	(.L_111 - .L_110)
	.align		4
.L_110:
        /*01f0*/ 	.word	index@(_ZN4vllm26cross_device_reduce_1stageI13__nv_bfloat16Li6EEEvPNS_8RankDataENS_11RankSignalsEPNS_6SignalEPT_ii)
        /*01f4*/ 	.word	0x00000040


	//----- nvinfo : EIATTR_REGCOUNT
	.align		4
.L_111:
        /*01f8*/ 	.byte	0x04, 0x2f
        /*01fa*/ 	.short	(.L_113 - .L_112)
	.align		4
.L_112:
        /*01fc*/ 	.word	index@(_ZN4vllm26cross_device_reduce_2stageI13__nv_bfloat16Li6EEEvPNS_8RankDataENS_11RankSignalsEPNS_6SignalEPT_ii)
        /*0200*/ 	.word	0x00000052


	//----- nvinfo : EIATTR_FRAME_SIZE
	.align		4
.L_113:
        /*0204*/ 	.byte	0x04, 0x11
        /*0206*/ 	.short	(.L_115 - .L_114)
	.align		4
.L_114:
        /*0208*/ 	.word	index@(_ZN4vllm26cross_device_reduce_2stageI13__nv_bfloat16Li6EEEvPNS_8RankDataENS_11RankSignalsEPNS_6SignalEPT_ii)
        /*020c*/ 	.word	0x00000040


	//----- nvinfo : EIATTR_REGCOUNT
	.align		4
.L_115:
        /*0210*/ 	.byte	0x04, 0x2f
        /*0212*/ 	.short	(.L_117 - .L_116)
	.align		4
.L_116:
        /*0214*/ 	.word	index@(_ZN4vllm26cross_device_reduce_1stageI13__nv_bfloat16Li8EEEvPNS_8RankDataENS_11RankSignalsEPNS_6SignalEPT_ii)
        /*0218*/ 	.word	0x00000046


	//----- nvinfo : EIATTR_FRAME_SIZE
	.align		4
.L_117:
        /*021c*/ 	.byte	0x04, 0x11
        /*021e*/ 	.short	(.L_119 - .L_118)
	.align		4
.L_118:
        /*0220*/ 	.word	index@(_ZN4vllm26cross_device_reduce_1stageI13__nv_bfloat16Li8EEEvPNS_8RankDataENS_11RankSignalsEPNS_6SignalEPT_ii)
        /*0224*/ 	.word	0x00000040


	//----- nvinfo : EIATTR_REGCOUNT
	.align		4
.L_119:
        /*0228*/ 	.byte	0x04, 0x2f
        /*022a*/ 	.short	(.L_121 - .L_120)
	.align		4
.L_120:
        /*022c*/ 	.word	index@(_ZN4vllm26cross_device_reduce_2stageI13__nv_bfloat16Li8EEEvPNS_8RankDataENS_11RankSignalsEPNS_6SignalEPT_ii)
        /*0230*/ 	.word	0x00000067


	//----- nvinfo : EIATTR_FRAME_SIZE
	.align		4
.L_121:
        /*0234*/ 	.byte	0x04, 0x11
        /*0236*/ 	.short	(.L_123 - .L_122)
	.align		4
.L_122:
        /*0238*/ 	.word	index@(_ZN4vllm26cross_device_reduce_2stageI13__nv_bfloat16Li8EEEvPNS_8RankDataENS_11RankSignalsEPNS_6SignalEPT_ii)
        /*023c*/ 	.word	0x00000040


	//----- nvinfo : EIATTR_MIN_STACK_SIZE
	.align		4
.L_123:
        /*0240*/ 	.byte	0x04, 0x12
        /*0242*/ 	.short	(.L_125 - .L_124)
	.align		4
.L_124:
        /*0244*/ 	.word	index@(_ZN4vllm26cross_device_reduce_2stageI13__nv_bfloat16Li8EEEvPNS_8RankDataENS_11RankSignalsEPNS_6SignalEPT_ii)
        /*0248*/ 	.word	0x00000040


	//----- nvinfo : EIATTR_MIN_STACK_SIZE
	.align		4
.L_125:
        /*024c*/ 	.byte	0x04, 0x12
        /*024e*/ 	.short	(.L_127 - .L_126)
	.align		4
.L_126:
        /*0250*/ 	.word	index@(_ZN4vllm26cross_device_reduce_1stageI13__nv_bfloat16Li8EEEvPNS_8RankDataENS_11RankSignalsEPNS_6SignalEPT_ii)
        /*0254*/ 	.word	0x00000040


	//----- nvinfo : EIATTR_MIN_STACK_SIZE
	.align		4
.L_127:
        /*0258*/ 	.byte	0x04, 0x12
        /*025a*/ 	.short	(.L_129 - .L_128)
	.align		4
.L_128:
        /*025c*/ 	.word	index@(_ZN4vllm26cross_device_reduce_2stageI13__nv_bfloat16Li6EEEvPNS_8RankDataENS_11RankSignalsEPNS_6SignalEPT_ii)
        /*0260*/ 	.word	0x00000040


	//----- nvinfo : EIATTR_MIN_STACK_SIZE
	.align		4
.L_129:
        /*0264*/ 	.byte	0x04, 0x12
        /*0266*/ 	.short	(.L_131 - .L_130)
	.align		4
.L_130:
        /*0268*/ 	.word	index@(_ZN4vllm26cross_device_reduce_1stageI13__nv_bfloat16Li6EEEvPNS_8RankDataENS_11RankSignalsEPNS_6SignalEPT_ii)
        /*026c*/ 	.word	0x00000040


	//----- nvinfo : EIATTR_MIN_STACK_SIZE
	.align		4
.L_131:
        /*0270*/ 	.byte	0x04, 0x12
        /*0272*/ 	.short	(.L_133 - .L_132)
	.align		4
.L_132:
        /*0274*/ 	.word	index@(_ZN4vllm26cross_device_reduce_2stageI13__nv_bfloat16Li4EEEvPNS_8RankDataENS_11RankSignalsEPNS_6SignalEPT_ii)
        /*0278*/ 	.word	0x00000040


	//----- nvinfo : EIATTR_MIN_STACK_SIZE
	.align		4
.L_133:
        /*027c*/ 	.byte	0x04, 0x12
        /*027e*/ 	.short	(.L_135 - .L_134)
	.align		4
.L_134:
        /*0280*/ 	.word	index@(_ZN4vllm26cross_device_reduce_1stageI13__nv_bfloat16Li4EEEvPNS_8RankDataENS_11RankSignalsEPNS_6SignalEPT_ii)
        /*0284*/ 	.word	0x00000040


	//----- nvinfo : EIATTR_MIN_STACK_SIZE
	.align		4
.L_135:
        /*0288*/ 	.byte	0x04, 0x12
        /*028a*/ 	.short	(.L_137 - .L_136)
	.align		4
.L_136:
        /*028c*/ 	.word	index@(_ZN4vllm26cross_device_reduce_2stageI13__nv_bfloat16Li2EEEvPNS_8RankDataENS_11RankSignalsEPNS_6SignalEPT_ii)
        /*0290*/ 	.word	0x00000040


	//----- nvinfo : EIATTR_MIN_STACK_SIZE
	.align		4
.L_137:
        /*0294*/ 	.byte	0x04, 0x12
        /*0296*/ 	.short	(.L_139 - .L_138)
	.align		4
.L_138:
        /*0298*/ 	.word	index@(_ZN4vllm26cross_device_reduce_1stageI13__nv_bfloat16Li2EEEvPNS_8RankDataENS_11RankSignalsEPNS_6SignalEPT_ii)
        /*029c*/ 	.word	0x00000040


	//----- nvinfo : EIATTR_MIN_STACK_SIZE
	.align		4
.L_139:
        /*02a0*/ 	.byte	0x04, 0x12
        /*02a2*/ 	.short	(.L_141 - .L_140)
	.align		4
.L_140:
        /*02a4*/ 	.word	index@(_ZN4vllm26cross_device_reduce_2stageI6__halfLi8EEEvPNS_8RankDataENS_11RankSignalsEPNS_6SignalEPT_ii)
        /*02a8*/ 	.word	0x00000040


	//----- nvinfo : EIATTR_MIN_STACK_SIZE
	.align		4
.L_141:
        /*02ac*/ 	.byte	0x04, 0x12
        /*02ae*/ 	.short	(.L_143 - .L_142)
	.align		4
.L_142:
        /*02b0*/ 	.word	index@(_ZN4vllm26cross_device_reduce_1stageI6__halfLi8EEEvPNS_8RankDataENS_11RankSignalsEPNS_6SignalEPT_ii)
        /*02b4*/ 	.word	0x00000040


	//----- nvinfo : EIATTR_MIN_STACK_SIZE
	.align		4
.L_143:
        /*02b8*/ 	.byte	0x04, 0x12
        /*02ba*/ 	.short	(.L_145 - .L_144)
	.align		4
.L_144:
        /*02bc*/ 	.word	index@(_ZN4vllm26cross_device_reduce_2stageI6__halfLi6EEEvPNS_8RankDataENS_11RankSignalsEPNS_6SignalEPT_ii)
        /*02c0*/ 	.word	0x00000040


	//----- nvinfo : EIATTR_MIN_STACK_SIZE
	.align		4
.L_145:
        /*02c4*/ 	.byte	0x04, 0x12
        /*02c6*/ 	.short	(.L_147 - .L_146)
	.align		4
.L_146:
        /*02c8*/ 	.word	index@(_ZN4vllm26cross_device_reduce_1stageI6__halfLi6EEEvPNS_8RankDataENS_11RankSignalsEPNS_6SignalEPT_ii)
        /*02cc*/ 	.word	0x00000040


	//----- nvinfo : EIATTR_MIN_STACK_SIZE
	.align		4
.L_147:
        /*02d0*/ 	.byte	0x04, 0x12
        /*02d2*/ 	.short	(.L_149 - .L_148)
	.align		4
.L_148:
        /*02d4*/ 	.word	index@(_ZN4vllm26cross_device_reduce_2stageI6__halfLi4EEEvPNS_8RankDataENS_11RankSignalsEPNS_6SignalEPT_ii)
        /*02d8*/ 	.word	0x00000040


	//----- nvinfo : EIATTR_MIN_STACK_SIZE
	.align		4
.L_149:
        /*02dc*/ 	.byte	0x04, 0x12
        /*02de*/ 	.short	(.L_151 - .L_150)
	.align		4
.L_150:
        /*02e0*/ 	.word	index@(_ZN4vllm26cross_device_reduce_1stageI6__halfLi4EEEvPNS_8RankDataENS_11RankSignalsEPNS_6SignalEPT_ii)
        /*02e4*/ 	.word	0x00000040


	//----- nvinfo : EIATTR_MIN_STACK_SIZE
	.align		4
.L_151:
        /*02e8*/ 	.byte	0x04, 0x12
        /*02ea*/ 	.short	(.L_153 - .L_152)
	.align		4
.L_152:
        /*02ec*/ 	.word	index@(_ZN4vllm26cross_device_reduce_2stageI6__halfLi2EEEvPNS_8RankDataENS_11RankSignalsEPNS_6SignalEPT_ii)
        /*02f0*/ 	.word	0x00000040


	//----- nvinfo : EIATTR_MIN_STACK_SIZE
	.align		4
.L_153:
        /*02f4*/ 	.byte	0x04, 0x12
        /*02f6*/ 	.short	(.L_155 - .L_154)
	.align		4
.L_154:
        /*02f8*/ 	.word	index@(_ZN4vllm26cross_device_reduce_1stageI6__halfLi2EEEvPNS_8RankDataENS_11RankSignalsEPNS_6SignalEPT_ii)
        /*02fc*/ 	.word	0x00000040


	//----- nvinfo : EIATTR_MIN_STACK_SIZE
	.align		4
.L_155:
        /*0300*/ 	.byte	0x04, 0x12
        /*0302*/ 	.short	(.L_157 - .L_156)
	.align		4
.L_156:
        /*0304*/ 	.word	index@(_ZN4vllm26cross_device_reduce_2stageIfLi8EEEvPNS_8RankDataENS_11RankSignalsEPNS_6SignalEPT_ii)
        /*0308*/ 	.word	0x00000040


	//----- nvinfo : EIATTR_MIN_STACK_SIZE
	.align		4
.L_157:
        /*030c*/ 	.byte	0x04, 0x12
        /*030e*/ 	.short	(.L_159 - .L_158)
	.align		4
.L_158:
        /*0310*/ 	.word	index@(_ZN4vllm26cross_device_reduce_1stageIfLi8EEEvPNS_8RankDataENS_11RankSignalsEPNS_6SignalEPT_ii)
        /*0314*/ 	.word	0x00000040


	//----- nvinfo : EIATTR_MIN_STACK_SIZE
	.align		4
.L_159:
        /*0318*/ 	.byte	0x04, 0x12
        /*031a*/ 	.short	(.L_161 - .L_160)
	.align		4
.L_160:
        /*031c*/ 	.word	index@(_ZN4vllm26cross_device_reduce_2stageIfLi6EEEvPNS_8RankDataENS_11RankSignalsEPNS_6SignalEPT_ii)
        /*0320*/ 	.word	0x00000040


	//----- nvinfo : EIATTR_MIN_STACK_SIZE
	.align		4
.L_161:
        /*0324*/ 	.byte	0x04, 0x12
        /*0326*/ 	.short	(.L_163 - .L_162)
	.align		4
.L_162:
        /*0328*/ 	.word	index@(_ZN4vllm26cross_device_reduce_1stageIfLi6EEEvPNS_8RankDataENS_11RankSignalsEPNS_6SignalEPT_ii)
        /*032c*/ 	.word	0x00000040


	//----- nvinfo : EIATTR_MIN_STACK_SIZE
	.align		4
.L_163:
        /*0330*/ 	.byte	0x04, 0x12
        /*0332*/ 	.short	(.L_165 - .L_164)
	.align		4
.L_164:
        /*0334*/ 	.word	index@(_ZN4vllm26cross_device_reduce_2stageIfLi4EEEvPNS_8RankDataENS_11RankSignalsEPNS_6SignalEPT_ii)
        /*0338*/ 	.word	0x00000040


	//----- nvinfo : EIATTR_MIN_STACK_SIZE
	.align		4
.L_165:
        /*033c*/ 	.byte	0x04, 0x12
        /*033e*/ 	.short	(.L_167 - .L_166)
	.align		4
.L_166:
        /*0340*/ 	.word	index@(_ZN4vllm26cross_device_reduce_1stageIfLi4EEEvPNS_8RankDataENS_11RankSignalsEPNS_6SignalEPT_ii)
        /*0344*/ 	.word	0x00000040


	//----- nvinfo : EIATTR_MIN_STACK_SIZE
	.align		4
.L_167:
        /*0348*/ 	.byte	0x04, 0x12
        /*034a*/ 	.short	(.L_169 - .L_168)
	.align		4
.L_168:
        /*034c*/ 	.word	index@(_ZN4vllm26cross_device_reduce_2stageIfLi2EEEvPNS_8RankDataENS_11RankSignalsEPNS_6SignalEPT_ii)
        /*0350*/ 	.word	0x00000040


	//----- nvinfo : EIATTR_MIN_STACK_SIZE
	.align		4
.L_169:
        /*0354*/ 	.byte	0x04, 0x12
        /*0356*/ 	.short	(.L_171 - .L_170)
	.align		4
.L_170:
        /*0358*/ 	.word	index@(_ZN4vllm26cross_device_reduce_1stageIfLi2EEEvPNS_8RankDataENS_11RankSignalsEPNS_6SignalEPT_ii)
        /*035c*/ 	.word	0x00000040
.L_171:


//--------------------- .nv.compat                --------------------------
	.section	.nv.compat,"",@"SHT_CUDA_COMPAT_INFO"
	.align	4
        /*0000*/ 	.byte	0x02, 0x09, 0x01, 0x00, 0x02, 0x02, 0x01, 0x00, 0x02, 0x05, 0x05, 0x00, 0x03, 0x07, 0x01, 0x01
        /*0010*/ 	.byte	0x02, 0x03, 0x00, 0x00, 0x02, 0x06, 0x01, 0x00, 0x04, 0x0b, 0x08, 0x00, 0x00, 0x00, 0x00, 0x00
        /*0020*/ 	.byte	0x00, 0x00, 0x00, 0x00


//--------------------- .nv.info._ZN4vllm26cross_device_reduce_2stageI13__nv_bfloat16Li8EEEvPNS_8RankDataENS_11RankSignalsEPNS_6SignalEPT_ii --------------------------
	.section	.nv.info._ZN4vllm26cross_device_reduce_2stageI13__nv_bfloat16Li8EEEvPNS_8RankDataENS_11RankSignalsEPNS_6SignalEPT_ii,"",@"SHT_CUDA_INFO"
	.sectionflags	@""
	.align	4


	//----- nvinfo : EIATTR_CUDA_API_VERSION
	.align		4
        /*0000*/ 	.byte	0x04, 0x37
        /*0002*/ 	.short	(.L_173 - .L_172)
.L_172:
        /*0004*/ 	.word	0x00000082


	//----- nvinfo : EIATTR_KPARAM_INFO
	.align		4
.L_173:
        /*0008*/ 	.byte	0x04, 0x17
        /*000a*/ 	.short	(.L_175 - .L_174)
.L_174:
        /*000c*/ 	.word	0x00000000
        /*0010*/ 	.short	0x0005
        /*0012*/ 	.short	0x0064
        /*0014*/ 	.byte	0x00, 0xf0, 0x11, 0x00


	//----- nvinfo : EIATTR_KPARAM_INFO
	.align		4
.L_175:
        /*0018*/ 	.byte	0x04, 0x17
        /*001a*/ 	.short	(.L_177 - .L_176)
.L_176:
        /*001c*/ 	.word	0x00000000
        /*0020*/ 	.short	0x0004
        /*0022*/ 	.short	0x0060
        /*0024*/ 	.byte	0x00, 0xf0, 0x11, 0x00


	//----- nvinfo : EIATTR_KPARAM_INFO
	.align		4
.L_177:
        /*0028*/ 	.byte	0x04, 0x17
        /*002a*/ 	.short	(.L_179 - .L_178)
.L_178:
        /*002c*/ 	.word	0x00000000
        /*0030*/ 	.short	0x0003
        /*0032*/ 	.short	0x0058
        /*0034*/ 	.byte	0x00, 0xf0, 0x21, 0x00


	//----- nvinfo : EIATTR_KPARAM_INFO
	.align		4
.L_179:
        /*0038*/ 	.byte	0x04, 0x17
        /*003a*/ 	.short	(.L_181 - .L_180)
.L_180:
        /*003c*/ 	.word	0x00000000
        /*0040*/ 	.short	0x0002
        /*0042*/ 	.short	0x0050
        /*0044*/ 	.byte	0x00, 0xf0, 0x21, 0x00


	//----- nvinfo : EIATTR_KPARAM_INFO
	.align		4
.L_181:
        /*0048*/ 	.byte	0x04, 0x17
        /*004a*/ 	.short	(.L_183 - .L_182)
.L_182:
        /*004c*/ 	.word	0x00000000
        /*0050*/ 	.short	0x0001
        /*0052*/ 	.short	0x0010
        /*0054*/ 	.byte	0x00, 0xf0, 0x01, 0x01


	//----- nvinfo : EIATTR_KPARAM_INFO
	.align		4
.L_183:
        /*0058*/ 	.byte	0x04, 0x17
        /*005a*/ 	.short	(.L_185 - .L_184)
.L_184:
        /*005c*/ 	.word	0x00000000
        /*0060*/ 	.short	0x0000
        /*0062*/ 	.short	0x0000
        /*0064*/ 	.byte	0x00, 0xf0, 0x21, 0x00


	//----- nvinfo : EIATTR_SPARSE_MMA_MASK
	.align		4
.L_185:
        /*0068*/ 	.byte	0x03, 0x50
        /*006a*/ 	.short	0x0000


	//----- nvinfo : EIATTR_MAXREG_COUNT
	.align		4
        /*006c*/ 	.byte	0x03, 0x1b
        /*006e*/ 	.short	0x0080


	//----- nvinfo : EIATTR_NUM_BARRIERS
	.align		4
        /*0070*/ 	.byte	0x02, 0x4c
        /*0072*/ 	.byte	0x01
	.zero		1


	//----- nvinfo : EIATTR_MERCURY_ISA_VERSION
	.align		4
        /*0074*/ 	.byte	0x03, 0x5f
        /*0076*/ 	.short	0x0101


	//----- nvinfo : EIATTR_EXIT_INSTR_OFFSETS
	.align		4
        /*0078*/ 	.byte	0x04, 0x1c
        /*007a*/ 	.short	(.L_187 - .L_186)


	//   ....[0]....
.L_186:
        /*007c*/ 	.word	0x000014c0


	//   ....[1]....
        /*0080*/ 	.word	0x00001910


	//----- nvinfo : EIATTR_MAX_THREADS
	.align		4
.L_187:
        /*0084*/ 	.byte	0x04, 0x05
        /*0086*/ 	.short	(.L_189 - .L_188)
.L_188:
        /*0088*/ 	.word	0x00000200
        /*008c*/ 	.word	0x00000001
        /*0090*/ 	.word	0x00000001


	//----- nvinfo : EIATTR_CRS_STACK_SIZE
	.align		4
.L_189:
        /*0094*/ 	.byte	0x04, 0x1e
        /*0096*/ 	.short	(.L_191 - .L_190)
.L_190:
        /*0098*/ 	.word	0x00000000


	//----- nvinfo : EIATTR_CBANK_PARAM_SIZE
	.align		4
.L_191:
        /*009c*/ 	.byte	0x03, 0x19
        /*009e*/ 	.short	0x0068


	//----- nvinfo : EIATTR_PARAM_CBANK
	.align		4
        /*00a0*/ 	.byte	0x04, 0x0a
        /*00a2*/ 	.short	(.L_193 - .L_192)
	.align		4
.L_192:
        /*00a4*/ 	.word	index@(.nv.constant0._ZN4vllm26cross_device_reduce_2stageI13__nv_bfloat16Li8EEEvPNS_8RankDataENS_11RankSignalsEPNS_6SignalEPT_ii)
        /*00a8*/ 	.short	0x0210
        /*00aa*/ 	.short	0x0068


	//----- nvinfo : EIATTR_SW_WAR
	.align		4
.L_193:
        /*00ac*/ 	.byte	0x04, 0x36
        /*00ae*/ 	.short	(.L_195 - .L_194)
.L_194:
        /*00b0*/ 	.word	0x00000008
.L_195:


//--------------------- .nv.info._ZN4vllm26cross_device_reduce_1stageI13__nv_bfloat16Li8EEEvPNS_8RankDataENS_11RankSignalsEPNS_6SignalEPT_ii --------------------------
	.section	.nv.info._ZN4vllm26cross_device_reduce_1stageI13__nv_bfloat16Li8EEEvPNS_8RankDataENS_11RankSignalsEPNS_6SignalEPT_ii,"",@"SHT_CUDA_INFO"
	.sectionflags	@""
	.align	4


	//----- nvinfo : EIATTR_CUDA_API_VERSION
	.align		4
        /*0000*/ 	.byte	0x04, 0x37
        /*0002*/ 	.short	(.L_197 - .L_196)
.L_196:
        /*0004*/ 	.word	0x00000082


	//----- nvinfo : EIATTR_KPARAM_INFO
	.align		4
.L_197:
        /*0008*/ 	.byte	0x04, 0x17
        /*000a*/ 	.short	(.L_199 - .L_198)
.L_198:
        /*000c*/ 	.word	0x00000000
        /*0010*/ 	.short	0x0005
        /*0012*/ 	.short	0x0064
        /*0014*/ 	.byte	0x00, 0xf0, 0x11, 0x00


	//----- nvinfo : EIATTR_KPARAM_INFO
	.align		4
.L_199:
        /*0018*/ 	.byte	0x04, 0x17
        /*001a*/ 	.short	(.L_201 - .L_200)
.L_200:
        /*001c*/ 	.word	0x00000000
        /*0020*/ 	.short	0x0004
        /*0022*/ 	.short	0x0060
        /*0024*/ 	.byte	0x00, 0xf0, 0x11, 0x00


	//----- nvinfo : EIATTR_KPARAM_INFO
	.align		4
.L_201:
        /*0028*/ 	.byte	0x04, 0x17
        /*002a*/ 	.short	(.L_203 - .L_202)
.L_202:
        /*002c*/ 	.word	0x00000000
        /*0030*/ 	.short	0x0003
        /*0032*/ 	.short	0x0058
        /*0034*/ 	.byte	0x00, 0xf0, 0x21, 0x00


	//----- nvinfo : EIATTR_KPARAM_INFO
	.align		4
.L_203:
        /*0038*/ 	.byte	0x04, 0x17
        /*003a*/ 	.short	(.L_205 - .L_204)
.L_204:
        /*003c*/ 	.word	0x00000000
        /*0040*/ 	.short	0x0002
        /*0042*/ 	.short	0x0050
        /*0044*/ 	.byte	0x00, 0xf0, 0x21, 0x00


	//----- nvinfo : EIATTR_KPARAM_INFO
	.align		4
.L_205:
        /*0048*/ 	.byte	0x04, 0x17
        /*004a*/ 	.short	(.L_207 - .L_206)
.L_206:
        /*004c*/ 	.word	0x00000000
        /*0050*/ 	.short	0x0001
        /*0052*/ 	.short	0x0010
        /*0054*/ 	.byte	0x00, 0xf0, 0x01, 0x01


	//----- nvinfo : EIATTR_KPARAM_INFO
	.align		4
.L_207:
        /*0058*/ 	.byte	0x04, 0x17
        /*005a*/ 	.short	(.L_209 - .L_208)
.L_208:
        /*005c*/ 	.word	0x00000000
        /*0060*/ 	.short	0x0000
        /*0062*/ 	.short	0x0000
        /*0064*/ 	.byte	0x00, 0xf0, 0x21, 0x00


	//----- nvinfo : EIATTR_SPARSE_MMA_MASK
	.align		4
.L_209:
        /*0068*/ 	.byte	0x03, 0x50
        /*006a*/ 	.short	0x0000


	//----- nvinfo : EIATTR_MAXREG_COUNT
	.align		4
        /*006c*/ 	.byte	0x03, 0x1b
        /*006e*/ 	.short	0x0080


	//----- nvinfo : EIATTR_NUM_BARRIERS
	.align		4
        /*0070*/ 	.byte	0x02, 0x4c
        /*0072*/ 	.byte	0x01
	.zero		1


	//----- nvinfo : EIATTR_MERCURY_ISA_VERSION
	.align		4
        /*0074*/ 	.byte	0x03, 0x5f
        /*0076*/ 	.short	0x0101


	//----- nvinfo : EIATTR_EXIT_INSTR_OFFSETS
	.align		4
        /*0078*/ 	.byte	0x04, 0x1c
        /*007a*/ 	.short	(.L_211 - .L_210)


	//   ....[0]....
.L_210:
        /*007c*/ 	.word	0x00000f90


	//   ....[1]....
        /*0080*/ 	.word	0x00000fb0


	//----- nvinfo : EIATTR_MAX_THREADS
	.align		4
.L_211:
        /*0084*/ 	.byte	0x04, 0x05
        /*0086*/ 	.short	(.L_213 - .L_212)
.L_212:
        /*0088*/ 	.word	0x00000200
        /*008c*/ 	.word	0x00000001
        /*0090*/ 	.word	0x00000001


	//----- nvinfo : EIATTR_CRS_STACK_SIZE
	.align		4
.L_213:
        /*0094*/ 	.byte	0x04, 0x1e
        /*0096*/ 	.short	(.L_215 - .L_214)
.L_214:
        /*0098*/ 	.word	0x00000000


	//----- nvinfo : EIATTR_CBANK_PARAM_SIZE
	.align		4
.L_215:
        /*009c*/ 	.byte	0x03, 0x19
        /*009e*/ 	.short	0x0068


	//----- nvinfo : EIATTR_PARAM_CBANK
	.align		4
        /*00a0*/ 	.byte	0x04, 0x0a
        /*00a2*/ 	.short	(.L_217 - .L_216)
	.align		4
.L_216:
        /*00a4*/ 	.word	index@(.nv.constant0._ZN4vllm26cross_device_reduce_1stageI13__nv_bfloat16Li8EEEvPNS_8RankDataENS_11RankSignalsEPNS_6SignalEPT_ii)
        /*00a8*/ 	.short	0x0210
        /*00aa*/ 	.short	0x0068


	//----- nvinfo : EIATTR_SW_WAR
	.align		4
.L_217:
        /*00ac*/ 	.byte	0x04, 0x36
        /*00ae*/ 	.short	(.L_219 - .L_218)
.L_218:
        /*00b0*/ 	.word	0x00000008
.L_219:


//--------------------- .nv.info._ZN4vllm26cross_device_reduce_2stageI13__nv_bfloat16Li6EEEvPNS_8RankDataENS_11RankSignalsEPNS_6SignalEPT_ii --------------------------
	.section	.nv.info._ZN4vllm26cross_device_reduce_2stageI13__nv_bfloat16Li6EEEvPNS_8RankDataENS_11RankSignalsEPNS_6SignalEPT_ii,"",@"SHT_CUDA_INFO"
	.sectionflags	@""
	.align	4


	//----- nvinfo : EIATTR_CUDA_API_VERSION
	.align		4
        /*0000*/ 	.byte	0x04, 0x37
        /*0002*/ 	.short	(.L_221 - .L_220)
.L_220:
        /*0004*/ 	.word	0x00000082


	//----- nvinfo : EIATTR_KPARAM_INFO
	.align		4
.L_221:
        /*0008*/ 	.byte	0x04, 0x17
        /*000a*/ 	.short	(.L_223 - .L_222)
.L_222:
        /*000c*/ 	.word	0x00000000
        /*0010*/ 	.short	0x0005
        /*0012*/ 	.short	0x0064
        /*0014*/ 	.byte	0x00, 0xf0, 0x11, 0x00


	//----- nvinfo : EIATTR_KPARAM_INFO
	.align		4
.L_223:
        /*0018*/ 	.byte	0x04, 0x17
        /*001a*/ 	.short	(.L_225 - .L_224)
.L_224:
        /*001c*/ 	.word	0x00000000
        /*0020*/ 	.short	0x0004
        /*0022*/ 	.short	0x0060
        /*0024*/ 	.byte	0x00, 0xf0, 0x11, 0x00


	//----- nvinfo : EIATTR_KPARAM_INFO
	.align		4
.L_225:
        /*0028*/ 	.byte	0x04, 0x17
        /*002a*/ 	.short	(.L_227 - .L_226)
.L_226:
        /*002c*/ 	.word	0x00000000
        /*0030*/ 	.short	0x0003
        /*0032*/ 	.short	0x0058
        /*0034*/ 	.byte	0x00, 0xf0, 0x21, 0x00


	//----- nvinfo : EIATTR_KPARAM_INFO
	.align		4
.L_227:
        /*0038*/ 	.byte	0x04, 0x17
        /*003a*/ 	.short	(.L_229 - .L_228)
.L_228:
        /*003c*/ 	.word	0x00000000
        /*0040*/ 	.short	0x0002
        /*0042*/ 	.short	0x0050
        /*0044*/ 	.byte	0x00, 0xf0, 0x21, 0x00


	//----- nvinfo : EIATTR_KPARAM_INFO
	.align		4
.L_229:
        /*0048*/ 	.byte	0x04, 0x17
        /*004a*/ 	.short	(.L_231 - .L_230)
.L_230:
        /*004c*/ 	.word	0x00000000
        /*0050*/ 	.short	0x0001
        /*0052*/ 	.short	0x0010
        /*0054*/ 	.byte	0x00, 0xf0, 0x01, 0x01


	//----- nvinfo : EIATTR_KPARAM_INFO
	.align		4
.L_231:
        /*0058*/ 	.byte	0x04, 0x17
        /*005a*/ 	.short	(.L_233 - .L_232)
.L_232:
        /*005c*/ 	.word	0x00000000
        /*0060*/ 	.short	0x0000
        /*0062*/ 	.short	0x0000
        /*0064*/ 	.byte	0x00, 0xf0, 0x21, 0x00


	//----- nvinfo : EIATTR_SPARSE_MMA_MASK
	.align		4
.L_233:
        /*0068*/ 	.byte	0x03, 0x50
        /*006a*/ 	.short	0x0000


	//----- nvinfo : EIATTR_MAXREG_COUNT
	.align		4
        /*006c*/ 	.byte	0x03, 0x1b
        /*006e*/ 	.short	0x0080


	//----- nvinfo : EIATTR_NUM_BARRIERS
	.align		4
        /*0070*/ 	.byte	0x02, 0x4c
        /*0072*/ 	.byte	0x01
	.zero		1


	//----- nvinfo : EIATTR_MERCURY_ISA_VERSION
	.align		4
        /*0074*/ 	.byte	0x03, 0x5f
        /*0076*/ 	.short	0x0101


	//----- nvinfo : EIATTR_EXIT_INSTR_OFFSETS
	.align		4
        /*0078*/ 	.byte	0x04, 0x1c
        /*007a*/ 	.short	(.L_235 - .L_234)


	//   ....[0]....
.L_234:
        /*007c*/ 	.word	0x00001050


	//   ....[1]....
        /*0080*/ 	.word	0x000013e0


	//----- nvinfo : EIATTR_MAX_THREADS
	.align		4
.L_235:
        /*0084*/ 	.byte	0x04, 0x05
        /*0086*/ 	.short	(.L_237 - .L_236)
.L_236:
        /*0088*/ 	.word	0x00000200
        /*008c*/ 	.word	0x00000001
        /*0090*/ 	.word	0x00000001


	//----- nvinfo : EIATTR_CRS_STACK_SIZE
	.align		4
.L_237:
        /*0094*/ 	.byte	0x04, 0x1e
        /*0096*/ 	.short	(.L_239 - .L_238)
.L_238:
        /*0098*/ 	.word	0x00000000


	//----- nvinfo : EIATTR_CBANK_PARAM_SIZE
	.align		4
.L_239:
        /*009c*/ 	.byte	0x03, 0x19
        /*009e*/ 	.short	0x0068


	//----- nvinfo : EIATTR_PARAM_CBANK
	.align		4
        /*00a0*/ 	.byte	0x04, 0x0a
        /*00a2*/ 	.short	(.L_241 - .L_240)
	.align		4
.L_240:
        /*00a4*/ 	.word	index@(.nv.constant0._ZN4vllm26cross_device_reduce_2stageI13__nv_bfloat16Li6EEEvPNS_8RankDataENS_11RankSignalsEPNS_6SignalEPT_ii)
        /*00a8*/ 	.short	0x0210
        /*00aa*/ 	.short	0x0068


	//----- nvinfo : EIATTR_SW_WAR
	.align		4
.L_241:
        /*00ac*/ 	.byte	0x04, 0x36
        /*00ae*/ 	.short	(.L_243 - .L_242)
.L_242:
        /*00b0*/ 	.word	0x00000008
.L_243:


//--------------------- .nv.info._ZN4vllm26cross_device_reduce_1stageI13__nv_bfloat16Li6EEEvPNS_8RankDataENS_11RankSignalsEPNS_6SignalEPT_ii --------------------------
	.section	.nv.info._ZN4vllm26cross_device_reduce_1stageI13__nv_bfloat16Li6EEEvPNS_8RankDataENS_11RankSignalsEPNS_6SignalEPT_ii,"",@"SHT_CUDA_INFO"
	.sectionflags	@""
	.align	4


	//----- nvinfo : EIATTR_CUDA_API_VERSION
	.align		4
        /*0000*/ 	.byte	0x04, 0x37
        /*0002*/ 	.short	(.L_245 - .L_244)
.L_244:
        /*0004*/ 	.word	0x00000082


	//----- nvinfo : EIATTR_KPARAM_INFO
	.align		4
.L_245:
        /*0008*/ 	.byte	0x04, 0x17
        /*000a*/ 	.short	(.L_247 - .L_246)
.L_246:
        /*000c*/ 	.word	0x00000000
        /*0010*/ 	.short	0x0005
        /*0012*/ 	.short	0x0064
        /*0014*/ 	.byte	0x00, 0xf0, 0x11, 0x00


	//----- nvinfo : EIATTR_KPARAM_INFO
	.align		4
.L_247:
        /*0018*/ 	.byte	0x04, 0x17
        /*001a*/ 	.short	(.L_249 - .L_248)
.L_248:
        /*001c*/ 	.word	0x00000000
        /*0020*/ 	.short	0x0004
        /*0022*/ 	.short	0x0060
        /*0024*/ 	.byte	0x00, 0xf0, 0x11, 0x00


	//----- nvinfo : EIATTR_KPARAM_INFO
	.align		4
.L_249:
        /*0028*/ 	.byte	0x04, 0x17
        /*002a*/ 	.short	(.L_251 - .L_250)
.L_250:
        /*002c*/ 	.word	0x00000000
        /*0030*/ 	.short	0x0003
        /*0032*/ 	.short	0x0058
        /*0034*/ 	.byte	0x00, 0xf0, 0x21, 0x00


	//----- nvinfo : EIATTR_KPARAM_INFO
	.align		4
.L_251:
        /*0038*/ 	.byte	0x04, 0x17
        /*003a*/ 	.short	(.L_253 - .L_252)
.L_252:
        /*003c*/ 	.word	0x00000000
        /*0040*/ 	.short	0x0002
        /*0042*/ 	.short	0x0050
        /*0044*/ 	.byte	0x00, 0xf0, 0x21, 0x00


	//----- nvinfo : EIATTR_KPARAM_INFO
	.align		4
.L_253:
        /*0048*/ 	.byte	0x04, 0x17
        /*004a*/ 	.short	(.L_255 - .L_254)
.L_254:
        /*004c*/ 	.word	0x00000000
        /*0050*/ 	.short	0x0001
        /*0052*/ 	.short	0x0010
        /*0054*/ 	.byte	0x00, 0xf0, 0x01, 0x01


	//----- nvinfo : EIATTR_KPARAM_INFO
	.align		4
.L_255:
        /*0058*/ 	.byte	0x04, 0x17
        /*005a*/ 	.short	(.L_257 - .L_256)
.L_256:
        /*005c*/ 	.word	0x00000000
        /*0060*/ 	.short	0x0000
        /*0062*/ 	.short	0x0000
        /*0064*/ 	.byte	0x00, 0xf0, 0x21, 0x00


	//----- nvinfo : EIATTR_SPARSE_MMA_MASK
	.align		4
.L_257:
        /*0068*/ 	.byte	0x03, 0x50
        /*006a*/ 	.short	0x0000


	//----- nvinfo : EIATTR_MAXREG_COUNT
	.align		4
        /*006c*/ 	.byte	0x03, 0x1b
        /*006e*/ 	.short	0x0080


	//----- nvinfo : EIATTR_NUM_BARRIERS
	.align		4
        /*0070*/ 	.byte	0x02, 0x4c
        /*0072*/ 	.byte	0x01
	.zero		1


	//----- nvinfo : EIATTR_MERCURY_ISA_VERSION
	.align		4
        /*0074*/ 	.byte	0x03, 0x5f
        /*0076*/ 	.short	0x0101


	//----- nvinfo : EIATTR_EXIT_INSTR_OFFSETS
	.align		4
        /*0078*/ 	.byte	0x04, 0x1c
        /*007a*/ 	.short	(.L_259 - .L_258)


	//   ....[0]....
.L_258:
        /*007c*/ 	.word	0x00000cc0


	//   ....[1]....
        /*0080*/ 	.word	0x00000ce0


	//----- nvinfo : EIATTR_MAX_THREADS
	.align		4
.L_259:
        /*0084*/ 	.byte	0x04, 0x05
        /*0086*/ 	.short	(.L_261 - .L_260)
.L_260:
        /*0088*/ 	.word	0x00000200
        /*008c*/ 	.word	0x00000001
        /*0090*/ 	.word	0x00000001


	//----- nvinfo : EIATTR_CRS_STACK_SIZE
	.align		4
.L_261:
        /*0094*/ 	.byte	0x04, 0x1e
        /*0096*/ 	.short	(.L_263 - .L_262)
.L_262:
        /*0098*/ 	.word	0x00000000


	//----- nvinfo : EIATTR_CBANK_PARAM_SIZE
	.align		4
.L_263:
        /*009c*/ 	.byte	0x03, 0x19
        /*009e*/ 	.short	0x0068


	//----- nvinfo : EIATTR_PARAM_CBANK
	.align		4
        /*00a0*/ 	.byte	0x04, 0x0a
        /*00a2*/ 	.short	(.L_265 - .L_264)
	.align		4
.L_264:
        /*00a4*/ 	.word	index@(.nv.constant0._ZN4vllm26cross_device_reduce_1stageI13__nv_bfloat16Li6EEEvPNS_8RankDataENS_11RankSignalsEPNS_6SignalEPT_ii)
        /*00a8*/ 	.short	0x0210
        /*00aa*/ 	.short	0x0068


	//----- nvinfo : EIATTR_SW_WAR
	.align		4
.L_265:
        /*00ac*/ 	.byte	0x04, 0x36
        /*00ae*/ 	.short	(.L_267 - .L_266)
.L_266:
        /*00b0*/ 	.word	0x00000008
.L_267:


//--------------------- .nv.info._ZN4vllm26cross_device_reduce_2stageI13__nv_bfloat16Li4EEEvPNS_8RankDataENS_11RankSignalsEPNS_6SignalEPT_ii --------------------------
	.section	.nv.info._ZN4vllm26cross_device_reduce_2stageI13__nv_bfloat16Li4EEEvPNS_8RankDataENS_11RankSignalsEPNS_6SignalEPT_ii,"",@"SHT_CUDA_INFO"
	.sectionflags	@""
	.align	4


	//----- nvinfo : EIATTR_CUDA_API_VERSION
	.align		4
        /*0000*/ 	.byte	0x04, 0x37
        /*0002*/ 	.short	(.L_269 - .L_268)
.L_268:
        /*0004*/ 	.word	0x00000082


	//----- nvinfo : EIATTR_KPARAM_INFO
	.align		4
.L_269:
        /*0008*/ 	.byte	0x04, 0x17
        /*000a*/ 	.short	(.L_271 - .L_270)
.L_270:
        /*000c*/ 	.word	0x00000000
        /*0010*/ 	.short	0x0005
        /*0012*/ 	.short	0x0064
        /*0014*/ 	.byte	0x00, 0xf0, 0x11, 0x00


	//----- nvinfo : EIATTR_KPARAM_INFO
	.align		4
.L_271:
        /*0018*/ 	.byte	0x04, 0x17
        /*001a*/ 	.short	(.L_273 - .L_272)
.L_272:
        /*001c*/ 	.word	0x00000000
        /*0020*/ 	.short	0x0004
        /*0022*/ 	.short	0x0060
        /*0024*/ 	.byte	0x00, 0xf0, 0x11, 0x00


	//----- nvinfo : EIATTR_KPARAM_INFO
	.align		4
.L_273:
        /*0028*/ 	.byte	0x04, 0x17
        /*002a*/ 	.short	(.L_275 - .L_274)
.L_274:
        /*002c*/ 	.word	0x00000000
        /*0030*/ 	.short	0x0003
        /*0032*/ 	.short	0x0058
        /*0034*/ 	.byte	0x00, 0xf0, 0x21, 0x00


	//----- nvinfo : EIATTR_KPARAM_INFO
	.align		4
.L_275:
        /*0038*/ 	.byte	0x04, 0x17
        /*003a*/ 	.short	(.L_277 - .L_276)
.L_276:
        /*003c*/ 	.word	0x00000000
        /*0040*/ 	.short	0x0002
        /*0042*/ 	.short	0x0050
        /*0044*/ 	.byte	0x00, 0xf0, 0x21, 0x00


	//----- nvinfo : EIATTR_KPARAM_INFO
	.align		4
.L_277:
        /*0048*/ 	.byte	0x04, 0x17
        /*004a*/ 	.short	(.L_279 - .L_278)
.L_278:
        /*004c*/ 	.word	0x00000000
        /*0050*/ 	.short	0x0001
        /*0052*/ 	.short	0x0010
        /*0054*/ 	.byte	0x00, 0xf0, 0x01, 0x01


	//----- nvinfo : EIATTR_KPARAM_INFO
	.align		4
.L_279:
        /*0058*/ 	.byte	0x04, 0x17
        /*005a*/ 	.short	(.L_281 - .L_280)
.L_280:
        /*005c*/ 	.word	0x00000000
        /*0060*/ 	.short	0x0000
        /*0062*/ 	.short	0x0000
        /*0064*/ 	.byte	0x00, 0xf0, 0x21, 0x00


	//----- nvinfo : EIATTR_SPARSE_MMA_MASK
	.align		4
.L_281:
        /*0068*/ 	.byte	0x03, 0x50
        /*006a*/ 	.short	0x0000


	//----- nvinfo : EIATTR_MAXREG_COUNT
	.align		4
        /*006c*/ 	.byte	0x03, 0x1b
        /*006e*/ 	.short	0x0080


	//----- nvinfo : EIATTR_NUM_BARRIERS
	.align		4
        /*0070*/ 	.byte	0x02, 0x4c
        /*0072*/ 	.byte	0x01
	.zero		1


	//----- nvinfo : EIATTR_MERCURY_ISA_VERSION
	.align		4
        /*0074*/ 	.byte	0x03, 0x5f
        /*0076*/ 	.short	0x0101


	//----- nvinfo : EIATTR_EXIT_INSTR_OFFSETS
	.align		4
        /*0078*/ 	.byte	0x04, 0x1c
        /*007a*/ 	.short	(.L_283 - .L_282)


	//   ....[0]....
.L_282:
        /*007c*/ 	.word	0x00000d00


	//   ....[1]....
        /*0080*/ 	.word	0x00001120


	//   ....[2]....
        /*0084*/ 	.word	0x00001610


	//----- nvinfo : EIATTR_MAX_THREADS
	.align		4
.L_283:
        /*0088*/ 	.byte	0x04, 0x05
        /*008a*/ 	.short	(.L_285 - .L_284)
.L_284:
        /*008c*/ 	.word	0x00000200
        /*0090*/ 	.word	0x00000001
        /*0094*/ 	.word	0x00000001


	//----- nvinfo : EIATTR_CRS_STACK_SIZE
	.align		4
.L_285:
        /*0098*/ 	.byte	0x04, 0x1e
        /*009a*/ 	.short	(.L_287 - .L_286)
.L_286:
        /*009c*/ 	.word	0x00000000


	//----- nvinfo : EIATTR_CBANK_PARAM_SIZE
	.align		4
.L_287:
        /*00a0*/ 	.byte	0x03, 0x19
        /*00a2*/ 	.short	0x0068


	//----- nvinfo : EIATTR_PARAM_CBANK
	.align		4
        /*00a4*/ 	.byte	0x04, 0x0a
        /*00a6*/ 	.short	(.L_289 - .L_288)
	.align		4
.L_288:
        /*00a8*/ 	.word	index@(.nv.constant0._ZN4vllm26cross_device_reduce_2stageI13__nv_bfloat16Li4EEEvPNS_8RankDataENS_11RankSignalsEPNS_6SignalEPT_ii)
        /*00ac*/ 	.short	0x0210
        /*00ae*/ 	.short	0x0068


	//----- nvinfo : EIATTR_SW_WAR
	.align		4
.L_289:
        /*00b0*/ 	.byte	0x04, 0x36
        /*00b2*/ 	.short	(.L_291 - .L_290)
.L_290:
        /*00b4*/ 	.word	0x00000008
.L_291:


//--------------------- .nv.info._ZN4vllm26cross_device_reduce_1stageI13__nv_bfloat16Li4EEEvPNS_8RankDataENS_11RankSignalsEPNS_6SignalEPT_ii --------------------------
	.section	.nv.info._ZN4vllm26cross_device_reduce_1stageI13__nv_bfloat16Li4EEEvPNS_8RankDataENS_11RankSignalsEPNS_6SignalEPT_ii,"",@"SHT_CUDA_INFO"
	.sectionflags	@""
	.align	4


	//----- nvinfo : EIATTR_CUDA_API_VERSION
	.align		4
        /*0000*/ 	.byte	0x04, 0x37
        /*0002*/ 	.short	(.L_293 - .L_292)
.L_292:
        /*0004*/ 	.word	0x00000082


	//----- nvinfo : EIATTR_KPARAM_INFO
	.align		4
.L_293:
        /*0008*/ 	.byte	0x04, 0x17
        /*000a*/ 	.short	(.L_295 - .L_294)
.L_294:
        /*000c*/ 	.word	0x00000000
        /*0010*/ 	.short	0x0005
        /*0012*/ 	.short	0x0064
        /*0014*/ 	.byte	0x00, 0xf0, 0x11, 0x00


	//----- nvinfo : EIATTR_KPARAM_INFO
	.align		4
.L_295:
        /*0018*/ 	.byte	0x04, 0x17
        /*001a*/ 	.short	(.L_297 - .L_296)
.L_296:
        /*001c*/ 	.word	0x00000000
        /*0020*/ 	.short	0x0004
        /*0022*/ 	.short	0x0060
        /*0024*/ 	.byte	0x00, 0xf0, 0x11, 0x00


	//----- nvinfo : EIATTR_KPARAM_INFO
	.align		4
.L_297:
        /*0028*/ 	.byte	0x04, 0x17
        /*002a*/ 	.short	(.L_299 - .L_298)
.L_298:
        /*002c*/ 	.word	0x00000000
        /*0030*/ 	.short	0x0003
        /*0032*/ 	.short	0x0058
        /*0034*/ 	.byte	0x00, 0xf0, 0x21, 0x00


	//----- nvinfo : EIATTR_KPARAM_INFO
	.align		4
.L_299:
        /*0038*/ 	.byte	0x04, 0x17
        /*003a*/ 	.short	(.L_301 - .L_300)
.L_300:
        /*003c*/ 	.word	0x00000000
        /*0040*/ 	.short	0x0002
        /*0042*/ 	.short	0x0050
        /*0044*/ 	.byte	0x00, 0xf0, 0x21, 0x00


	//----- nvinfo : EIATTR_KPARAM_INFO
	.align		4
.L_301:
        /*0048*/ 	.byte	0x04, 0x17
        /*004a*/ 	.short	(.L_303 - .L_302)
.L_302:
        /*004c*/ 	.word	0x00000000
        /*0050*/ 	.short	0x0001
        /*0052*/ 	.short	0x0010
        /*0054*/ 	.byte	0x00, 0xf0, 0x01, 0x01


	//----- nvinfo : EIATTR_KPARAM_INFO
	.align		4
.L_303:
        /*0058*/ 	.byte	0x04, 0x17
        /*005a*/ 	.short	(.L_305 - .L_304)
.L_304:
        /*005c*/ 	.word	0x00000000
        /*0060*/ 	.short	0x0000
        /*0062*/ 	.short	0x0000
        /*0064*/ 	.byte	0x00, 0xf0, 0x21, 0x00


	//----- nvinfo : EIATTR_SPARSE_MMA_MASK
	.align		4
.L_305:
        /*0068*/ 	.byte	0x03, 0x50
        /*006a*/ 	.short	0x0000


	//----- nvinfo : EIATTR_MAXREG_COUNT
	.align		4
        /*006c*/ 	.byte	0x03, 0x1b
        /*006e*/ 	.short	0x0080


	//----- nvinfo : EIATTR_NUM_BARRIERS
	.align		4
        /*0070*/ 	.byte	0x02, 0x4c
        /*0072*/ 	.byte	0x01
	.zero		1


	//----- nvinfo : EIATTR_MERCURY_ISA_VERSION
	.align		4
        /*0074*/ 	.byte	0x03, 0x5f
        /*0076*/ 	.short	0x0101


	//----- nvinfo : EIATTR_EXIT_INSTR_OFFSETS
	.align		4
        /*0078*/ 	.byte	0x04, 0x1c
        /*007a*/ 	.short	(.L_307 - .L_306)


	//   ....[0]....
.L_306:
        /*007c*/ 	.word	0x000009f0


	//   ....[1]....
        /*0080*/ 	.word	0x00000a10


	//----- nvinfo : EIATTR_MAX_THREADS
	.align		4
.L_307:
        /*0084*/ 	.byte	0x04, 0x05
        /*0086*/ 	.short	(.L_309 - .L_308)
.L_308:
        /*0088*/ 	.word	0x00000200
        /*008c*/ 	.word	0x00000001
        /*0090*/ 	.word	0x00000001


	//----- nvinfo : EIATTR_CRS_STACK_SIZE
	.align		4
.L_309:
        /*0094*/ 	.byte	0x04, 0x1e
        /*0096*/ 	.short	(.L_311 - .L_310)
.L_310:
        /*0098*/ 	.word	0x00000000


	//----- nvinfo : EIATTR_CBANK_PARAM_SIZE
	.align		4
.L_311:
        /*009c*/ 	.byte	0x03, 0x19
        /*009e*/ 	.short	0x0068


	//----- nvinfo : EIATTR_PARAM_CBANK
	.align		4
        /*00a0*/ 	.byte	0x04, 0x0a
        /*00a2*/ 	.short	(.L_313 - .L_312)
	.align		4
.L_312:
        /*00a4*/ 	.word	index@(.nv.constant0._ZN4vllm26cross_device_reduce_1stageI13__nv_bfloat16Li4EEEvPNS_8RankDataENS_11RankSignalsEPNS_6SignalEPT_ii)
        /*00a8*/ 	.short	0x0210
        /*00aa*/ 	.short	0x0068


	//----- nvinfo : EIATTR_SW_WAR
	.align		4
.L_313:
        /*00ac*/ 	.byte	0x04, 0x36
        /*00ae*/ 	.short	(.L_315 - .L_314)
.L_314:
        /*00b0*/ 	.word	0x00000008
.L_315:


//--------------------- .nv.info._ZN4vllm26cross_device_reduce_2stageI13__nv_bfloat16Li2EEEvPNS_8RankDataENS_11RankSignalsEPNS_6SignalEPT_ii --------------------------
	.section	.nv.info._ZN4vllm26cross_device_reduce_2stageI13__nv_bfloat16Li2EEEvPNS_8RankDataENS_11RankSignalsEPNS_6SignalEPT_ii,"",@"SHT_CUDA_INFO"
	.sectionflags	@""
	.align	4


	//----- nvinfo : EIATTR_CUDA_API_VERSION
	.align		4
        /*0000*/ 	.byte	0x04, 0x37
        /*0002*/ 	.short	(.L_317 - .L_316)
.L_316:
        /*0004*/ 	.word	0x00000082


	//----- nvinfo : EIATTR_KPARAM_INFO
	.align		4
.L_317:
        /*0008*/ 	.byte	0x04, 0x17
        /*000a*/ 	.short	(.L_319 - .L_318)
.L_318:
        /*000c*/ 	.word	0x00000000
        /*0010*/ 	.short	0x0005
        /*0012*/ 	.short	0x0064
        /*0014*/ 	.byte	0x00, 0xf0, 0x11, 0x00


	//----- nvinfo : EIATTR_KPARAM_INFO
	.align		4
.L_319:
        /*0018*/ 	.byte	0x04, 0x17
        /*001a*/ 	.short	(.L_321 - .L_320)
.L_320:
        /*001c*/ 	.word	0x00000000
        /*0020*/ 	.short	0x0004
        /*0022*/ 	.short	0x0060
        /*0024*/ 	.byte	0x00, 0xf0, 0x11, 0x00


	//----- nvinfo : EIATTR_KPARAM_INFO
	.align		4
.L_321:
        /*0028*/ 	.byte	0x04, 0x17
        /*002a*/ 	.short	(.L_323 - .L_322)
.L_322:
        /*002c*/ 	.word	0x00000000
        /*0030*/ 	.short	0x0003
        /*0032*/ 	.short	0x0058
        /*0034*/ 	.byte	0x00, 0xf0, 0x21, 0x00


	//----- nvinfo : EIATTR_KPARAM_INFO
	.align		4
.L_323:
        /*0038*/ 	.byte	0x04, 0x17
        /*003a*/ 	.short	(.L_325 - .L_324)
.L_324:
        /*003c*/ 	.word	0x00000000
        /*0040*/ 	.short	0x0002
        /*0042*/ 	.short	0x0050
        /*0044*/ 	.byte	0x00, 0xf0, 0x21, 0x00


	//----- nvinfo : EIATTR_KPARAM_INFO
	.align		4
.L_325:
        /*0048*/ 	.byte	0x04, 0x17
        /*004a*/ 	.short	(.L_327 - .L_326)
.L_326:
        /*004c*/ 	.word	0x00000000
        /*0050*/ 	.short	0x0001
        /*0052*/ 	.short	0x0010
        /*0054*/ 	.byte	0x00, 0xf0, 0x01, 0x01


	//----- nvinfo : EIATTR_KPARAM_INFO
	.align		4
.L_327:
        /*0058*/ 	.byte	0x04, 0x17
        /*005a*/ 	.short	(.L_329 - .L_328)
.L_328:
        /*005c*/ 	.word	0x00000000
        /*0060*/ 	.short	0x0000
        /*0062*/ 	.short	0x0000
        /*0064*/ 	.byte	0x00, 0xf0, 0x21, 0x00


	//----- nvinfo : EIATTR_SPARSE_MMA_MASK
	.align		4
.L_329:
        /*0068*/ 	.byte	0x03, 0x50
        /*006a*/ 	.short	0x0000


	//----- nvinfo : EIATTR_MAXREG_COUNT
	.align		4
        /*006c*/ 	.byte	0x03, 0x1b
        /*006e*/ 	.short	0x0080


	//----- nvinfo : EIATTR_NUM_BARRIERS
	.align		4
        /*0070*/ 	.byte	0x02, 0x4c
        /*0072*/ 	.byte	0x01
	.zero		1


	//----- nvinfo : EIATTR_MERCURY_ISA_VERSION
	.align		4
        /*0074*/ 	.byte	0x03, 0x5f
        /*0076*/ 	.short	0x0101


	//----- nvinfo : EIATTR_EXIT_INSTR_OFFSETS
	.align		4
        /*0078*/ 	.byte	0x04, 0x1c
        /*007a*/ 	.short	(.L_331 - .L_330)


	//   ....[0]....
.L_330:
        /*007c*/ 	.word	0x000008f0


	//   ....[1]....
        /*0080*/ 	.word	0x00000cb0


	//   ....[2]....
        /*0084*/ 	.word	0x000011a0


	//----- nvinfo : EIATTR_MAX_THREADS
	.align		4
.L_331:
        /*0088*/ 	.byte	0x04, 0x05
        /*008a*/ 	.short	(.L_333 - .L_332)
.L_332:
        /*008c*/ 	.word	0x00000200
        /*0090*/ 	.word	0x00000001
        /*0094*/ 	.word	0x00000001


	//----- nvinfo : EIATTR_CRS_STACK_SIZE
	.align		4
.L_333:
        /*0098*/ 	.byte	0x04, 0x1e
        /*009a*/ 	.short	(.L_335 - .L_334)
.L_334:
        /*009c*/ 	.word	0x00000000


	//----- nvinfo : EIATTR_CBANK_PARAM_SIZE
	.align		4
.L_335:
        /*00a0*/ 	.byte	0x03, 0x19
        /*00a2*/ 	.short	0x0068


	//----- nvinfo : EIATTR_PARAM_CBANK
	.align		4
        /*00a4*/ 	.byte	0x04, 0x0a
        /*00a6*/ 	.short	(.L_337 - .L_336)
	.align		4
.L_336:
        /*00a8*/ 	.word	index@(.nv.constant0._ZN4vllm26cross_device_reduce_2stageI13__nv_bfloat16Li2EEEvPNS_8RankDataENS_11RankSignalsEPNS_6SignalEPT_ii)
        /*00ac*/ 	.short	0x0210
        /*00ae*/ 	.short	0x0068


	//----- nvinfo : EIATTR_SW_WAR
	.align		4
.L_337:
        /*00b0*/ 	.byte	0x04, 0x36
        /*00b2*/ 	.short	(.L_339 - .L_338)
.L_338:
        /*00b4*/ 	.word	0x00000008
.L_339:


//--------------------- .nv.info._ZN4vllm26cross_device_reduce_1stageI13__nv_bfloat16Li2EEEvPNS_8RankDataENS_11RankSignalsEPNS_6SignalEPT_ii --------------------------
	.section	.nv.info._ZN4vllm26cross_device_reduce_1stageI13__nv_bfloat16Li2EEEvPNS_8RankDataENS_11RankSignalsEPNS_6SignalEPT_ii,"",@"SHT_CUDA_INFO"
	.sectionflags	@""
	.align	4


	//----- nvinfo : EIATTR_CUDA_API_VERSION
	.align		4
        /*0000*/ 	.byte	0x04, 0x37
        /*0002*/ 	.short	(.L_341 - .L_340)
.L_340:
        /*0004*/ 	.word	0x00000082


	//----- nvinfo : EIATTR_KPARAM_INFO
	.align		4
.L_341:
        /*0008*/ 	.byte	0x04, 0x17
        /*000a*/ 	.short	(.L_343 - .L_342)
.L_342:
        /*000c*/ 	.word	0x00000000
        /*0010*/ 	.short	0x0005
        /*0012*/ 	.short	0x0064
        /*0014*/ 	.byte	0x00, 0xf0, 0x11, 0x00


	//----- nvinfo : EIATTR_KPARAM_INFO
	.align		4
.L_343:
        /*0018*/ 	.byte	0x04, 0x17
        /*001a*/ 	.short	(.L_345 - .L_344)
.L_344:
        /*001c*/ 	.word	0x00000000
        /*0020*/ 	.short	0x0004
        /*0022*/ 	.short	0x0060
        /*0024*/ 	.byte	0x00, 0xf0, 0x11, 0x00


	//----- nvinfo : EIATTR_KPARAM_INFO
	.align		4
.L_345:
        /*0028*/ 	.byte	0x04, 0x17
        /*002a*/ 	.short	(.L_347 - .L_346)
.L_346:
        /*002c*/ 	.word	0x00000000
        /*0030*/ 	.short	0x0003
        /*0032*/ 	.short	0x0058
        /*0034*/ 	.byte	0x00, 0xf0, 0x21, 0x00


	//----- nvinfo : EIATTR_KPARAM_INFO
	.align		4
.L_347:
        /*0038*/ 	.byte	0x04, 0x17
        /*003a*/ 	.short	(.L_349 - .L_348)
.L_348:
        /*003c*/ 	.word	0x00000000
        /*0040*/ 	.short	0x0002
        /*0042*/ 	.short	0x0050
        /*0044*/ 	.byte	0x00, 0xf0, 0x21, 0x00


	//----- nvinfo : EIATTR_KPARAM_INFO
	.align		4
.L_349:
        /*0048*/ 	.byte	0x04, 0x17
        /*004a*/ 	.short	(.L_351 - .L_350)
.L_350:
        /*004c*/ 	.word	0x00000000
        /*0050*/ 	.short	0x0001
        /*0052*/ 	.short	0x0010
        /*0054*/ 	.byte	0x00, 0xf0, 0x01, 0x01


	//----- nvinfo : EIATTR_KPARAM_INFO
	.align		4
.L_351:
        /*0058*/ 	.byte	0x04, 0x17
        /*005a*/ 	.short	(.L_353 - .L_352)
.L_352:
        /*005c*/ 	.word	0x00000000
        /*0060*/ 	.short	0x0000
        /*0062*/ 	.short	0x0000
        /*0064*/ 	.byte	0x00, 0xf0, 0x21, 0x00


	//----- nvinfo : EIATTR_SPARSE_MMA_MASK
	.align		4
.L_353:
        /*0068*/ 	.byte	0x03, 0x50
        /*006a*/ 	.short	0x0000


	//----- nvinfo : EIATTR_MAXREG_COUNT
	.align		4
        /*006c*/ 	.byte	0x03, 0x1b
        /*006e*/ 	.short	0x0080


	//----- nvinfo : EIATTR_NUM_BARRIERS
	.align		4
        /*0070*/ 	.byte	0x02, 0x4c
        /*0072*/ 	.byte	0x01
	.zero		1


	//----- nvinfo : EIATTR_MERCURY_ISA_VERSION
	.align		4
        /*0074*/ 	.byte	0x03, 0x5f
        /*0076*/ 	.short	0x0101


	//----- nvinfo : EIATTR_EXIT_INSTR_OFFSETS
	.align		4
        /*0078*/ 	.byte	0x04, 0x1c
        /*007a*/ 	.short	(.L_355 - .L_354)


	//   ....[0]....
.L_354:
        /*007c*/ 	.word	0x00000720


	//   ....[1]....
        /*0080*/ 	.word	0x00000740


	//----- nvinfo : EIATTR_MAX_THREADS
	.align		4
.L_355:
        /*0084*/ 	.byte	0x04, 0x05
        /*0086*/ 	.short	(.L_357 - .L_356)
.L_356:
        /*0088*/ 	.word	0x00000200
        /*008c*/ 	.word	0x00000001
        /*0090*/ 	.word	0x00000001


	//----- nvinfo : EIATTR_CRS_STACK_SIZE
	.align		4
.L_357:
        /*0094*/ 	.byte	0x04, 0x1e
        /*0096*/ 	.short	(.L_359 - .L_358)
.L_358:
        /*0098*/ 	.word	0x00000000


	//----- nvinfo : EIATTR_CBANK_PARAM_SIZE
	.align		4
.L_359:
        /*009c*/ 	.byte	0x03, 0x19
        /*009e*/ 	.short	0x0068


	//----- nvinfo : EIATTR_PARAM_CBANK
	.align		4
        /*00a0*/ 	.byte	0x04, 0x0a
        /*00a2*/ 	.short	(.L_361 - .L_360)
	.align		4
.L_360:
        /*00a4*/ 	.word	index@(.nv.constant0._ZN4vllm26cross_device_reduce_1stageI13__nv_bfloat16Li2EEEvPNS_8RankDataENS_11RankSignalsEPNS_6SignalEPT_ii)
        /*00a8*/ 	.short	0x0210
        /*00aa*/ 	.short	0x0068


	//----- nvinfo : EIATTR_SW_WAR
	.align		4
.L_361:
        /*00ac*/ 	.byte	0x04, 0x36
        /*00ae*/ 	.short	(.L_363 - .L_362)
.L_362:
        /*00b0*/ 	.word	0x00000008
.L_363:


//--------------------- .nv.info._ZN4vllm26cross_device_reduce_2stageI6__halfLi8EEEvPNS_8RankDataENS_11RankSignalsEPNS_6SignalEPT_ii --------------------------
	.section	.nv.info._ZN4vllm26cross_device_reduce_2stageI6__halfLi8EEEvPNS_8RankDataENS_11RankSignalsEPNS_6SignalEPT_ii,"",@"SHT_CUDA_INFO"
	.sectionflags	@""
	.align	4


	//----- nvinfo : EIATTR_CUDA_API_VERSION
	.align		4
        /*0000*/ 	.byte	0x04, 0x37
        /*0002*/ 	.short	(.L_365 - .L_364)
.L_364:
        /*0004*/ 	.word	0x00000082


	//----- nvinfo : EIATTR_KPARAM_INFO
	.align		4
.L_365:
        /*0008*/ 	.byte	0x04, 0x17
        /*000a*/ 	.short	(.L_367 - .L_366)
.L_366:
        /*000c*/ 	.word	0x00000000
        /*0010*/ 	.short	0x0005
        /*0012*/ 	.short	0x0064
        /*0014*/ 	.byte	0x00, 0xf0, 0x11, 0x00


	//----- nvinfo : EIATTR_KPARAM_INFO
	.align		4
.L_367:
        /*0018*/ 	.byte	0x04, 0x17
        /*001a*/ 	.short	(.L_369 - .L_368)
.L_368:
        /*001c*/ 	.word	0x00000000
        /*0020*/ 	.short	0x0004
        /*0022*/ 	.short	0x0060
        /*0024*/ 	.byte	0x00, 0xf0, 0x11, 0x00


	//----- nvinfo : EIATTR_KPARAM_INFO
	.align		4
.L_369:
        /*0028*/ 	.byte	0x04, 0x17
        /*002a*/ 	.short	(.L_371 - .L_370)
.L_370:
        /*002c*/ 	.word	0x00000000
        /*0030*/ 	.short	0x0003
        /*0032*/ 	.short	0x0058
        /*0034*/ 	.byte	0x00, 0xf0, 0x21, 0x00


	//----- nvinfo : EIATTR_KPARAM_INFO
	.align		4
.L_371:
        /*0038*/ 	.byte	0x04, 0x17
        /*003a*/ 	.short	(.L_373 - .L_372)
.L_372:
        /*003c*/ 	.word	0x00000000
        /*0040*/ 	.short	0x0002
        /*0042*/ 	.short	0x0050
        /*0044*/ 	.byte	0x00, 0xf0, 0x21, 0x00


	//----- nvinfo : EIATTR_KPARAM_INFO
	.align		4
.L_373:
        /*0048*/ 	.byte	0x04, 0x17
        /*004a*/ 	.short	(.L_375 - .L_374)
.L_374:
        /*004c*/ 	.word	0x00000000
        /*0050*/ 	.short	0x0001
        /*0052*/ 	.short	0x0010
        /*0054*/ 	.byte	0x00, 0xf0, 0x01, 0x01


	//----- nvinfo : EIATTR_KPARAM_INFO
	.align		4
.L_375:
        /*0058*/ 	.byte	0x04, 0x17
        /*005a*/ 	.short	(.L_377 - .L_376)
.L_376:
        /*005c*/ 	.word	0x00000000
        /*0060*/ 	.short	0x0000
        /*0062*/ 	.short	0x0000
        /*0064*/ 	.byte	0x00, 0xf0, 0x21, 0x00


	//----- nvinfo : EIATTR_SPARSE_MMA_MASK
	.align		4
.L_377:
        /*0068*/ 	.byte	0x03, 0x50
        /*006a*/ 	.short	0x0000


	//----- nvinfo : EIATTR_MAXREG_COUNT
	.align		4
        /*006c*/ 	.byte	0x03, 0x1b
        /*006e*/ 	.short	0x0080


	//----- nvinfo : EIATTR_NUM_BARRIERS
	.align		4
        /*0070*/ 	.byte	0x02, 0x4c
        /*0072*/ 	.byte	0x01
	.zero		1


	//----- nvinfo : EIATTR_MERCURY_ISA_VERSION
	.align		4
        /*0074*/ 	.byte	0x03, 0x5f
        /*0076*/ 	.short	0x0101


	//----- nvinfo : EIATTR_EXIT_INSTR_OFFSETS
	.align		4
        /*0078*/ 	.byte	0x04, 0x1c
        /*007a*/ 	.short	(.L_379 - .L_378)


	//   ....[0]....
.L_378:
        /*007c*/ 	.word	0x000012c0


	//   ....[1]....
        /*0080*/ 	.word	0x00001710


	//----- nvinfo : EIATTR_MAX_THREADS
	.align		4
.L_379:
        /*0084*/ 	.byte	0x04, 0x05
        /*0086*/ 	.short	(.L_381 - .L_380)
.L_380:
        /*0088*/ 	.word	0x00000200
        /*008c*/ 	.word	0x00000001
        /*0090*/ 	.word	0x00000001


	//----- nvinfo : EIATTR_CRS_STACK_SIZE
	.align		4
.L_381:
        /*0094*/ 	.byte	0x04, 0x1e
        /*0096*/ 	.short	(.L_383 - .L_382)
.L_382:
        /*0098*/ 	.word	0x00000000


	//----- nvinfo : EIATTR_CBANK_PARAM_SIZE
	.align		4
.L_383:
        /*009c*/ 	.byte	0x03, 0x19
        /*009e*/ 	.short	0x0068


	//----- nvinfo : EIATTR_PARAM_CBANK
	.align		4
        /*00a0*/ 	.byte	0x04, 0x0a
        /*00a2*/ 	.short	(.L_385 - .L_384)
	.align		4
.L_384:
        /*00a4*/ 	.word	index@(.nv.constant0._ZN4vllm26cross_device_reduce_2stageI6__halfLi8EEEvPNS_8RankDataENS_11RankSignalsEPNS_6SignalEPT_ii)
        /*00a8*/ 	.short	0x0210
        /*00aa*/ 	.short	0x0068


	//----- nvinfo : EIATTR_SW_WAR
	.align		4
.L_385:
        /*00ac*/ 	.byte	0x04, 0x36
        /*00ae*/ 	.short	(.L_387 - .L_386)
.L_386:
        /*00b0*/ 	.word	0x00000008
.L_387:


//--------------------- .nv.info._ZN4vllm26cross_device_reduce_1stageI6__halfLi8EEEvPNS_8RankDataENS_11RankSignalsEPNS_6SignalEPT_ii --------------------------
	.section	.nv.info._ZN4vllm26cross_device_reduce_1stageI6__halfLi8EEEvPNS_8RankDataENS_11RankSignalsEPNS_6SignalEPT_ii,"",@"SHT_CUDA_INFO"
	.sectionflags	@""
	.align	4


	//----- nvinfo : EIATTR_CUDA_API_VERSION
	.align		4
        /*0000*/ 	.byte	0x04, 0x37
        /*0002*/ 	.short	(.L_389 - .L_388)
.L_388:
        /*0004*/ 	.word	0x00000082


	//----- nvinfo : EIATTR_KPARAM_INFO
	.align		4
.L_389:
        /*0008*/ 	.byte	0x04, 0x17
        /*000a*/ 	.short	(.L_391 - .L_390)
.L_390:
        /*000c*/ 	.word	0x00000000
        /*0010*/ 	.short	0x0005
        /*0012*/ 	.short	0x0064
        /*0014*/ 	.byte	0x00, 0xf0, 0x11, 0x00


	//----- nvinfo : EIATTR_KPARAM_INFO
	.align		4
.L_391:
        /*0018*/ 	.byte	0x04, 0x17
        /*001a*/ 	.short	(.L_393 - .L_392)
.L_392:
        /*001c*/ 	.word	0x00000000
        /*0020*/ 	.short	0x0004
        /*0022*/ 	.short	0x0060
        /*0024*/ 	.byte	0x00, 0xf0, 0x11, 0x00


	//----- nvinfo : EIATTR_KPARAM_INFO
	.align		4
.L_393:
        /*0028*/ 	.byte	0x04, 0x17
        /*002a*/ 	.short	(.L_395 - .L_394)
.L_394:
        /*002c*/ 	.word	0x00000000
        /*0030*/ 	.short	0x0003
        /*0032*/ 	.short	0x0058
        /*0034*/ 	.byte	0x00, 0xf0, 0x21, 0x00


	//----- nvinfo : EIATTR_KPARAM_INFO
	.align		4
.L_395:
        /*0038*/ 	.byte	0x04, 0x17
        /*003a*/ 	.short	(.L_397 - .L_396)
.L_396:
        /*003c*/ 	.word	0x00000000
        /*0040*/ 	.short	0x0002
        /*0042*/ 	.short	0x0050
        /*0044*/ 	.byte	0x00, 0xf0, 0x21, 0x00


	//----- nvinfo : EIATTR_KPARAM_INFO
	.align		4
.L_397:
        /*0048*/ 	.byte	0x04, 0x17
        /*004a*/ 	.short	(.L_399 - .L_398)
.L_398:
        /*004c*/ 	.word	0x00000000
        /*0050*/ 	.short	0x0001
        /*0052*/ 	.short	0x0010
        /*0054*/ 	.byte	0x00, 0xf0, 0x01, 0x01


	//----- nvinfo : EIATTR_KPARAM_INFO
	.align		4
.L_399:
        /*0058*/ 	.byte	0x04, 0x17
        /*005a*/ 	.short	(.L_401 - .L_400)
.L_400:
        /*005c*/ 	.word	0x00000000
        /*0060*/ 	.short	0x0000
        /*0062*/ 	.short	0x0000
        /*0064*/ 	.byte	0x00, 0xf0, 0x21, 0x00


	//----- nvinfo : EIATTR_SPARSE_MMA_MASK
	.align		4
.L_401:
        /*0068*/ 	.byte	0x03, 0x50
        /*006a*/ 	.short	0x0000


	//----- nvinfo : EIATTR_MAXREG_COUNT
	.align		4
        /*006c*/ 	.byte	0x03, 0x1b
        /*006e*/ 	.short	0x0080


	//----- nvinfo : EIATTR_NUM_BARRIERS
	.align		4
        /*0070*/ 	.byte	0x02, 0x4c
        /*0072*/ 	.byte	0x01
	.zero		1


	//----- nvinfo : EIATTR_MERCURY_ISA_VERSION
	.align		4
        /*0074*/ 	.byte	0x03, 0x5f
        /*0076*/ 	.short	0x0101


	//----- nvinfo : EIATTR_EXIT_INSTR_OFFSETS
	.align		4
        /*0078*/ 	.byte	0x04, 0x1c
        /*007a*/ 	.short	(.L_403 - .L_402)


	//   ....[0]....
.L_402:
        /*007c*/ 	.word	0x00000d90


	//   ....[1]....
        /*0080*/ 	.word	0x00000db0


	//----- nvinfo : EIATTR_MAX_THREADS
	.align		4
.L_403:
        /*0084*/ 	.byte	0x04, 0x05
        /*0086*/ 	.short	(.L_405 - .L_404)
.L_404:
        /*0088*/ 	.word	0x00000200
        /*008c*/ 	.word	0x00000001
        /*0090*/ 	.word	0x00000001


	//----- nvinfo : EIATTR_CRS_STACK_SIZE
	.align		4
.L_405:
        /*0094*/ 	.byte	0x04, 0x1e
        /*0096*/ 	.short	(.L_407 - .L_406)
.L_406:
        /*0098*/ 	.word	0x00000000


	//----- nvinfo : EIATTR_CBANK_PARAM_SIZE
	.align		4
.L_407:
        /*009c*/ 	.byte	0x03, 0x19
        /*009e*/ 	.short	0x0068


	//----- nvinfo : EIATTR_PARAM_CBANK
	.align		4
        /*00a0*/ 	.byte	0x04, 0x0a
        /*00a2*/ 	.short	(.L_409 - .L_408)
	.align		4
.L_408:
        /*00a4*/ 	.word	index@(.nv.constant0._ZN4vllm26cross_device_reduce_1stageI6__halfLi8EEEvPNS_8RankDataENS_11RankSignalsEPNS_6SignalEPT_ii)
        /*00a8*/ 	.short	0x0210
        /*00aa*/ 	.short	0x0068


	//----- nvinfo : EIATTR_SW_WAR
	.align		4
.L_409:
        /*00ac*/ 	.byte	0x04, 0x36
        /*00ae*/ 	.short	(.L_411 - .L_410)
.L_410:
        /*00b0*/ 	.word	0x00000008
.L_411:


//--------------------- .nv.info._ZN4vllm26cross_device_reduce_2stageI6__halfLi6EEEvPNS_8RankDataENS_11RankSignalsEPNS_6SignalEPT_ii --------------------------
	.section	.nv.info._ZN4vllm26cross_device_reduce_2stageI6__halfLi6EEEvPNS_8RankDataENS_11RankSignalsEPNS_6SignalEPT_ii,"",@"SHT_CUDA_INFO"
	.sectionflags	@""
	.align	4


	//----- nvinfo : EIATTR_CUDA_API_VERSION
	.align		4
        /*0000*/ 	.byte	0x04, 0x37
        /*0002*/ 	.short	(.L_413 - .L_412)
.L_412:
        /*0004*/ 	.word	0x00000082


	//----- nvinfo : EIATTR_KPARAM_INFO
	.align		4
.L_413:
        /*0008*/ 	.byte	0x04, 0x17
        /*000a*/ 	.short	(.L_415 - .L_414)
.L_414:
        /*000c*/ 	.word	0x00000000
        /*0010*/ 	.short	0x0005
        /*0012*/ 	.short	0x0064
        /*0014*/ 	.byte	0x00, 0xf0, 0x11, 0x00


	//----- nvinfo : EIATTR_KPARAM_INFO
	.align		4
.L_415:
        /*0018*/ 	.byte	0x04, 0x17
        /*001a*/ 	.short	(.L_417 - .L_416)
.L_416:
        /*001c*/ 	.word	0x00000000
        /*0020*/ 	.short	0x0004
        /*0022*/ 	.short	0x0060
        /*0024*/ 	.byte	0x00, 0xf0, 0x11, 0x00


	//----- nvinfo : EIATTR_KPARAM_INFO
	.align		4
.L_417:
        /*0028*/ 	.byte	0x04, 0x17
        /*002a*/ 	.short	(.L_419 - .L_418)
.L_418:
        /*002c*/ 	.word	0x00000000
        /*0030*/ 	.short	0x0003
        /*0032*/ 	.short	0x0058
        /*0034*/ 	.byte	0x00, 0xf0, 0x21, 0x00


	//----- nvinfo : EIATTR_KPARAM_INFO
	.align		4
.L_419:
        /*0038*/ 	.byte	0x04, 0x17
        /*003a*/ 	.short	(.L_421 - .L_420)
.L_420:
        /*003c*/ 	.word	0x00000000
        /*0040*/ 	.short	0x0002
        /*0042*/ 	.short	0x0050
        /*0044*/ 	.byte	0x00, 0xf0, 0x21, 0x00


	//----- nvinfo : EIATTR_KPARAM_INFO
	.align		4
.L_421:
        /*0048*/ 	.byte	0x04, 0x17
        /*004a*/ 	.short	(.L_423 - .L_422)
.L_422:
        /*004c*/ 	.word	0x00000000
        /*0050*/ 	.short	0x0001
        /*0052*/ 	.short	0x0010
        /*0054*/ 	.byte	0x00, 0xf0, 0x01, 0x01


	//----- nvinfo : EIATTR_KPARAM_INFO
	.align		4
.L_423:
        /*0058*/ 	.byte	0x04, 0x17
        /*005a*/ 	.short	(.L_425 - .L_424)
.L_424:
        /*005c*/ 	.word	0x00000000
        /*0060*/ 	.short	0x0000
        /*0062*/ 	.short	0x0000
        /*0064*/ 	.byte	0x00, 0xf0, 0x21, 0x00


	//----- nvinfo : EIATTR_SPARSE_MMA_MASK
	.align		4
.L_425:
        /*0068*/ 	.byte	0x03, 0x50
        /*006a*/ 	.short	0x0000


	//----- nvinfo : EIATTR_MAXREG_COUNT
	.align		4
        /*006c*/ 	.byte	0x03, 0x1b
        /*006e*/ 	.short	0x0080


	//----- nvinfo : EIATTR_NUM_BARRIERS
	.align		4
        /*0070*/ 	.byte	0x02, 0x4c
        /*0072*/ 	.byte	0x01
	.zero		1


	//----- nvinfo : EIATTR_MERCURY_ISA_VERSION
	.align		4
        /*0074*/ 	.byte	0x03, 0x5f
        /*0076*/ 	.short	0x0101


	//----- nvinfo : EIATTR_EXIT_INSTR_OFFSETS
	.align		4
        /*0078*/ 	.byte	0x04, 0x1c
        /*007a*/ 	.short	(.L_427 - .L_426)


	//   ....[0]....
.L_426:
        /*007c*/ 	.word	0x00000ed0


	//   ....[1]....
        /*0080*/ 	.word	0x00001260


	//----- nvinfo : EIATTR_MAX_THREADS
	.align		4
.L_427:
        /*0084*/ 	.byte	0x04, 0x05
        /*0086*/ 	.short	(.L_429 - .L_428)
.L_428:
        /*0088*/ 	.word	0x00000200
        /*008c*/ 	.word	0x00000001
        /*0090*/ 	.word	0x00000001


	//----- nvinfo : EIATTR_CRS_STACK_SIZE
	.align		4
.L_429:
        /*0094*/ 	.byte	0x04, 0x1e
        /*0096*/ 	.short	(.L_431 - .L_430)
.L_430:
        /*0098*/ 	.word	0x00000000


	//----- nvinfo : EIATTR_CBANK_PARAM_SIZE
	.align		4
.L_431:
        /*009c*/ 	.byte	0x03, 0x19
        /*009e*/ 	.short	0x0068


	//----- nvinfo : EIATTR_PARAM_CBANK
	.align		4
        /*00a0*/ 	.byte	0x04, 0x0a
        /*00a2*/ 	.short	(.L_433 - .L_432)
	.align		4
.L_432:
        /*00a4*/ 	.word	index@(.nv.constant0._ZN4vllm26cross_device_reduce_2stageI6__halfLi6EEEvPNS_8RankDataENS_11RankSignalsEPNS_6SignalEPT_ii)
        /*00a8*/ 	.short	0x0210
        /*00aa*/ 	.short	0x0068


	//----- nvinfo : EIATTR_SW_WAR
	.align		4
.L_433:
        /*00ac*/ 	.byte	0x04, 0x36
        /*00ae*/ 	.short	(.L_435 - .L_434)
.L_434:
        /*00b0*/ 	.word	0x00000008
.L_435:


//--------------------- .nv.info._ZN4vllm26cross_device_reduce_1stageI6__halfLi6EEEvPNS_8RankDataENS_11RankSignalsEPNS_6SignalEPT_ii --------------------------
	.section	.nv.info._ZN4vllm26cross_device_reduce_1stageI6__halfLi6EEEvPNS_8RankDataENS_11RankSignalsEPNS_6SignalEPT_ii,"",@"SHT_CUDA_INFO"
	.sectionflags	@""
	.align	4


	//----- nvinfo : EIATTR_CUDA_API_VERSION
	.align		4
        /*0000*/ 	.byte	0x04, 0x37
        /*0002*/ 	.short	(.L_437 - .L_436)
.L_436:
        /*0004*/ 	.word	0x00000082


	//----- nvinfo : EIATTR_KPARAM_INFO
	.align		4
.L_437:
        /*0008*/ 	.byte	0x04, 0x17
        /*000a*/ 	.short	(.L_439 - .L_438)
.L_438:
        /*000c*/ 	.word	0x00000000
        /*0010*/ 	.short	0x0005
        /*0012*/ 	.short	0x0064
        /*0014*/ 	.byte	0x00, 0xf0, 0x11, 0x00


	//----- nvinfo : EIATTR_KPARAM_INFO
	.align		4
.L_439:
        /*0018*/ 	.byte	0x04, 0x17
        /*001a*/ 	.short	(.L_441 - .L_440)
.L_440:
        /*001c*/ 	.word	0x00000000
        /*0020*/ 	.short	0x0004
        /*0022*/ 	.short	0x0060
        /*0024*/ 	.byte	0x00, 0xf0, 0x11, 0x00


	//----- nvinfo : EIATTR_KPARAM_INFO
	.align		4
.L_441:
        /*0028*/ 	.byte	0x04, 0x17
        /*002a*/ 	.short	(.L_443 - .L_442)
.L_442:
        /*002c*/ 	.word	0x00000000
        /*0030*/ 	.short	0x0003
        /*0032*/ 	.short	0x0058
        /*0034*/ 	.byte	0x00, 0xf0, 0x21, 0x00


	//----- nvinfo : EIATTR_KPARAM_INFO
	.align		4
.L_443:
        /*0038*/ 	.byte	0x04, 0x17
        /*003a*/ 	.short	(.L_445 - .L_444)
.L_444:
        /*003c*/ 	.word	0x00000000
        /*0040*/ 	.short	0x0002
        /*0042*/ 	.short	0x0050
        /*0044*/ 	.byte	0x00, 0xf0, 0x21, 0x00


	//----- nvinfo : EIATTR_KPARAM_INFO
	.align		4
.L_445:
        /*0048*/ 	.byte	0x04, 0x17
        /*004a*/ 	.short	(.L_447 - .L_446)
.L_446:
        /*004c*/ 	.word	0x00000000
        /*0050*/ 	.short	0x0001
        /*0052*/ 	.short	0x0010
        /*0054*/ 	.byte	0x00, 0xf0, 0x01, 0x01


	//----- nvinfo : EIATTR_KPARAM_INFO
	.align		4
.L_447:
        /*0058*/ 	.byte	0x04, 0x17
        /*005a*/ 	.short	(.L_449 - .L_448)
.L_448:
        /*005c*/ 	.word	0x00000000
        /*0060*/ 	.short	0x0000
        /*0062*/ 	.short	0x0000
        /*0064*/ 	.byte	0x00, 0xf0, 0x21, 0x00


	//----- nvinfo : EIATTR_SPARSE_MMA_MASK
	.align		4
.L_449:
        /*0068*/ 	.byte	0x03, 0x50
        /*006a*/ 	.short	0x0000


	//----- nvinfo : EIATTR_MAXREG_COUNT
	.align		4
        /*006c*/ 	.byte	0x03, 0x1b
        /*006e*/ 	.short	0x0080


	//----- nvinfo : EIATTR_NUM_BARRIERS
	.align		4
        /*0070*/ 	.byte	0x02, 0x4c
        /*0072*/ 	.byte	0x01
	.zero		1


	//----- nvinfo : EIATTR_MERCURY_ISA_VERSION
	.align		4
        /*0074*/ 	.byte	0x03, 0x5f
        /*0076*/ 	.short	0x0101


	//----- nvinfo : EIATTR_EXIT_INSTR_OFFSETS
	.align		4
        /*0078*/ 	.byte	0x04, 0x1c
        /*007a*/ 	.short	(.L_451 - .L_450)


	//   ....[0]....
.L_450:
        /*007c*/ 	.word	0x00000b40


	//   ....[1]....
        /*0080*/ 	.word	0x00000b60


	//----- nvinfo : EIATTR_MAX_THREADS
	.align		4
.L_451:
        /*0084*/ 	.byte	0x04, 0x05
        /*0086*/ 	.short	(.L_453 - .L_452)
.L_452:
        /*0088*/ 	.word	0x00000200
        /*008c*/ 	.word	0x00000001
        /*0090*/ 	.word	0x00000001


	//----- nvinfo : EIATTR_CRS_STACK_SIZE
	.align		4
.L_453:
        /*0094*/ 	.byte	0x04, 0x1e
        /*0096*/ 	.short	(.L_455 - .L_454)
.L_454:
        /*0098*/ 	.word	0x00000000


	//----- nvinfo : EIATTR_CBANK_PARAM_SIZE
	.align		4
.L_455:
        /*009c*/ 	.byte	0x03, 0x19
        /*009e*/ 	.short	0x0068


	//----- nvinfo : EIATTR_PARAM_CBANK
	.align		4
        /*00a0*/ 	.byte	0x04, 0x0a
        /*00a2*/ 	.short	(.L_457 - .L_456)
	.align		4
.L_456:
        /*00a4*/ 	.word	index@(.nv.constant0._ZN4vllm26cross_device_reduce_1stageI6__halfLi6EEEvPNS_8RankDataENS_11RankSignalsEPNS_6SignalEPT_ii)
        /*00a8*/ 	.short	0x0210
        /*00aa*/ 	.short	0x0068


	//----- nvinfo : EIATTR_SW_WAR
	.align		4
.L_457:
        /*00ac*/ 	.byte	0x04, 0x36
        /*00ae*/ 	.short	(.L_459 - .L_458)
.L_458:
        /*00b0*/ 	.word	0x00000008
.L_459:


//--------------------- .nv.info._ZN4vllm26cross_device_reduce_2stageI6__halfLi4EEEvPNS_8RankDataENS_11RankSignalsEPNS_6SignalEPT_ii --------------------------
	.section	.nv.info._ZN4vllm26cross_device_reduce_2stageI6__halfLi4EEEvPNS_8RankDataENS_11RankSignalsEPNS_6SignalEPT_ii,"",@"SHT_CUDA_INFO"
	.sectionflags	@""
	.align	4


	//----- nvinfo : EIATTR_CUDA_API_VERSION
	.align		4
        /*0000*/ 	.byte	0x04, 0x37
        /*0002*/ 	.short	(.L_461 - .L_460)
.L_460:
        /*0004*/ 	.word	0x00000082


	//----- nvinfo : EIATTR_KPARAM_INFO
	.align		4
.L_461:
        /*0008*/ 	.byte	0x04, 0x17
        /*000a*/ 	.short	(.L_463 - .L_462)
.L_462:
        /*000c*/ 	.word	0x00000000
        /*0010*/ 	.short	0x0005
        /*0012*/ 	.short	0x0064
        /*0014*/ 	.byte	0x00, 0xf0, 0x11, 0x00


	//----- nvinfo : EIATTR_KPARAM_INFO
	.align		4
.L_463:
        /*0018*/ 	.byte	0x04, 0x17
        /*001a*/ 	.short	(.L_465 - .L_464)
.L_464:
        /*001c*/ 	.word	0x00000000
        /*0020*/ 	.short	0x0004
        /*0022*/ 	.short	0x0060
        /*0024*/ 	.byte	0x00, 0xf0, 0x11, 0x00


	//----- nvinfo : EIATTR_KPARAM_INFO
	.align		4
.L_465:
        /*0028*/ 	.byte	0x04, 0x17
        /*002a*/ 	.short	(.L_467 - .L_466)
.L_466:
        /*002c*/ 	.word	0x00000000
        /*0030*/ 	.short	0x0003
        /*0032*/ 	.short	0x0058
        /*0034*/ 	.byte	0x00, 0xf0, 0x21, 0x00


	//----- nvinfo : EIATTR_KPARAM_INFO
	.align		4
.L_467:
        /*0038*/ 	.byte	0x04, 0x17
        /*003a*/ 	.short	(.L_469 - .L_468)
.L_468:
        /*003c*/ 	.word	0x00000000
        /*0040*/ 	.short	0x0002
        /*0042*/ 	.short	0x0050
        /*0044*/ 	.byte	0x00, 0xf0, 0x21, 0x00


	//----- nvinfo : EIATTR_KPARAM_INFO
	.align		4
.L_469:
        /*0048*/ 	.byte	0x04, 0x17
        /*004a*/ 	.short	(.L_471 - .L_470)
.L_470:
        /*004c*/ 	.word	0x00000000
        /*0050*/ 	.short	0x0001
        /*0052*/ 	.short	0x0010
        /*0054*/ 	.byte	0x00, 0xf0, 0x01, 0x01


	//----- nvinfo : EIATTR_KPARAM_INFO
	.align		4
.L_471:
        /*0058*/ 	.byte	0x04, 0x17
        /*005a*/ 	.short	(.L_473 - .L_472)
.L_472:
        /*005c*/ 	.word	0x00000000
        /*0060*/ 	.short	0x0000
        /*0062*/ 	.short	0x0000
        /*0064*/ 	.byte	0x00, 0xf0, 0x21, 0x00


	//----- nvinfo : EIATTR_SPARSE_MMA_MASK
	.align		4
.L_473:
        /*0068*/ 	.byte	0x03, 0x50
        /*006a*/ 	.short	0x0000


	//----- nvinfo : EIATTR_MAXREG_COUNT
	.align		4
        /*006c*/ 	.byte	0x03, 0x1b
        /*006e*/ 	.short	0x0080


	//----- nvinfo : EIATTR_NUM_BARRIERS
	.align		4
        /*0070*/ 	.byte	0x02, 0x4c
        /*0072*/ 	.byte	0x01
	.zero		1


	//----- nvinfo : EIATTR_MERCURY_ISA_VERSION
	.align		4
        /*0074*/ 	.byte	0x03, 0x5f
        /*0076*/ 	.short	0x0101


	//----- nvinfo : EIATTR_EXIT_INSTR_OFFSETS
	.align		4
        /*0078*/ 	.byte	0x04, 0x1c
        /*007a*/ 	.short	(.L_475 - .L_474)


	//   ....[0]....
.L_474:
        /*007c*/ 	.word	0x00000c00


	//   ....[1]....
        /*0080*/ 	.word	0x00001020


	//   ....[2]....
        /*0084*/ 	.word	0x00001510


	//----- nvinfo : EIATTR_MAX_THREADS
	.align		4
.L_475:
        /*0088*/ 	.byte	0x04, 0x05
        /*008a*/ 	.short	(.L_477 - .L_476)
.L_476:
        /*008c*/ 	.word	0x00000200
        /*0090*/ 	.word	0x00000001
        /*0094*/ 	.word	0x00000001


	//----- nvinfo : EIATTR_CRS_STACK_SIZE
	.align		4
.L_477:
        /*0098*/ 	.byte	0x04, 0x1e
        /*009a*/ 	.short	(.L_479 - .L_478)
.L_478:
        /*009c*/ 	.word	0x00000000


	//----- nvinfo : EIATTR_CBANK_PARAM_SIZE
	.align		4
.L_479:
        /*00a0*/ 	.byte	0x03, 0x19
        /*00a2*/ 	.short	0x0068


	//----- nvinfo : EIATTR_PARAM_CBANK
	.align		4
        /*00a4*/ 	.byte	0x04, 0x0a
        /*00a6*/ 	.short	(.L_481 - .L_480)
	.align		4
.L_480:
        /*00a8*/ 	.word	index@(.nv.constant0._ZN4vllm26cross_device_reduce_2stageI6__halfLi4EEEvPNS_8RankDataENS_11RankSignalsEPNS_6SignalEPT_ii)
        /*00ac*/ 	.short	0x0210
        /*00ae*/ 	.short	0x0068


	//----- nvinfo : EIATTR_SW_WAR
	.align		4
.L_481:
        /*00b0*/ 	.byte	0x04, 0x36
        /*00b2*/ 	.short	(.L_483 - .L_482)
.L_482:
        /*00b4*/ 	.word	0x00000008
.L_483:


//--------------------- .nv.info._ZN4vllm26cross_device_reduce_1stageI6__halfLi4EEEvPNS_8RankDataENS_11RankSignalsEPNS_6SignalEPT_ii --------------------------
	.section	.nv.info._ZN4vllm26cross_device_reduce_1stageI6__halfLi4EEEvPNS_8RankDataENS_11RankSignalsEPNS_6SignalEPT_ii,"",@"SHT_CUDA_INFO"
	.sectionflags	@""
	.align	4


	//----- nvinfo : EIATTR_CUDA_API_VERSION
	.align		4
        /*0000*/ 	.byte	0x04, 0x37
        /*0002*/ 	.short	(.L_485 - .L_484)
.L_484:
        /*0004*/ 	.word	0x00000082


	//----- nvinfo : EIATTR_KPARAM_INFO
	.align		4
.L_485:
        /*0008*/ 	.byte	0x04, 0x17
        /*000a*/ 	.short	(.L_487 - .L_486)
.L_486:
        /*000c*/ 	.word	0x00000000
        /*0010*/ 	.short	0x0005
        /*0012*/ 	.short	0x0064
        /*0014*/ 	.byte	0x00, 0xf0, 0x11, 0x00


	//----- nvinfo : EIATTR_KPARAM_INFO
	.align		4
.L_487:
        /*0018*/ 	.byte	0x04, 0x17
        /*001a*/ 	.short	(.L_489 - .L_488)
.L_488:
        /*001c*/ 	.word	0x00000000
        /*0020*/ 	.short	0x0004
        /*0022*/ 	.short	0x0060
        /*0024*/ 	.byte	0x00, 0xf0, 0x11, 0x00


	//----- nvinfo : EIATTR_KPARAM_INFO
	.align		4
.L_489:
        /*0028*/ 	.byte	0x04, 0x17
        /*002a*/ 	.short	(.L_491 - .L_490)
.L_490:
        /*002c*/ 	.word	0x00000000
        /*0030*/ 	.short	0x0003
        /*0032*/ 	.short	0x0058
        /*0034*/ 	.byte	0x00, 0xf0, 0x21, 0x00


	//----- nvinfo : EIATTR_KPARAM_INFO
	.align		4
.L_491:
        /*0038*/ 	.byte	0x04, 0x17
        /*003a*/ 	.short	(.L_493 - .L_492)
.L_492:
        /*003c*/ 	.word	0x00000000
        /*0040*/ 	.short	0x0002
        /*0042*/ 	.short	0x0050
        /*0044*/ 	.byte	0x00, 0xf0, 0x21, 0x00


	//----- nvinfo : EIATTR_KPARAM_INFO
	.align		4
.L_493:
        /*0048*/ 	.byte	0x04, 0x17
        /*004a*/ 	.short	(.L_495 - .L_494)
.L_494:
        /*004c*/ 	.word	0x00000000
        /*0050*/ 	.short	0x0001
        /*0052*/ 	.short	0x0010
        /*0054*/ 	.byte	0x00, 0xf0, 0x01, 0x01


	//----- nvinfo : EIATTR_KPARAM_INFO
	.align		4
.L_495:
        /*0058*/ 	.byte	0x04, 0x17
        /*005a*/ 	.short	(.L_497 - .L_496)
.L_496:
        /*005c*/ 	.word	0x00000000
        /*0060*/ 	.short	0x0000
        /*0062*/ 	.short	0x0000
        /*0064*/ 	.byte	0x00, 0xf0, 0x21, 0x00


	//----- nvinfo : EIATTR_SPARSE_MMA_MASK
	.align		4
.L_497:
        /*0068*/ 	.byte	0x03, 0x50
        /*006a*/ 	.short	0x0000


	//----- nvinfo : EIATTR_MAXREG_COUNT
	.align		4
        /*006c*/ 	.byte	0x03, 0x1b
        /*006e*/ 	.short	0x0080


	//----- nvinfo : EIATTR_NUM_BARRIERS
	.align		4
        /*0070*/ 	.byte	0x02, 0x4c
        /*0072*/ 	.byte	0x01
	.zero		1


	//----- nvinfo : EIATTR_MERCURY_ISA_VERSION
	.align		4
        /*0074*/ 	.byte	0x03, 0x5f
        /*0076*/ 	.short	0x0101


	//----- nvinfo : EIATTR_EXIT_INSTR_OFFSETS
	.align		4
        /*0078*/ 	.byte	0x04, 0x1c
        /*007a*/ 	.short	(.L_499 - .L_498)


	//   ....[0]....
.L_498:
        /*007c*/ 	.word	0x000008f0


	//   ....[1]....
        /*0080*/ 	.word	0x00000910


	//----- nvinfo : EIATTR_MAX_THREADS
	.align		4
.L_499:
        /*0084*/ 	.byte	0x04, 0x05
        /*0086*/ 	.short	(.L_501 - .L_500)
.L_500:
        /*0088*/ 	.word	0x00000200
        /*008c*/ 	.word	0x00000001
        /*0090*/ 	.word	0x00000001


	//----- nvinfo : EIATTR_CRS_STACK_SIZE
	.align		4
.L_501:
        /*0094*/ 	.byte	0x04, 0x1e
        /*0096*/ 	.short	(.L_503 - .L_502)
.L_502:
        /*0098*/ 	.word	0x00000000


	//----- nvinfo : EIATTR_CBANK_PARAM_SIZE
	.align		4
.L_503:
        /*009c*/ 	.byte	0x03, 0x19
        /*009e*/ 	.short	0x0068


	//----- nvinfo : EIATTR_PARAM_CBANK
	.align		4
        /*00a0*/ 	.byte	0x04, 0x0a
        /*00a2*/ 	.short	(.L_505 - .L_504)
	.align		4
.L_504:
        /*00a4*/ 	.word	index@(.nv.constant0._ZN4vllm26cross_device_reduce_1stageI6__halfLi4EEEvPNS_8RankDataENS_11RankSignalsEPNS_6SignalEPT_ii)
        /*00a8*/ 	.short	0x0210
        /*00aa*/ 	.short	0x0068


	//----- nvinfo : EIATTR_SW_WAR
	.align		4
.L_505:
        /*00ac*/ 	.byte	0x04, 0x36
        /*00ae*/ 	.short	(.L_507 - .L_506)
.L_506:
        /*00b0*/ 	.word	0x00000008
.L_507:


//--------------------- .nv.info._ZN4vllm26cross_device_reduce_2stageI6__halfLi2EEEvPNS_8RankDataENS_11RankSignalsEPNS_6SignalEPT_ii --------------------------
	.section	.nv.info._ZN4vllm26cross_device_reduce_2stageI6__halfLi2EEEvPNS_8RankDataENS_11RankSignalsEPNS_6SignalEPT_ii,"",@"SHT_CUDA_INFO"
	.sectionflags	@""
	.align	4


	//----- nvinfo : EIATTR_CUDA_API_VERSION
	.align		4
        /*0000*/ 	.byte	0x04, 0x37
        /*0002*/ 	.short	(.L_509 - .L_508)
.L_508:
        /*0004*/ 	.word	0x00000082


	//----- nvinfo : EIATTR_KPARAM_INFO
	.align		4
.L_509:
        /*0008*/ 	.byte	0x04, 0x17
        /*000a*/ 	.short	(.L_511 - .L_510)
.L_510:
        /*000c*/ 	.word	0x00000000
        /*0010*/ 	.short	0x0005
        /*0012*/ 	.short	0x0064
        /*0014*/ 	.byte	0x00, 0xf0, 0x11, 0x00


	//----- nvinfo : EIATTR_KPARAM_INFO
	.align		4
.L_511:
        /*0018*/ 	.byte	0x04, 0x17
        /*001a*/ 	.short	(.L_513 - .L_512)
.L_512:
        /*001c*/ 	.word	0x00000000
        /*0020*/ 	.short	0x0004
        /*0022*/ 	.short	0x0060
        /*0024*/ 	.byte	0x00, 0xf0, 0x11, 0x00


	//----- nvinfo : EIATTR_KPARAM_INFO
	.align		4
.L_513:
        /*0028*/ 	.byte	0x04, 0x17
        /*002a*/ 	.short	(.L_515 - .L_514)
.L_514:
        /*002c*/ 	.word	0x00000000
        /*0030*/ 	.short	0x0003
        /*0032*/ 	.short	0x0058
        /*0034*/ 	.byte	0x00, 0xf0, 0x21, 0x00


	//----- nvinfo : EIATTR_KPARAM_INFO
	.align		4
.L_515:
        /*0038*/ 	.byte	0x04, 0x17
        /*003a*/ 	.short	(.L_517 - .L_516)
.L_516:
        /*003c*/ 	.word	0x00000000
        /*0040*/ 	.short	0x0002
        /*0042*/ 	.short	0x0050
        /*0044*/ 	.byte	0x00, 0xf0, 0x21, 0x00


	//----- nvinfo : EIATTR_KPARAM_INFO
	.align		4
.L_517:
        /*0048*/ 	.byte	0x04, 0x17
        /*004a*/ 	.short	(.L_519 - .L_518)
.L_518:
        /*004c*/ 	.word	0x00000000
        /*0050*/ 	.short	0x0001
        /*0052*/ 	.short	0x0010
        /*0054*/ 	.byte	0x00, 0xf0, 0x01, 0x01


	//----- nvinfo : EIATTR_KPARAM_INFO
	.align		4
.L_519:
        /*0058*/ 	.byte	0x04, 0x17
        /*005a*/ 	.short	(.L_521 - .L_520)
.L_520:
        /*005c*/ 	.word	0x00000000
        /*0060*/ 	.short	0x0000
        /*0062*/ 	.short	0x0000
        /*0064*/ 	.byte	0x00, 0xf0, 0x21, 0x00


	//----- nvinfo : EIATTR_SPARSE_MMA_MASK
	.align		4
.L_521:
        /*0068*/ 	.byte	0x03, 0x50
        /*006a*/ 	.short	0x0000


	//----- nvinfo : EIATTR_MAXREG_COUNT
	.align		4
        /*006c*/ 	.byte	0x03, 0x1b
        /*006e*/ 	.short	0x0080


	//----- nvinfo : EIATTR_NUM_BARRIERS
	.align		4
        /*0070*/ 	.byte	0x02, 0x4c
        /*0072*/ 	.byte	0x01
	.zero		1


	//----- nvinfo : EIATTR_MERCURY_ISA_VERSION
	.align		4
        /*0074*/ 	.byte	0x03, 0x5f
        /*0076*/ 	.short	0x0101


	//----- nvinfo : EIATTR_EXIT_INSTR_OFFSETS
	.align		4
        /*0078*/ 	.byte	0x04, 0x1c
        /*007a*/ 	.short	(.L_523 - .L_522)


	//   ....[0]....
.L_522:
        /*007c*/ 	.word	0x00000870


	//   ....[1]....
        /*0080*/ 	.word	0x00000c30


	//   ....[2]....
        /*0084*/ 	.word	0x00001120


	//----- nvinfo : EIATTR_MAX_THREADS
	.align		4
.L_523:
        /*0088*/ 	.byte	0x04, 0x05
        /*008a*/ 	.short	(.L_525 - .L_524)
.L_524:
        /*008c*/ 	.word	0x00000200
        /*0090*/ 	.word	0x00000001
        /*0094*/ 	.word	0x00000001


	//----- nvinfo : EIATTR_CRS_STACK_SIZE
	.align		4
.L_525:
        /*0098*/ 	.byte	0x04, 0x1e
        /*009a*/ 	.short	(.L_527 - .L_526)
.L_526:
        /*009c*/ 	.word	0x00000000


	//----- nvinfo : EIATTR_CBANK_PARAM_SIZE
	.align		4
.L_527:
        /*00a0*/ 	.byte	0x03, 0x19
        /*00a2*/ 	.short	0x0068


	//----- nvinfo : EIATTR_PARAM_CBANK
	.align		4
        /*00a4*/ 	.byte	0x04, 0x0a
        /*00a6*/ 	.short	(.L_529 - .L_528)
	.align		4
.L_528:
        /*00a8*/ 	.word	index@(.nv.constant0._ZN4vllm26cross_device_reduce_2stageI6__halfLi2EEEvPNS_8RankDataENS_11RankSignalsEPNS_6SignalEPT_ii)
        /*00ac*/ 	.short	0x0210
        /*00ae*/ 	.short	0x0068


	//----- nvinfo : EIATTR_SW_WAR
	.align		4
.L_529:
        /*00b0*/ 	.byte	0x04, 0x36
        /*00b2*/ 	.short	(.L_531 - .L_530)
.L_530:
        /*00b4*/ 	.word	0x00000008
.L_531:


//--------------------- .nv.info._ZN4vllm26cross_device_reduce_1stageI6__halfLi2EEEvPNS_8RankDataENS_11RankSignalsEPNS_6SignalEPT_ii --------------------------
	.section	.nv.info._ZN4vllm26cross_device_reduce_1stageI6__halfLi2EEEvPNS_8RankDataENS_11RankSignalsEPNS_6SignalEPT_ii,"",@"SHT_CUDA_INFO"
	.sectionflags	@""
	.align	4


	//----- nvinfo : EIATTR_CUDA_API_VERSION
	.align		4
        /*0000*/ 	.byte	0x04, 0x37
        /*0002*/ 	.short	(.L_533 - .L_532)
.L_532:
        /*0004*/ 	.word	0x00000082


	//----- nvinfo : EIATTR_KPARAM_INFO
	.align		4
.L_533:
        /*0008*/ 	.byte	0x04, 0x17
        /*000a*/ 	.short	(.L_535 - .L_534)
.L_534:
        /*000c*/ 	.word	0x00000000
        /*0010*/ 	.short	0x0005
        /*0012*/ 	.short	0x0064
        /*0014*/ 	.byte	0x00, 0xf0, 0x11, 0x00


	//----- nvinfo : EIATTR_KPARAM_INFO
	.align		4
.L_535:
        /*0018*/ 	.byte	0x04, 0x17
        /*001a*/ 	.short	(.L_537 - .L_536)
.L_536:
        /*001c*/ 	.word	0x00000000
        /*0020*/ 	.short	0x0004
        /*0022*/ 	.short	0x0060
        /*0024*/ 	.byte	0x00, 0xf0, 0x11, 0x00


	//----- nvinfo : EIATTR_KPARAM_INFO
	.align		4
.L_537:
        /*0028*/ 	.byte	0x04, 0x17
        /*002a*/ 	.short	(.L_539 - .L_538)
.L_538:
        /*002c*/ 	.word	0x00000000
        /*0030*/ 	.short	0x0003
        /*0032*/ 	.short	0x0058
        /*0034*/ 	.byte	0x00, 0xf0, 0x21, 0x00


	//----- nvinfo : EIATTR_KPARAM_INFO
	.align		4
.L_539:
        /*0038*/ 	.byte	0x04, 0x17
        /*003a*/ 	.short	(.L_541 - .L_540)
.L_540:
        /*003c*/ 	.word	0x00000000
        /*0040*/ 	.short	0x0002
        /*0042*/ 	.short	0x0050
        /*0044*/ 	.byte	0x00, 0xf0, 0x21, 0x00


	//----- nvinfo : EIATTR_KPARAM_INFO
	.align		4
.L_541:
        /*0048*/ 	.byte	0x04, 0x17
        /*004a*/ 	.short	(.L_543 - .L_542)
.L_542:
        /*004c*/ 	.word	0x00000000
        /*0050*/ 	.short	0x0001
        /*0052*/ 	.short	0x0010
        /*0054*/ 	.byte	0x00, 0xf0, 0x01, 0x01


	//----- nvinfo : EIATTR_KPARAM_INFO
	.align		4
.L_543:
        /*0058*/ 	.byte	0x04, 0x17
        /*005a*/ 	.short	(.L_545 - .L_544)
.L_544:
        /*005c*/ 	.word	0x00000000
        /*0060*/ 	.short	0x0000
        /*0062*/ 	.short	0x0000
        /*0064*/ 	.byte	0x00, 0xf0, 0x21, 0x00


	//----- nvinfo : EIATTR_SPARSE_MMA_MASK
	.align		4
.L_545:
        /*0068*/ 	.byte	0x03, 0x50
        /*006a*/ 	.short	0x0000


	//----- nvinfo : EIATTR_MAXREG_COUNT
	.align		4
        /*006c*/ 	.byte	0x03, 0x1b
        /*006e*/ 	.short	0x0080


	//----- nvinfo : EIATTR_NUM_BARRIERS
	.align		4
        /*0070*/ 	.byte	0x02, 0x4c
        /*0072*/ 	.byte	0x01
	.zero		1


	//----- nvinfo : EIATTR_MERCURY_ISA_VERSION
	.align		4
        /*0074*/ 	.byte	0x03, 0x5f
        /*0076*/ 	.short	0x0101


	//----- nvinfo : EIATTR_EXIT_INSTR_OFFSETS
	.align		4
        /*0078*/ 	.byte	0x04, 0x1c
        /*007a*/ 	.short	(.L_547 - .L_546)


	//   ....[0]....
.L_546:
        /*007c*/ 	.word	0x000006a0


	//   ....[1]....
        /*0080*/ 	.word	0x000006c0


	//----- nvinfo : EIATTR_MAX_THREADS
	.align		4
.L_547:
        /*0084*/ 	.byte	0x04, 0x05
        /*0086*/ 	.short	(.L_549 - .L_548)
.L_548:
        /*0088*/ 	.word	0x00000200
        /*008c*/ 	.word	0x00000001
        /*0090*/ 	.word	0x00000001


	//----- nvinfo : EIATTR_CRS_STACK_SIZE
	.align		4
.L_549:
        /*0094*/ 	.byte	0x04, 0x1e
        /*0096*/ 	.short	(.L_551 - .L_550)
.L_550:
        /*0098*/ 	.word	0x00000000


	//----- nvinfo : EIATTR_CBANK_PARAM_SIZE
	.align		4
.L_551:
        /*009c*/ 	.byte	0x03, 0x19
        /*009e*/ 	.short	0x0068


	//----- nvinfo : EIATTR_PARAM_CBANK
	.align		4
        /*00a0*/ 	.byte	0x04, 0x0a
        /*00a2*/ 	.short	(.L_553 - .L_552)
	.align		4
.L_552:
        /*00a4*/ 	.word	index@(.nv.constant0._ZN4vllm26cross_device_reduce_1stageI6__halfLi2EEEvPNS_8RankDataENS_11RankSignalsEPNS_6SignalEPT_ii)
        /*00a8*/ 	.short	0x0210
        /*00aa*/ 	.short	0x0068


	//----- nvinfo : EIATTR_SW_WAR
	.align		4
.L_553:
        /*00ac*/ 	.byte	0x04, 0x36
        /*00ae*/ 	.short	(.L_555 - .L_554)
.L_554:
        /*00b0*/ 	.word	0x00000008
.L_555:


//--------------------- .nv.info._ZN4vllm26cross_device_reduce_2stageIfLi8EEEvPNS_8RankDataENS_11RankSignalsEPNS_6SignalEPT_ii --------------------------
	.section	.nv.info._ZN4vllm26cross_device_reduce_2stageIfLi8EEEvPNS_8RankDataENS_11RankSignalsEPNS_6SignalEPT_ii,"",@"SHT_CUDA_INFO"
	.sectionflags	@""
	.align	4


	//----- nvinfo : EIATTR_CUDA_API_VERSION
	.align		4
        /*0000*/ 	.byte	0x04, 0x37
        /*0002*/ 	.short	(.L_557 - .L_556)
.L_556:
        /*0004*/ 	.word	0x00000082


	//----- nvinfo : EIATTR_KPARAM_INFO
	.align		4
.L_557:
        /*0008*/ 	.byte	0x04, 0x17
        /*000a*/ 	.short	(.L_559 - .L_558)
.L_558:
        /*000c*/ 	.word	0x00000000
        /*0010*/ 	.short	0x0005
        /*0012*/ 	.short	0x0064
        /*0014*/ 	.byte	0x00, 0xf0, 0x11, 0x00


	//----- nvinfo : EIATTR_KPARAM_INFO
	.align		4
.L_559:
        /*0018*/ 	.byte	0x04, 0x17
        /*001a*/ 	.short	(.L_561 - .L_560)
.L_560:
        /*001c*/ 	.word	0x00000000
        /*0020*/ 	.short	0x0004
        /*0022*/ 	.short	0x0060
        /*0024*/ 	.byte	0x00, 0xf0, 0x11, 0x00


	//----- nvinfo : EIATTR_KPARAM_INFO
	.align		4
.L_561:
        /*0028*/ 	.byte	0x04, 0x17
        /*002a*/ 	.short	(.L_563 - .L_562)
.L_562:
        /*002c*/ 	.word	0x00000000
        /*0030*/ 	.short	0x0003
        /*0032*/ 	.short	0x0058
        /*0034*/ 	.byte	0x00, 0xf0, 0x21, 0x00


	//----- nvinfo : EIATTR_KPARAM_INFO
	.align		4
.L_563:
        /*0038*/ 	.byte	0x04, 0x17
        /*003a*/ 	.short	(.L_565 - .L_564)
.L_564:
        /*003c*/ 	.word	0x00000000
        /*0040*/ 	.short	0x0002
        /*0042*/ 	.short	0x0050
        /*0044*/ 	.byte	0x00, 0xf0, 0x21, 0x00


	//----- nvinfo : EIATTR_KPARAM_INFO
	.align		4
.L_565:
        /*0048*/ 	.byte	0x04, 0x17
        /*004a*/ 	.short	(.L_567 - .L_566)
.L_566:
        /*004c*/ 	.word	0x00000000
        /*0050*/ 	.short	0x0001
        /*0052*/ 	.short	0x0010
        /*0054*/ 	.byte	0x00, 0xf0, 0x01, 0x01


	//----- nvinfo : EIATTR_KPARAM_INFO
	.align		4
.L_567:
        /*0058*/ 	.byte	0x04, 0x17
        /*005a*/ 	.short	(.L_569 - .L_568)
.L_568:
        /*005c*/ 	.word	0x00000000
        /*0060*/ 	.short	0x0000
        /*0062*/ 	.short	0x0000
        /*0064*/ 	.byte	0x00, 0xf0, 0x21, 0x00


	//----- nvinfo : EIATTR_SPARSE_MMA_MASK
	.align		4
.L_569:
        /*0068*/ 	.byte	0x03, 0x50
        /*006a*/ 	.short	0x0000


	//----- nvinfo : EIATTR_MAXREG_COUNT
	.align		4
        /*006c*/ 	.byte	0x03, 0x1b
        /*006e*/ 	.short	0x0080


	//----- nvinfo : EIATTR_NUM_BARRIERS
	.align		4
        /*0070*/ 	.byte	0x02, 0x4c
        /*0072*/ 	.byte	0x01
	.zero		1


	//----- nvinfo : EIATTR_MERCURY_ISA_VERSION
	.align		4
        /*0074*/ 	.byte	0x03, 0x5f
        /*0076*/ 	.short	0x0101


	//----- nvinfo : EIATTR_EXIT_INSTR_OFFSETS
	.align		4
        /*0078*/ 	.byte	0x04, 0x1c
        /*007a*/ 	.short	(.L_571 - .L_570)


	//   ....[0]....
.L_570:
        /*007c*/ 	.word	0x00000db0


	//   ....[1]....
        /*0080*/ 	.word	0x00001290


	//----- nvinfo : EIATTR_MAX_THREADS
	.align		4
.L_571:
        /*0084*/ 	.byte	0x04, 0x05
        /*0086*/ 	.short	(.L_573 - .L_572)
.L_572:
        /*0088*/ 	.word	0x00000200
        /*008c*/ 	.word	0x00000001
        /*0090*/ 	.word	0x00000001


	//----- nvinfo : EIATTR_CRS_STACK_SIZE
	.align		4
.L_573:
        /*0094*/ 	.byte	0x04, 0x1e
        /*0096*/ 	.short	(.L_575 - .L_574)
.L_574:
        /*0098*/ 	.word	0x00000000


	//----- nvinfo : EIATTR_CBANK_PARAM_SIZE
	.align		4
.L_575:
        /*009c*/ 	.byte	0x03, 0x19
        /*009e*/ 	.short	0x0068


	//----- nvinfo : EIATTR_PARAM_CBANK
	.align		4
        /*00a0*/ 	.byte	0x04, 0x0a
        /*00a2*/ 	.short	(.L_577 - .L_576)
	.align		4
.L_576:
        /*00a4*/ 	.word	index@(.nv.constant0._ZN4vllm26cross_device_reduce_2stageIfLi8EEEvPNS_8RankDataENS_11RankSignalsEPNS_6SignalEPT_ii)
        /*00a8*/ 	.short	0x0210
        /*00aa*/ 	.short	0x0068


	//----- nvinfo : EIATTR_SW_WAR
	.align		4
.L_577:
        /*00ac*/ 	.byte	0x04, 0x36
        /*00ae*/ 	.short	(.L_579 - .L_578)
.L_578:
        /*00b0*/ 	.word	0x00000008
.L_579:


//--------------------- .nv.info._ZN4vllm26cross_device_reduce_1stageIfLi8EEEvPNS_8RankDataENS_11RankSignalsEPNS_6SignalEPT_ii --------------------------
	.section	.nv.info._ZN4vllm26cross_device_reduce_1stageIfLi8EEEvPNS_8RankDataENS_11RankSignalsEPNS_6SignalEPT_ii,"",@"SHT_CUDA_INFO"
	.sectionflags	@""
	.align	4


	//----- nvinfo : EIATTR_CUDA_API_VERSION
	.align		4
        /*0000*/ 	.byte	0x04, 0x37
        /*0002*/ 	.short	(.L_581 - .L_580)
.L_580:
        /*0004*/ 	.word	0x00000082


	//----- nvinfo : EIATTR_KPARAM_INFO
	.align		4
.L_581:
        /*0008*/ 	.byte	0x04, 0x17
        /*000a*/ 	.short	(.L_583 - .L_582)
.L_582:
        /*000c*/ 	.word	0x00000000
        /*0010*/ 	.short	0x0005
        /*0012*/ 	.short	0x0064
        /*0014*/ 	.byte	0x00, 0xf0, 0x11, 0x00


	//----- nvinfo : EIATTR_KPARAM_INFO
	.align		4
.L_583:
        /*0018*/ 	.byte	0x04, 0x17
        /*001a*/ 	.short	(.L_585 - .L_584)
.L_584:
        /*001c*/ 	.word	0x00000000
        /*0020*/ 	.short	0x0004
        /*0022*/ 	.short	0x0060
        /*0024*/ 	.byte	0x00, 0xf0, 0x11, 0x00


	//----- nvinfo : EIATTR_KPARAM_INFO
	.align		4
.L_585:
        /*0028*/ 	.byte	0x04, 0x17
        /*002a*/ 	.short	(.L_587 - .L_586)
.L_586:
        /*002c*/ 	.word	0x00000000
        /*0030*/ 	.short	0x0003
        /*0032*/ 	.short	0x0058
        /*0034*/ 	.byte	0x00, 0xf0, 0x21, 0x00


	//----- nvinfo : EIATTR_KPARAM_INFO
	.align		4
.L_587:
        /*0038*/ 	.byte	0x04, 0x17
        /*003a*/ 	.short	(.L_589 - .L_588)
.L_588:
        /*003c*/ 	.word	0x00000000
        /*0040*/ 	.short	0x0002
        /*0042*/ 	.short	0x0050
        /*0044*/ 	.byte	0x00, 0xf0, 0x21, 0x00


	//----- nvinfo : EIATTR_KPARAM_INFO
	.align		4
.L_589:
        /*0048*/ 	.byte	0x04, 0x17
        /*004a*/ 	.short	(.L_591 - .L_590)
.L_590:
        /*004c*/ 	.word	0x00000000
        /*0050*/ 	.short	0x0001
        /*0052*/ 	.short	0x0010
        /*0054*/ 	.byte	0x00, 0xf0, 0x01, 0x01


	//----- nvinfo : EIATTR_KPARAM_INFO
	.align		4
.L_591:
        /*0058*/ 	.byte	0x04, 0x17
        /*005a*/ 	.short	(.L_593 - .L_592)
.L_592:
        /*005c*/ 	.word	0x00000000
        /*0060*/ 	.short	0x0000
        /*0062*/ 	.short	0x0000
        /*0064*/ 	.byte	0x00, 0xf0, 0x21, 0x00


	//----- nvinfo : EIATTR_SPARSE_MMA_MASK
	.align		4
.L_593:
        /*0068*/ 	.byte	0x03, 0x50
        /*006a*/ 	.short	0x0000


	//----- nvinfo : EIATTR_MAXREG_COUNT
	.align		4
        /*006c*/ 	.byte	0x03, 0x1b
        /*006e*/ 	.short	0x0080


	//----- nvinfo : EIATTR_NUM_BARRIERS
	.align		4
        /*0070*/ 	.byte	0x02, 0x4c
        /*0072*/ 	.byte	0x01
	.zero		1


	//----- nvinfo : EIATTR_MERCURY_ISA_VERSION
	.align		4
        /*0074*/ 	.byte	0x03, 0x5f
        /*0076*/ 	.short	0x0101


	//----- nvinfo : EIATTR_EXIT_INSTR_OFFSETS
	.align		4
        /*0078*/ 	.byte	0x04, 0x1c
        /*007a*/ 	.short	(.L_595 - .L_594)


	//   ....[0]....
.L_594:
        /*007c*/ 	.word	0x00000790


	//   ....[1]....
        /*0080*/ 	.word	0x000007b0


	//----- nvinfo : EIATTR_MAX_THREADS
	.align		4
.L_595:
        /*0084*/ 	.byte	0x04, 0x05
        /*0086*/ 	.short	(.L_597 - .L_596)
.L_596:
        /*0088*/ 	.word	0x00000200
        /*008c*/ 	.word	0x00000001
        /*0090*/ 	.word	0x00000001


	//----- nvinfo : EIATTR_CRS_STACK_SIZE
	.align		4
.L_597:
        /*0094*/ 	.byte	0x04, 0x1e
        /*0096*/ 	.short	(.L_599 - .L_598)
.L_598:
        /*0098*/ 	.word	0x00000000


	//----- nvinfo : EIATTR_CBANK_PARAM_SIZE
	.align		4
.L_599:
        /*009c*/ 	.byte	0x03, 0x19
        /*009e*/ 	.short	0x0068


	//----- nvinfo : EIATTR_PARAM_CBANK
	.align		4
        /*00a0*/ 	.byte	0x04, 0x0a
        /*00a2*/ 	.short	(.L_601 - .L_600)
	.align		4
.L_600:
        /*00a4*/ 	.word	index@(.nv.constant0._ZN4vllm26cross_device_reduce_1stageIfLi8EEEvPNS_8RankDataENS_11RankSignalsEPNS_6SignalEPT_ii)
        /*00a8*/ 	.short	0x0210
        /*00aa*/ 	.short	0x0068


	//----- nvinfo : EIATTR_SW_WAR
	.align		4
.L_601:
        /*00ac*/ 	.byte	0x04, 0x36
        /*00ae*/ 	.short	(.L_603 - .L_602)
.L_602:
        /*00b0*/ 	.word	0x00000008
.L_603:


//--------------------- .nv.info._ZN4vllm26cross_device_reduce_2stageIfLi6EEEvPNS_8RankDataENS_11RankSignalsEPNS_6SignalEPT_ii --------------------------
	.section	.nv.info._ZN4vllm26cross_device_reduce_2stageIfLi6EEEvPNS_8RankDataENS_11RankSignalsEPNS_6SignalEPT_ii,"",@"SHT_CUDA_INFO"
	.sectionflags	@""
	.align	4


	//----- nvinfo : EIATTR_CUDA_API_VERSION
	.align		4
        /*0000*/ 	.byte	0x04, 0x37
        /*0002*/ 	.short	(.L_605 - .L_604)
.L_604:
        /*0004*/ 	.word	0x00000082


	//----- nvinfo : EIATTR_KPARAM_INFO
	.align		4
.L_605:
        /*0008*/ 	.byte	0x04, 0x17
        /*000a*/ 	.short	(.L_607 - .L_606)
.L_606:
        /*000c*/ 	.word	0x00000000
        /*0010*/ 	.short	0x0005
        /*0012*/ 	.short	0x0064
        /*0014*/ 	.byte	0x00, 0xf0, 0x11, 0x00


	//----- nvinfo : EIATTR_KPARAM_INFO
	.align		4
.L_607:
        /*0018*/ 	.byte	0x04, 0x17
        /*001a*/ 	.short	(.L_609 - .L_608)
.L_608:
        /*001c*/ 	.word	0x00000000
        /*0020*/ 	.short	0x0004
        /*0022*/ 	.short	0x0060
        /*0024*/ 	.byte	0x00, 0xf0, 0x11, 0x00


	//----- nvinfo : EIATTR_KPARAM_INFO
	.align		4
.L_609:
        /*0028*/ 	.byte	0x04, 0x17
        /*002a*/ 	.short	(.L_611 - .L_610)
.L_610:
        /*002c*/ 	.word	0x00000000
        /*0030*/ 	.short	0x0003
        /*0032*/ 	.short	0x0058
        /*0034*/ 	.byte	0x00, 0xf0, 0x21, 0x00


	//----- nvinfo : EIATTR_KPARAM_INFO
	.align		4
.L_611:
        /*0038*/ 	.byte	0x04, 0x17
        /*003a*/ 	.short	(.L_613 - .L_612)
.L_612:
        /*003c*/ 	.word	0x00000000
        /*0040*/ 	.short	0x0002
        /*0042*/ 	.short	0x0050
        /*0044*/ 	.byte	0x00, 0xf0, 0x21, 0x00


	//----- nvinfo : EIATTR_KPARAM_INFO
	.align		4
.L_613:
        /*0048*/ 	.byte	0x04, 0x17
        /*004a*/ 	.short	(.L_615 - .L_614)
.L_614:
        /*004c*/ 	.word	0x00000000
        /*0050*/ 	.short	0x0001
        /*0052*/ 	.short	0x0010
        /*0054*/ 	.byte	0x00, 0xf0, 0x01, 0x01


	//----- nvinfo : EIATTR_KPARAM_INFO
	.align		4
.L_615:
        /*0058*/ 	.byte	0x04, 0x17
        /*005a*/ 	.short	(.L_617 - .L_616)
.L_616:
        /*005c*/ 	.word	0x00000000
        /*0060*/ 	.short	0x0000
        /*0062*/ 	.short	0x0000
        /*0064*/ 	.byte	0x00, 0xf0, 0x21, 0x00


	//----- nvinfo : EIATTR_SPARSE_MMA_MASK
	.align		4
.L_617:
        /*0068*/ 	.byte	0x03, 0x50
        /*006a*/ 	.short	0x0000


	//----- nvinfo : EIATTR_MAXREG_COUNT
	.align		4
        /*006c*/ 	.byte	0x03, 0x1b
        /*006e*/ 	.short	0x0080


	//----- nvinfo : EIATTR_NUM_BARRIERS
	.align		4
        /*0070*/ 	.byte	0x02, 0x4c
        /*0072*/ 	.byte	0x01
	.zero		1


	//----- nvinfo : EIATTR_MERCURY_ISA_VERSION
	.align		4
        /*0074*/ 	.byte	0x03, 0x5f
        /*0076*/ 	.short	0x0101


	//----- nvinfo : EIATTR_EXIT_INSTR_OFFSETS
	.align		4
        /*0078*/ 	.byte	0x04, 0x1c
        /*007a*/ 	.short	(.L_619 - .L_618)


	//   ....[0]....
.L_618:
        /*007c*/ 	.word	0x00000b10


	//   ....[1]....
        /*0080*/ 	.word	0x00000ec0


	//----- nvinfo : EIATTR_MAX_THREADS
	.align		4
.L_619:
        /*0084*/ 	.byte	0x04, 0x05
        /*0086*/ 	.short	(.L_621 - .L_620)
.L_620:
        /*0088*/ 	.word	0x00000200
        /*008c*/ 	.word	0x00000001
        /*0090*/ 	.word	0x00000001


	//----- nvinfo : EIATTR_CRS_STACK_SIZE
	.align		4
.L_621:
        /*0094*/ 	.byte	0x04, 0x1e
        /*0096*/ 	.short	(.L_623 - .L_622)
.L_622:
        /*0098*/ 	.word	0x00000000


	//----- nvinfo : EIATTR_CBANK_PARAM_SIZE
	.align		4
.L_623:
        /*009c*/ 	.byte	0x03, 0x19
        /*009e*/ 	.short	0x0068


	//----- nvinfo : EIATTR_PARAM_CBANK
	.align		4
        /*00a0*/ 	.byte	0x04, 0x0a
        /*00a2*/ 	.short	(.L_625 - .L_624)
	.align		4
.L_624:
        /*00a4*/ 	.word	index@(.nv.constant0._ZN4vllm26cross_device_reduce_2stageIfLi6EEEvPNS_8RankDataENS_11RankSignalsEPNS_6SignalEPT_ii)
        /*00a8*/ 	.short	0x0210
        /*00aa*/ 	.short	0x0068


	//----- nvinfo : EIATTR_SW_WAR
	.align		4
.L_625:
        /*00ac*/ 	.byte	0x04, 0x36
        /*00ae*/ 	.short	(.L_627 - .L_626)
.L_626:
        /*00b0*/ 	.word	0x00000008
.L_627:


//--------------------- .nv.info._ZN4vllm26cross_device_reduce_1stageIfLi6EEEvPNS_8RankDataENS_11RankSignalsEPNS_6SignalEPT_ii --------------------------
	.section	.nv.info._ZN4vllm26cross_device_reduce_1stageIfLi6EEEvPNS_8RankDataENS_11RankSignalsEPNS_6SignalEPT_ii,"",@"SHT_CUDA_INFO"
	.sectionflags	@""
	.align	4


	//----- nvinfo : EIATTR_CUDA_API_VERSION
	.align		4
        /*0000*/ 	.byte	0x04, 0x37
        /*0002*/ 	.short	(.L_629 - .L_628)
.L_628:
        /*0004*/ 	.word	0x00000082


	//----- nvinfo : EIATTR_KPARAM_INFO
	.align		4
.L_629:
        /*0008*/ 	.byte	0x04, 0x17
        /*000a*/ 	.short	(.L_631 - .L_630)
.L_630:
        /*000c*/ 	.word	0x00000000
        /*0010*/ 	.short	0x0005
        /*0012*/ 	.short	0x0064
        /*0014*/ 	.byte	0x00, 0xf0, 0x11, 0x00


	//----- nvinfo : EIATTR_KPARAM_INFO
	.align		4
.L_631:
        /*0018*/ 	.byte	0x04, 0x17
        /*001a*/ 	.short	(.L_633 - .L_632)
.L_632:
        /*001c*/ 	.word	0x00000000
        /*0020*/ 	.short	0x0004
        /*0022*/ 	.short	0x0060
        /*0024*/ 	.byte	0x00, 0xf0, 0x11, 0x00


	//----- nvinfo : EIATTR_KPARAM_INFO
	.align		4
.L_633:
        /*0028*/ 	.byte	0x04, 0x17
        /*002a*/ 	.short	(.L_635 - .L_634)
.L_634:
        /*002c*/ 	.word	0x00000000
        /*0030*/ 	.short	0x0003
        /*0032*/ 	.short	0x0058
        /*0034*/ 	.byte	0x00, 0xf0, 0x21, 0x00


	//----- nvinfo : EIATTR_KPARAM_INFO
	.align		4
.L_635:
        /*0038*/ 	.byte	0x04, 0x17
        /*003a*/ 	.short	(.L_637 - .L_636)
.L_636:
        /*003c*/ 	.word	0x00000000
        /*0040*/ 	.short	0x0002
        /*0042*/ 	.short	0x0050
        /*0044*/ 	.byte	0x00, 0xf0, 0x21, 0x00


	//----- nvinfo : EIATTR_KPARAM_INFO
	.align		4
.L_637:
        /*0048*/ 	.byte	0x04, 0x17
        /*004a*/ 	.short	(.L_639 - .L_638)
.L_638:
        /*004c*/ 	.word	0x00000000
        /*0050*/ 	.short	0x0001
        /*0052*/ 	.short	0x0010
        /*0054*/ 	.byte	0x00, 0xf0, 0x01, 0x01


	//----- nvinfo : EIATTR_KPARAM_INFO
	.align		4
.L_639:
        /*0058*/ 	.byte	0x04, 0x17
        /*005a*/ 	.short	(.L_641 - .L_640)
.L_640:
        /*005c*/ 	.word	0x00000000
        /*0060*/ 	.short	0x0000
        /*0062*/ 	.short	0x0000
        /*0064*/ 	.byte	0x00, 0xf0, 0x21, 0x00


	//----- nvinfo : EIATTR_SPARSE_MMA_MASK
	.align		4
.L_641:
        /*0068*/ 	.byte	0x03, 0x50
        /*006a*/ 	.short	0x0000


	//----- nvinfo : EIATTR_MAXREG_COUNT
	.align		4
        /*006c*/ 	.byte	0x03, 0x1b
        /*006e*/ 	.short	0x0080


	//----- nvinfo : EIATTR_NUM_BARRIERS
	.align		4
        /*0070*/ 	.byte	0x02, 0x4c
        /*0072*/ 	.byte	0x01
	.zero		1


	//----- nvinfo : EIATTR_MERCURY_ISA_VERSION
	.align		4
        /*0074*/ 	.byte	0x03, 0x5f
        /*0076*/ 	.short	0x0101


	//----- nvinfo : EIATTR_EXIT_INSTR_OFFSETS
	.align		4
        /*0078*/ 	.byte	0x04, 0x1c
        /*007a*/ 	.short	(.L_643 - .L_642)


	//   ....[0]....
.L_642:
        /*007c*/ 	.word	0x000006c0


	//   ....[1]....
        /*0080*/ 	.word	0x000006e0


	//----- nvinfo : EIATTR_MAX_THREADS
	.align		4
.L_643:
        /*0084*/ 	.byte	0x04, 0x05
        /*0086*/ 	.short	(.L_645 - .L_644)
.L_644:
        /*0088*/ 	.word	0x00000200
        /*008c*/ 	.word	0x00000001
        /*0090*/ 	.word	0x00000001


	//----- nvinfo : EIATTR_CRS_STACK_SIZE
	.align		4
.L_645:
        /*0094*/ 	.byte	0x04, 0x1e
        /*0096*/ 	.short	(.L_647 - .L_646)
.L_646:
        /*0098*/ 	.word	0x00000000


	//----- nvinfo : EIATTR_CBANK_PARAM_SIZE
	.align		4
.L_647:
        /*009c*/ 	.byte	0x03, 0x19
        /*009e*/ 	.short	0x0068


	//----- nvinfo : EIATTR_PARAM_CBANK
	.align		4
        /*00a0*/ 	.byte	0x04, 0x0a
        /*00a2*/ 	.short	(.L_649 - .L_648)
	.align		4
.L_648:
        /*00a4*/ 	.word	index@(.nv.constant0._ZN4vllm26cross_device_reduce_1stageIfLi6EEEvPNS_8RankDataENS_11RankSignalsEPNS_6SignalEPT_ii)
        /*00a8*/ 	.short	0x0210
        /*00aa*/ 	.short	0x0068


	//----- nvinfo : EIATTR_SW_WAR
	.align		4
.L_649:
        /*00ac*/ 	.byte	0x04, 0x36
        /*00ae*/ 	.short	(.L_651 - .L_650)
.L_650:
        /*00b0*/ 	.word	0x00000008
.L_651:


//--------------------- .nv.info._ZN4vllm26cross_device_reduce_2stageIfLi4EEEvPNS_8RankDataENS_11RankSignalsEPNS_6SignalEPT_ii --------------------------
	.section	.nv.info._ZN4vllm26cross_device_reduce_2stageIfLi4EEEvPNS_8RankDataENS_11RankSignalsEPNS_6SignalEPT_ii,"",@"SHT_CUDA_INFO"
	.sectionflags	@""
	.align	4


	//----- nvinfo : EIATTR_CUDA_API_VERSION
	.align		4
        /*0000*/ 	.byte	0x04, 0x37
        /*0002*/ 	.short	(.L_653 - .L_652)
.L_652:
        /*0004*/ 	.word	0x00000082


	//----- nvinfo : EIATTR_KPARAM_INFO
	.align		4
.L_653:
        /*0008*/ 	.byte	0x04, 0x17
        /*000a*/ 	.short	(.L_655 - .L_654)
.L_654:
        /*000c*/ 	.word	0x00000000
        /*0010*/ 	.short	0x0005
        /*0012*/ 	.short	0x0064
        /*0014*/ 	.byte	0x00, 0xf0, 0x11, 0x00


	//----- nvinfo : EIATTR_KPARAM_INFO
	.align		4
.L_655:
        /*0018*/ 	.byte	0x04, 0x17
        /*001a*/ 	.short	(.L_657 - .L_656)
.L_656:
        /*001c*/ 	.word	0x00000000
        /*0020*/ 	.short	0x0004
        /*0022*/ 	.short	0x0060
        /*0024*/ 	.byte	0x00, 0xf0, 0x11, 0x00


	//----- nvinfo : EIATTR_KPARAM_INFO
	.align		4
.L_657:
        /*0028*/ 	.byte	0x04, 0x17
        /*002a*/ 	.short	(.L_659 - .L_658)
.L_658:
        /*002c*/ 	.word	0x00000000
        /*0030*/ 	.short	0x0003
        /*0032*/ 	.short	0x0058
        /*0034*/ 	.byte	0x00, 0xf0, 0x21, 0x00


	//----- nvinfo : EIATTR_KPARAM_INFO
	.align		4
.L_659:
        /*0038*/ 	.byte	0x04, 0x17
        /*003a*/ 	.short	(.L_661 - .L_660)
.L_660:
        /*003c*/ 	.word	0x00000000
        /*0040*/ 	.short	0x0002
        /*0042*/ 	.short	0x0050
        /*0044*/ 	.byte	0x00, 0xf0, 0x21, 0x00


	//----- nvinfo : EIATTR_KPARAM_INFO
	.align		4
.L_661:
        /*0048*/ 	.byte	0x04, 0x17
        /*004a*/ 	.short	(.L_663 - .L_662)
.L_662:
        /*004c*/ 	.word	0x00000000
        /*0050*/ 	.short	0x0001
        /*0052*/ 	.short	0x0010
        /*0054*/ 	.byte	0x00, 0xf0, 0x01, 0x01


	//----- nvinfo : EIATTR_KPARAM_INFO
	.align		4
.L_663:
        /*0058*/ 	.byte	0x04, 0x17
        /*005a*/ 	.short	(.L_665 - .L_664)
.L_664:
        /*005c*/ 	.word	0x00000000
        /*0060*/ 	.short	0x0000
        /*0062*/ 	.short	0x0000
        /*0064*/ 	.byte	0x00, 0xf0, 0x21, 0x00


	//----- nvinfo : EIATTR_SPARSE_MMA_MASK
	.align		4
.L_665:
        /*0068*/ 	.byte	0x03, 0x50
        /*006a*/ 	.short	0x0000


	//----- nvinfo : EIATTR_MAXREG_COUNT
	.align		4
        /*006c*/ 	.byte	0x03, 0x1b
        /*006e*/ 	.short	0x0080


	//----- nvinfo : EIATTR_NUM_BARRIERS
	.align		4
        /*0070*/ 	.byte	0x02, 0x4c
        /*0072*/ 	.byte	0x01
	.zero		1


	//----- nvinfo : EIATTR_MERCURY_ISA_VERSION
	.align		4
        /*0074*/ 	.byte	0x03, 0x5f
        /*0076*/ 	.short	0x0101


	//----- nvinfo : EIATTR_EXIT_INSTR_OFFSETS
	.align		4
        /*0078*/ 	.byte	0x04, 0x1c
        /*007a*/ 	.short	(.L_667 - .L_666)


	//   ....[0]....
.L_666:
        /*007c*/ 	.word	0x00000990


	//   ....[1]....
        /*0080*/ 	.word	0x00000db0


	//   ....[2]....
        /*0084*/ 	.word	0x000012a0


	//----- nvinfo : EIATTR_MAX_THREADS
	.align		4
.L_667:
        /*0088*/ 	.byte	0x04, 0x05
        /*008a*/ 	.short	(.L_669 - .L_668)
.L_668:
        /*008c*/ 	.word	0x00000200
        /*0090*/ 	.word	0x00000001
        /*0094*/ 	.word	0x00000001


	//----- nvinfo : EIATTR_CRS_STACK_SIZE
	.align		4
.L_669:
        /*0098*/ 	.byte	0x04, 0x1e
        /*009a*/ 	.short	(.L_671 - .L_670)
.L_670:
        /*009c*/ 	.word	0x00000000


	//----- nvinfo : EIATTR_CBANK_PARAM_SIZE
	.align		4
.L_671:
        /*00a0*/ 	.byte	0x03, 0x19
        /*00a2*/ 	.short	0x0068


	//----- nvinfo : EIATTR_PARAM_CBANK
	.align		4
        /*00a4*/ 	.byte	0x04, 0x0a
        /*00a6*/ 	.short	(.L_673 - .L_672)
	.align		4
.L_672:
        /*00a8*/ 	.word	index@(.nv.constant0._ZN4vllm26cross_device_reduce_2stageIfLi4EEEvPNS_8RankDataENS_11RankSignalsEPNS_6SignalEPT_ii)
        /*00ac*/ 	.short	0x0210
        /*00ae*/ 	.short	0x0068


	//----- nvinfo : EIATTR_SW_WAR
	.align		4
.L_673:
        /*00b0*/ 	.byte	0x04, 0x36
        /*00b2*/ 	.short	(.L_675 - .L_674)
.L_674:
        /*00b4*/ 	.word	0x00000008
.L_675:


//--------------------- .nv.info._ZN4vllm26cross_device_reduce_1stageIfLi4EEEvPNS_8RankDataENS_11RankSignalsEPNS_6SignalEPT_ii --------------------------
	.section	.nv.info._ZN4vllm26cross_device_reduce_1stageIfLi4EEEvPNS_8RankDataENS_11RankSignalsEPNS_6SignalEPT_ii,"",@"SHT_CUDA_INFO"
	.sectionflags	@""
	.align	4


	//----- nvinfo : EIATTR_CUDA_API_VERSION
	.align		4
        /*0000*/ 	.byte	0x04, 0x37
        /*0002*/ 	.short	(.L_677 - .L_676)
.L_676:
        /*0004*/ 	.word	0x00000082


	//----- nvinfo : EIATTR_KPARAM_INFO
	.align		4
.L_677:
        /*0008*/ 	.byte	0x04, 0x17
        /*000a*/ 	.short	(.L_679 - .L_678)
.L_678:
        /*000c*/ 	.word	0x00000000
        /*0010*/ 	.short	0x0005
        /*0012*/ 	.short	0x0064
        /*0014*/ 	.byte	0x00, 0xf0, 0x11, 0x00


	//----- nvinfo : EIATTR_KPARAM_INFO
	.align		4
.L_679:
        /*0018*/ 	.byte	0x04, 0x17
        /*001a*/ 	.short	(.L_681 - .L_680)
.L_680:
        /*001c*/ 	.word	0x00000000
        /*0020*/ 	.short	0x0004
        /*0022*/ 	.short	0x0060
        /*0024*/ 	.byte	0x00, 0xf0, 0x11, 0x00


	//----- nvinfo : EIATTR_KPARAM_INFO
	.align		4
.L_681:
        /*0028*/ 	.byte	0x04, 0x17
        /*002a*/ 	.short	(.L_683 - .L_682)
.L_682:
        /*002c*/ 	.word	0x00000000
        /*0030*/ 	.short	0x0003
        /*0032*/ 	.short	0x0058
        /*0034*/ 	.byte	0x00, 0xf0, 0x21, 0x00


	//----- nvinfo : EIATTR_KPARAM_INFO
	.align		4
.L_683:
        /*0038*/ 	.byte	0x04, 0x17
        /*003a*/ 	.short	(.L_685 - .L_684)
.L_684:
        /*003c*/ 	.word	0x00000000
        /*0040*/ 	.short	0x0002
        /*0042*/ 	.short	0x0050
        /*0044*/ 	.byte	0x00, 0xf0, 0x21, 0x00


	//----- nvinfo : EIATTR_KPARAM_INFO
	.align		4
.L_685:
        /*0048*/ 	.byte	0x04, 0x17
        /*004a*/ 	.short	(.L_687 - .L_686)
.L_686:
        /*004c*/ 	.word	0x00000000
        /*0050*/ 	.short	0x0001
        /*0052*/ 	.short	0x0010
        /*0054*/ 	.byte	0x00, 0xf0, 0x01, 0x01


	//----- nvinfo : EIATTR_KPARAM_INFO
	.align		4
.L_687:
        /*0058*/ 	.byte	0x04, 0x17
        /*005a*/ 	.short	(.L_689 - .L_688)
.L_688:
        /*005c*/ 	.word	0x00000000
        /*0060*/ 	.short	0x0000
        /*0062*/ 	.short	0x0000
        /*0064*/ 	.byte	0x00, 0xf0, 0x21, 0x00


	//----- nvinfo : EIATTR_SPARSE_MMA_MASK
	.align		4
.L_689:
        /*0068*/ 	.byte	0x03, 0x50
        /*006a*/ 	.short	0x0000


	//----- nvinfo : EIATTR_MAXREG_COUNT
	.align		4
        /*006c*/ 	.byte	0x03, 0x1b
        /*006e*/ 	.short	0x0080


	//----- nvinfo : EIATTR_NUM_BARRIERS
	.align		4
        /*0070*/ 	.byte	0x02, 0x4c
        /*0072*/ 	.byte	0x01
	.zero		1


	//----- nvinfo : EIATTR_MERCURY_ISA_VERSION
	.align		4
        /*0074*/ 	.byte	0x03, 0x5f
        /*0076*/ 	.short	0x0101


	//----- nvinfo : EIATTR_EXIT_INSTR_OFFSETS
	.align		4
        /*0078*/ 	.byte	0x04, 0x1c
        /*007a*/ 	.short	(.L_691 - .L_690)


	//   ....[0]....
.L_690:
        /*007c*/ 	.word	0x00000600


	//   ....[1]....
        /*0080*/ 	.word	0x00000620


	//----- nvinfo : EIATTR_MAX_THREADS
	.align		4
.L_691:
        /*0084*/ 	.byte	0x04, 0x05
        /*0086*/ 	.short	(.L_693 - .L_692)
.L_692:
        /*0088*/ 	.word	0x00000200
        /*008c*/ 	.word	0x00000001
        /*0090*/ 	.word	0x00000001


	//----- nvinfo : EIATTR_CRS_STACK_SIZE
	.align		4
.L_693:
        /*0094*/ 	.byte	0x04, 0x1e
        /*0096*/ 	.short	(.L_695 - .L_694)
.L_694:
        /*0098*/ 	.word	0x00000000


	//----- nvinfo : EIATTR_CBANK_PARAM_SIZE
	.align		4
.L_695:
        /*009c*/ 	.byte	0x03, 0x19
        /*009e*/ 	.short	0x0068


	//----- nvinfo : EIATTR_PARAM_CBANK
	.align		4
        /*00a0*/ 	.byte	0x04, 0x0a
        /*00a2*/ 	.short	(.L_697 - .L_696)
	.align		4
.L_696:
        /*00a4*/ 	.word	index@(.nv.constant0._ZN4vllm26cross_device_reduce_1stageIfLi4EEEvPNS_8RankDataENS_11RankSignalsEPNS_6SignalEPT_ii)
        /*00a8*/ 	.short	0x0210
        /*00aa*/ 	.short	0x0068


	//----- nvinfo : EIATTR_SW_WAR
	.align		4
.L_697:
        /*00ac*/ 	.byte	0x04, 0x36
        /*00ae*/ 	.short	(.L_699 - .L_698)
.L_698:
        /*00b0*/ 	.word	0x00000008
.L_699:


//--------------------- .nv.info._ZN4vllm26cross_device_reduce_2stageIfLi2EEEvPNS_8RankDataENS_11RankSignalsEPNS_6SignalEPT_ii --------------------------
	.section	.nv.info._ZN4vllm26cross_device_reduce_2stageIfLi2EEEvPNS_8RankDataENS_11RankSignalsEPNS_6SignalEPT_ii,"",@"SHT_CUDA_INFO"
	.sectionflags	@""
	.align	4


	//----- nvinfo : EIATTR_CUDA_API_VERSION
	.align		4
        /*0000*/ 	.byte	0x04, 0x37
        /*0002*/ 	.short	(.L_701 - .L_700)
.L_700:
        /*0004*/ 	.word	0x00000082


	//----- nvinfo : EIATTR_KPARAM_INFO
	.align		4
.L_701:
        /*0008*/ 	.byte	0x04, 0x17
        /*000a*/ 	.short	(.L_703 - .L_702)
.L_702:
        /*000c*/ 	.word	0x00000000
        /*0010*/ 	.short	0x0005
        /*0012*/ 	.short	0x0064
        /*0014*/ 	.byte	0x00, 0xf0, 0x11, 0x00


	//----- nvinfo : EIATTR_KPARAM_INFO
	.align		4
.L_703:
        /*0018*/ 	.byte	0x04, 0x17
        /*001a*/ 	.short	(.L_705 - .L_704)
.L_704:
        /*001c*/ 	.word	0x00000000
        /*0020*/ 	.short	0x0004
        /*0022*/ 	.short	0x0060
        /*0024*/ 	.byte	0x00, 0xf0, 0x11, 0x00


	//----- nvinfo : EIATTR_KPARAM_INFO
	.align		4
.L_705:
        /*0028*/ 	.byte	0x04, 0x17
        /*002a*/ 	.short	(.L_707 - .L_706)
.L_706:
        /*002c*/ 	.word	0x00000000
        /*0030*/ 	.short	0x0003
        /*0032*/ 	.short	0x0058
        /*0034*/ 	.byte	0x00, 0xf0, 0x21, 0x00


	//----- nvinfo : EIATTR_KPARAM_INFO
	.align		4
.L_707:
        /*0038*/ 	.byte	0x04, 0x17
        /*003a*/ 	.short	(.L_709 - .L_708)
.L_708:
        /*003c*/ 	.word	0x00000000
        /*0040*/ 	.short	0x0002
        /*0042*/ 	.short	0x0050
        /*0044*/ 	.byte	0x00, 0xf0, 0x21, 0x00


	//----- nvinfo : EIATTR_KPARAM_INFO
	.align		4
.L_709:
        /*0048*/ 	.byte	0x04, 0x17
        /*004a*/ 	.short	(.L_711 - .L_710)
.L_710:
        /*004c*/ 	.word	0x00000000
        /*0050*/ 	.short	0x0001
        /*0052*/ 	.short	0x0010
        /*0054*/ 	.byte	0x00, 0xf0, 0x01, 0x01


	//----- nvinfo : EIATTR_KPARAM_INFO
	.align		4
.L_711:
        /*0058*/ 	.byte	0x04, 0x17
        /*005a*/ 	.short	(.L_713 - .L_712)
.L_712:
        /*005c*/ 	.word	0x00000000
        /*0060*/ 	.short	0x0000
        /*0062*/ 	.short	0x0000
        /*0064*/ 	.byte	0x00, 0xf0, 0x21, 0x00


	//----- nvinfo : EIATTR_SPARSE_MMA_MASK
	.align		4
.L_713:
        /*0068*/ 	.byte	0x03, 0x50
        /*006a*/ 	.short	0x0000


	//----- nvinfo : EIATTR_MAXREG_COUNT
	.align		4
        /*006c*/ 	.byte	0x03, 0x1b
        /*006e*/ 	.short	0x0080


	//----- nvinfo : EIATTR_NUM_BARRIERS
	.align		4
        /*0070*/ 	.byte	0x02, 0x4c
        /*0072*/ 	.byte	0x01
	.zero		1


	//----- nvinfo : EIATTR_MERCURY_ISA_VERSION
	.align		4
        /*0074*/ 	.byte	0x03, 0x5f
        /*0076*/ 	.short	0x0101


	//----- nvinfo : EIATTR_EXIT_INSTR_OFFSETS
	.align		4
        /*0078*/ 	.byte	0x04, 0x1c
        /*007a*/ 	.short	(.L_715 - .L_714)


	//   ....[0]....
.L_714:
        /*007c*/ 	.word	0x00000770


	//   ....[1]....
        /*0080*/ 	.word	0x00000b30


	//   ....[2]....
        /*0084*/ 	.word	0x00001020


	//----- nvinfo : EIATTR_MAX_THREADS
	.align		4
.L_715:
        /*0088*/ 	.byte	0x04, 0x05
        /*008a*/ 	.short	(.L_717 - .L_716)
.L_716:
        /*008c*/ 	.word	0x00000200
        /*0090*/ 	.word	0x00000001
        /*0094*/ 	.word	0x00000001


	//----- nvinfo : EIATTR_CRS_STACK_SIZE
	.align		4
.L_717:
        /*0098*/ 	.byte	0x04, 0x1e
        /*009a*/ 	.short	(.L_719 - .L_718)
.L_718:
        /*009c*/ 	.word	0x00000000


	//----- nvinfo : EIATTR_CBANK_PARAM_SIZE
	.align		4
.L_719:
        /*00a0*/ 	.byte	0x03, 0x19
        /*00a2*/ 	.short	0x0068


	//----- nvinfo : EIATTR_PARAM_CBANK
	.align		4
        /*00a4*/ 	.byte	0x04, 0x0a
        /*00a6*/ 	.short	(.L_721 - .L_720)
	.align		4
.L_720:
        /*00a8*/ 	.word	index@(.nv.constant0._ZN4vllm26cross_device_reduce_2stageIfLi2EEEvPNS_8RankDataENS_11RankSignalsEPNS_6SignalEPT_ii)
        /*00ac*/ 	.short	0x0210
        /*00ae*/ 	.short	0x0068


	//----- nvinfo : EIATTR_SW_WAR
	.align		4
.L_721:
        /*00b0*/ 	.byte	0x04, 0x36
        /*00b2*/ 	.short	(.L_723 - .L_722)
.L_722:
        /*00b4*/ 	.word	0x00000008
.L_723:


//--------------------- .nv.info._ZN4vllm26cross_device_reduce_1stageIfLi2EEEvPNS_8RankDataENS_11RankSignalsEPNS_6SignalEPT_ii --------------------------
	.section	.nv.info._ZN4vllm26cross_device_reduce_1stageIfLi2EEEvPNS_8RankDataENS_11RankSignalsEPNS_6SignalEPT_ii,"",@"SHT_CUDA_INFO"
	.sectionflags	@""
	.align	4


	//----- nvinfo : EIATTR_CUDA_API_VERSION
	.align		4
        /*0000*/ 	.byte	0x04, 0x37
        /*0002*/ 	.short	(.L_725 - .L_724)
.L_724:
        /*0004*/ 	.word	0x00000082


	//----- nvinfo : EIATTR_KPARAM_INFO
	.align		4
.L_725:
        /*0008*/ 	.byte	0x04, 0x17
        /*000a*/ 	.short	(.L_727 - .L_726)
.L_726:
        /*000c*/ 	.word	0x00000000
        /*0010*/ 	.short	0x0005
        /*0012*/ 	.short	0x0064
        /*0014*/ 	.byte	0x00, 0xf0, 0x11, 0x00


	//----- nvinfo : EIATTR_KPARAM_INFO
	.align		4
.L_727:
        /*0018*/ 	.byte	0x04, 0x17
        /*001a*/ 	.short	(.L_729 - .L_728)
.L_728:
        /*001c*/ 	.word	0x00000000
        /*0020*/ 	.short	0x0004
        /*0022*/ 	.short	0x0060
        /*0024*/ 	.byte	0x00, 0xf0, 0x11, 0x00


	//----- nvinfo : EIATTR_KPARAM_INFO
	.align		4
.L_729:
        /*0028*/ 	.byte	0x04, 0x17
        /*002a*/ 	.short	(.L_731 - .L_730)
.L_730:
        /*002c*/ 	.word	0x00000000
        /*0030*/ 	.short	0x0003
        /*0032*/ 	.short	0x0058
        /*0034*/ 	.byte	0x00, 0xf0, 0x21, 0x00


	//----- nvinfo : EIATTR_KPARAM_INFO
	.align		4
.L_731:
        /*0038*/ 	.byte	0x04, 0x17
        /*003a*/ 	.short	(.L_733 - .L_732)
.L_732:
        /*003c*/ 	.word	0x00000000
        /*0040*/ 	.short	0x0002
        /*0042*/ 	.short	0x0050
        /*0044*/ 	.byte	0x00, 0xf0, 0x21, 0x00


	//----- nvinfo : EIATTR_KPARAM_INFO
	.align		4
.L_733:
        /*0048*/ 	.byte	0x04, 0x17
        /*004a*/ 	.short	(.L_735 - .L_734)
.L_734:
        /*004c*/ 	.word	0x00000000
        /*0050*/ 	.short	0x0001
        /*0052*/ 	.short	0x0010
        /*0054*/ 	.byte	0x00, 0xf0, 0x01, 0x01


	//----- nvinfo : EIATTR_KPARAM_INFO
	.align		4
.L_735:
        /*0058*/ 	.byte	0x04, 0x17
        /*005a*/ 	.short	(.L_737 - .L_736)
.L_736:
        /*005c*/ 	.word	0x00000000
        /*0060*/ 	.short	0x0000
        /*0062*/ 	.short	0x0000
        /*0064*/ 	.byte	0x00, 0xf0, 0x21, 0x00


	//----- nvinfo : EIATTR_SPARSE_MMA_MASK
	.align		4
.L_737:
        /*0068*/ 	.byte	0x03, 0x50
        /*006a*/ 	.short	0x0000


	//----- nvinfo : EIATTR_MAXREG_COUNT
	.align		4
        /*006c*/ 	.byte	0x03, 0x1b
        /*006e*/ 	.short	0x0080


	//----- nvinfo : EIATTR_NUM_BARRIERS
	.align		4
        /*0070*/ 	.byte	0x02, 0x4c
        /*0072*/ 	.byte	0x01
	.zero		1


	//----- nvinfo : EIATTR_MERCURY_ISA_VERSION
	.align		4
        /*0074*/ 	.byte	0x03, 0x5f
        /*0076*/ 	.short	0x0101


	//----- nvinfo : EIATTR_EXIT_INSTR_OFFSETS
	.align		4
        /*0078*/ 	.byte	0x04, 0x1c
        /*007a*/ 	.short	(.L_739 - .L_738)


	//   ....[0]....
.L_738:
        /*007c*/ 	.word	0x00000520


	//   ....[1]....
        /*0080*/ 	.word	0x00000540


	//----- nvinfo : EIATTR_MAX_THREADS
	.align		4
.L_739:
        /*0084*/ 	.byte	0x04, 0x05
        /*0086*/ 	.short	(.L_741 - .L_740)
.L_740:
        /*0088*/ 	.word	0x00000200
        /*008c*/ 	.word	0x00000001
        /*0090*/ 	.word	0x00000001


	//----- nvinfo : EIATTR_CRS_STACK_SIZE
	.align		4
.L_741:
        /*0094*/ 	.byte	0x04, 0x1e
        /*0096*/ 	.short	(.L_743 - .L_742)
.L_742:
        /*0098*/ 	.word	0x00000000


	//----- nvinfo : EIATTR_CBANK_PARAM_SIZE
	.align		4
.L_743:
        /*009c*/ 	.byte	0x03, 0x19
        /*009e*/ 	.short	0x0068


	//----- nvinfo : EIATTR_PARAM_CBANK
	.align		4
        /*00a0*/ 	.byte	0x04, 0x0a
        /*00a2*/ 	.short	(.L_745 - .L_744)
	.align		4
.L_744:
        /*00a4*/ 	.word	index@(.nv.constant0._ZN4vllm26cross_device_reduce_1stageIfLi2EEEvPNS_8RankDataENS_11RankSignalsEPNS_6SignalEPT_ii)
        /*00a8*/ 	.short	0x0210
        /*00aa*/ 	.short	0x0068


	//----- nvinfo : EIATTR_SW_WAR
	.align		4
.L_745:
        /*00ac*/ 	.byte	0x04, 0x36
        /*00ae*/ 	.short	(.L_747 - .L_746)
.L_746:
        /*00b0*/ 	.word	0x00000008
.L_747:


//--------------------- .nv.callgraph             --------------------------
	.section	.nv.callgraph,"",@"SHT_CUDA_CALLGRAPH"
	.align	4
	.sectionentsize	8
	.align		4
        /*0000*/ 	.word	0x00000000
	.align		4
        /*0004*/ 	.word	0xffffffff
	.align		4
        /*0008*/ 	.word	0x00000000
	.align		4
        /*000c*/ 	.word	0xfffffffe
	.align		4
        /*0010*/ 	.word	0x00000000
	.align		4
        /*0014*/ 	.word	0xfffffffd
	.align		4
        /*0018*/ 	.word	0x00000000
	.align		4
        /*001c*/ 	.word	0xfffffffc


//--------------------- .nv.constant4             --------------------------
	.section	.nv.constant4,"a",@progbits
	.align	8
	.align		8
.nv.constant4:
        /*0000*/ 	.dword	_ZN51_INTERNAL_77904ffc_20_custom_all_reduce_cu_e1ddeeb14cuda3std3__45__cpo5beginE
	.align		8
        /*0008*/ 	.dword	_ZN51_INTERNAL_77904ffc_20_custom_all_reduce_cu_e1ddeeb14cuda3std3__45__cpo3endE
	.align		8
        /*0010*/ 	.dword	_ZN51_INTERNAL_77904ffc_20_custom_all_reduce_cu_e1ddeeb14cuda3std3__45__cpo6cbeginE
	.align		8
        /*0018*/ 	.dword	_ZN51_INTERNAL_77904ffc_20_custom_all_reduce_cu_e1ddeeb14cuda3std3__45__cpo4cendE
	.align		8
        /*0020*/ 	.dword	_ZN51_INTERNAL_77904ffc_20_custom_all_reduce_cu_e1ddeeb14cuda3std3__45__cpo6rbeginE
	.align		8
        /*0028*/ 	.dword	_ZN51_INTERNAL_77904ffc_20_custom_all_reduce_cu_e1ddeeb14cuda3std3__45__cpo4rendE
	.align		8
        /*0030*/ 	.dword	_ZN51_INTERNAL_77904ffc_20_custom_all_reduce_cu_e1ddeeb14cuda3std3__45__cpo7crbeginE
	.align		8
        /*0038*/ 	.dword	_ZN51_INTERNAL_77904ffc_20_custom_all_reduce_cu_e1ddeeb14cuda3std3__45__cpo5crendE
	.align		8
        /*0040*/ 	.dword	_ZN51_INTERNAL_77904ffc_20_custom_all_reduce_cu_e1ddeeb14cuda3std3__453_GLOBAL__N__77904ffc_20_custom_all_reduce_cu_e1ddeeb16ignoreE
	.align		8
        /*0048*/ 	.dword	_ZN51_INTERNAL_77904ffc_20_custom_all_reduce_cu_e1ddeeb14cuda3std3__419piecewise_constructE
	.align		8
        /*0050*/ 	.dword	_ZN51_INTERNAL_77904ffc_20_custom_all_reduce_cu_e1ddeeb14cuda3std3__48in_placeE
	.align		8
        /*0058*/ 	.dword	_ZN51_INTERNAL_77904ffc_20_custom_all_reduce_cu_e1ddeeb14cuda3std3__420unreachable_sentinelE
	.align		8
        /*0060*/ 	.dword	_ZN51_INTERNAL_77904ffc_20_custom_all_reduce_cu_e1ddeeb14cuda3std6ranges3__45__cpo4swapE
	.align		8
        /*0068*/ 	.dword	_ZN51_INTERNAL_77904ffc_20_custom_all_reduce_cu_e1ddeeb14cuda3std6ranges3__45__cpo9iter_moveE
	.align		8
        /*0070*/ 	.dword	_ZN51_INTERNAL_77904ffc_20_custom_all_reduce_cu_e1ddeeb14cuda3std6ranges3__45__cpo5beginE
	.align		8
        /*0078*/ 	.dword	_ZN51_INTERNAL_77904ffc_20_custom_all_reduce_cu_e1ddeeb14cuda3std6ranges3__45__cpo3endE
	.align		8
        /*0080*/ 	.dword	_ZN51_INTERNAL_77904ffc_20_custom_all_reduce_cu_e1ddeeb14cuda3std6ranges3__45__cpo6cbeginE
	.align		8
        /*0088*/ 	.dword	_ZN51_INTERNAL_77904ffc_20_custom_all_reduce_cu_e1ddeeb14cuda3std6ranges3__45__cpo4cendE
	.align		8
        /*0090*/ 	.dword	_ZN51_INTERNAL_77904ffc_20_custom_all_reduce_cu_e1ddeeb14cuda3std6ranges3__45__cpo7advanceE
	.align		8
        /*0098*/ 	.dword	_ZN51_INTERNAL_77904ffc_20_custom_all_reduce_cu_e1ddeeb14cuda3std6ranges3__45__cpo9iter_swapE
	.align		8
        /*00a0*/ 	.dword	_ZN51_INTERNAL_77904ffc_20_custom_all_reduce_cu_e1ddeeb14cuda3std6ranges3__45__cpo4nextE
	.align		8
        /*00a8*/ 	.dword	_ZN51_INTERNAL_77904ffc_20_custom_all_reduce_cu_e1ddeeb14cuda3std6ranges3__45__cpo4prevE
	.align		8
        /*00b0*/ 	.dword	_ZN51_INTERNAL_77904ffc_20_custom_all_reduce_cu_e1ddeeb14cuda3std6ranges3__45__cpo4dataE
	.align		8
        /*00b8*/ 	.dword	_ZN51_INTERNAL_77904ffc_20_custom_all_reduce_cu_e1ddeeb14cuda3std6ranges3__45__cpo5cdataE
	.align		8
        /*00c0*/ 	.dword	_ZN51_INTERNAL_77904ffc_20_custom_all_reduce_cu_e1ddeeb14cuda3std6ranges3__45__cpo4sizeE
	.align		8
        /*00c8*/ 	.dword	_ZN51_INTERNAL_77904ffc_20_custom_all_reduce_cu_e1ddeeb14cuda3std6ranges3__45__cpo5ssizeE
	.align		8
        /*00d0*/ 	.dword	_ZN51_INTERNAL_77904ffc_20_custom_all_reduce_cu_e1ddeeb14cuda3std6ranges3__45__cpo8distanceE
	.align		8
        /*00d8*/ 	.dword	_ZN51_INTERNAL_77904ffc_20_custom_all_reduce_cu_e1ddeeb16thrust23THRUST_300001_SM_900_NS6system6detail10sequential3seqE


//--------------------- .text._ZN4vllm26cross_device_reduce_2stageI13__nv_bfloat16Li8EEEvPNS_8RankDataENS_11RankSignalsEPNS_6SignalEPT_ii --------------------------
	.section	.text._ZN4vllm26cross_device_reduce_2stageI13__nv_bfloat16Li8EEEvPNS_8RankDataENS_11RankSignalsEPNS_6SignalEPT_ii,"ax",@progbits
	.align	128
        .global         _ZN4vllm26cross_device_reduce_2stageI13__nv_bfloat16Li8EEEvPNS_8RankDataENS_11RankSignalsEPNS_6SignalEPT_ii
        .type           _ZN4vllm26cross_device_reduce_2stageI13__nv_bfloat16Li8EEEvPNS_8RankDataENS_11RankSignalsEPNS_6SignalEPT_ii,@function
        .size           _ZN4vllm26cross_device_reduce_2stageI13__nv_bfloat16Li8EEEvPNS_8RankDataENS_11RankSignalsEPNS_6SignalEPT_ii,(.L_x_231 - _ZN4vllm26cross_device_reduce_2stageI13__nv_bfloat16Li8EEEvPNS_8RankDataENS_11RankSignalsEPNS_6SignalEPT_ii)
        .other          _ZN4vllm26cross_device_reduce_2stageI13__nv_bfloat16Li8EEEvPNS_8RankDataENS_11RankSignalsEPNS_6SignalEPT_ii,@"STO_CUDA_ENTRY STV_DEFAULT"
_ZN4vllm26cross_device_reduce_2stageI13__nv_bfloat16Li8EEEvPNS_8RankDataENS_11RankSignalsEPNS_6SignalEPT_ii:
.text._ZN4vllm26cross_device_reduce_2stageI13__nv_bfloat16Li8EEEvPNS_8RankDataENS_11RankSignalsEPNS_6SignalEPT_ii:
[----:B------:R-:W0:Y:S08]  /*0000*/  LDC R1, c[0x0][0x28] ;  /* 0x00000a00ff017b82 */ /* 0x000e300000000800 */
[----:B------:R-:W1:Y:S01]  /*0010*/  LDC.64 R36, c[0x0][0x270] ;  /* 0x00009c00ff247b82 */ /* 0x000e620000000a00 */
[----:B------:R-:W2:Y:S01]  /*0020*/  S2R R3, SR_CTAID.X ;  /* 0x0000000000037919 */ /* 0x000ea20000002500 */
[----:B0-----:R-:W-:Y:S01]  /*0030*/  IADD3 R1, R1, -0x40, RZ ;  /* 0xffffffc001017810 */ /* 0x001fe20007ffe0ff */
[----:B------:R-:W-:-:S05]  /*0040*/  ULDC.64 UR4, c[0x0][0x208] ;  /* 0x0000820000047ab9 */ /* 0x000fca0000000a00 */
[----:B------:R-:W0:Y:S08]  /*0050*/  LDC.64 R8, c[0x0][0x220] ;  /* 0x00008800ff087b82 */ /* 0x000e300000000a00 */
[----:B------:R-:W0:Y:S01]  /*0060*/  LDC.64 R10, c[0x0][0x228] ;  /* 0x00008a00ff0a7b82 */ /* 0x000e220000000a00 */
[C---:B-1----:R-:W-:Y:S01]  /*0070*/  VIADD R5, R36.reuse, 0x1 ;  /* 0x0000000124057836 */ /* 0x042fe20000000000 */
[C---:B------:R-:W-:Y:S01]  /*0080*/  IADD3 R7, R36.reuse, 0x2, RZ ;  /* 0x0000000224077810 */ /* 0x040fe20007ffe0ff */
[C---:B------:R-:W-:Y:S01]  /*0090*/  VIADD R4, R36.reuse, 0x3 ;  /* 0x0000000324047836 */ /* 0x040fe20000000000 */
[----:B------:R-:W-:-:S04]  /*00a0*/  IADD3 R6, R36, 0x4, RZ ;  /* 0x0000000424067810 */ /* 0x000fc80007ffe0ff */
[----:B------:R-:W2:Y:S01]  /*00b0*/  LDC.64 R68, c[0x0][0x260] ;  /* 0x00009800ff447b82 */ /* 0x000ea20000000a00 */
[----:B------:R-:W-:Y:S01]  /*00c0*/  SHF.R.S32.HI R0, RZ, 0x1f, R5 ;  /* 0x0000001fff007819 */ /* 0x000fe20000011405 */
[C---:B------:R-:W-:Y:S01]  /*00d0*/  VIADD R58, R36.reuse, 0x5 ;  /* 0x00000005243a7836 */ /* 0x040fe20000000000 */
[----:B------:R-:W-:Y:S01]  /*00e0*/  SHF.R.S32.HI R2, RZ, 0x1f, R7 ;  /* 0x0000001fff027819 */ /* 0x000fe20000011407 */
[----:B------:R-:W-:Y:S01]  /*00f0*/  VIADD R64, R36, 0x7 ;  /* 0x0000000724407836 */ /* 0x000fe20000000000 */
[----:B------:R-:W-:Y:S02]  /*0100*/  LEA.HI R0, R0, R5, RZ, 0x3 ;  /* 0x0000000500007211 */ /* 0x000fe400078f18ff */
[----:B------:R-:W-:Y:S01]  /*0110*/  LEA.HI R2, R2, R7, RZ, 0x3 ;  /* 0x0000000702027211 */ /* 0x000fe200078f18ff */
[----:B------:R-:W1:Y:S01]  /*0120*/  LDC.64 R86, c[0x0][0x210] ;  /* 0x00008400ff567b82 */ /* 0x000e620000000a00 */
[----:B------:R-:W-:Y:S02]  /*0130*/  LOP3.LUT R0, R0, 0xfffffff8, RZ, 0xc0, !PT ;  /* 0xfffffff800007812 */ /* 0x000fe400078ec0ff */
[----:B------:R-:W-:Y:S01]  /*0140*/  LOP3.LUT R2, R2, 0xfffffff8, RZ, 0xc0, !PT ;  /* 0xfffffff802027812 */ /* 0x000fe200078ec0ff */
[----:B0-----:R0:W-:Y:S01]  /*0150*/  STL.128 [R1], R8 ;  /* 0x0000000801007387 */ /* 0x0011e20000100c00 */
[----:B------:R-:W-:Y:S01]  /*0160*/  IADD3 R60, R36, 0x6, RZ ;  /* 0x00000006243c7810 */ /* 0x000fe20007ffe0ff */
[----:B------:R-:W-:Y:S01]  /*0170*/  IMAD.IADD R0, R5, 0x1, -R0 ;  /* 0x0000000105007824 */ /* 0x000fe200078e0a00 */
[----:B------:R-:W-:Y:S01]  /*0180*/  SHF.R.S32.HI R5, RZ, 0x1f, R4 ;  /* 0x0000001fff057819 */ /* 0x000fe20000011404 */
[----:B------:R-:W3:Y:S01]  /*0190*/  LDC.64 R12, c[0x0][0x230] ;  /* 0x00008c00ff0c7b82 */ /* 0x000ee20000000a00 */
[----:B------:R-:W-:-:S02]  /*01a0*/  IADD3 R2, R7, -R2, RZ ;  /* 0x8000000207027210 */ /* 0x000fc40007ffe0ff */
[----:B------:R-:W-:Y:S02]  /*01b0*/  LEA.HI R5, R5, R4, RZ, 0x3 ;  /* 0x0000000405057211 */ /* 0x000fe400078f18ff */
[----:B------:R-:W-:Y:S02]  /*01c0*/  SHF.R.S32.HI R7, RZ, 0x1f, R6 ;  /* 0x0000001fff077819 */ /* 0x000fe40000011406 */
[----:B------:R-:W-:Y:S01]  /*01d0*/  LOP3.LUT R5, R5, 0xfffffff8, RZ, 0xc0, !PT ;  /* 0xfffffff805057812 */ /* 0x000fe200078ec0ff */
[----:B------:R-:W3:Y:S01]  /*01e0*/  LDC.64 R14, c[0x0][0x238] ;  /* 0x00008e00ff0e7b82 */ /* 0x000ee20000000a00 */
[----:B------:R-:W-:Y:S01]  /*01f0*/  LEA.HI R7, R7, R6, RZ, 0x3 ;  /* 0x0000000607077211 */ /* 0x000fe200078f18ff */
[----:B--2---:R-:W-:Y:S01]  /*0200*/  IMAD.WIDE.U32 R70, R3, 0x4, R68 ;  /* 0x0000000403467825 */ /* 0x004fe200078e0044 */
[----:B0-----:R-:W-:-:S03]  /*0210*/  SHF.R.S32.HI R9, RZ, 0x1f, R58 ;  /* 0x0000001fff097819 */ /* 0x001fc6000001143a */
[----:B------:R-:W-:Y:S01]  /*0220*/  IMAD.IADD R54, R4, 0x1, -R5 ;  /* 0x0000000104367824 */ /* 0x000fe200078e0a05 */
[----:B------:R-:W-:Y:S01]  /*0230*/  SHF.R.S32.HI R5, RZ, 0x1f, R60 ;  /* 0x0000001fff057819 */ /* 0x000fe2000001143c */
[----:B------:R-:W0:Y:S01]  /*0240*/  LDC.64 R16, c[0x0][0x240] ;  /* 0x00009000ff107b82 */ /* 0x000e220000000a00 */
[----:B------:R-:W-:Y:S02]  /*0250*/  SHF.R.S32.HI R11, RZ, 0x1f, R64 ;  /* 0x0000001fff0b7819 */ /* 0x000fe40000011440 */
[----:B------:R-:W-:Y:S02]  /*0260*/  LEA.HI R4, R5, R60, RZ, 0x3 ;  /* 0x0000003c05047211 */ /* 0x000fe400078f18ff */
[----:B------:R-:W-:Y:S02]  /*0270*/  SHF.R.S32.HI R5, RZ, 0x1f, R36 ;  /* 0x0000001fff057819 */ /* 0x000fe40000011424 */
[----:B------:R-:W-:Y:S01]  /*0280*/  LOP3.LUT R7, R7, 0xfffffff8, RZ, 0xc0, !PT ;  /* 0xfffffff807077812 */ /* 0x000fe200078ec0ff */
[----:B------:R-:W0:Y:S01]  /*0290*/  LDC.64 R18, c[0x0][0x248] ;  /* 0x00009200ff127b82 */ /* 0x000e220000000a00 */
[----:B------:R-:W-:-:S02]  /*02a0*/  LEA.HI R9, R9, R58, RZ, 0x3 ;  /* 0x0000003a09097211 */ /* 0x000fc400078f18ff */
[----:B------:R-:W-:Y:S02]  /*02b0*/  LEA.HI R5, R5, R36, RZ, 0x3 ;  /* 0x0000002405057211 */ /* 0x000fe400078f18ff */
[----:B------:R-:W-:Y:S02]  /*02c0*/  LEA.HI R11, R11, R64, RZ, 0x3 ;  /* 0x000000400b0b7211 */ /* 0x000fe400078f18ff */
[----:B------:R-:W-:Y:S01]  /*02d0*/  IADD3 R56, R6, -R7, RZ ;  /* 0x8000000706387210 */ /* 0x000fe20007ffe0ff */
[----:B------:R-:W2:Y:S01]  /*02e0*/  LDC.64 R20, c[0x0][0x250] ;  /* 0x00009400ff147b82 */ /* 0x000ea20000000a00 */
[----:B------:R-:W-:-:S07]  /*02f0*/  LOP3.LUT R9, R9, 0xfffffff8, RZ, 0xc0, !PT ;  /* 0xfffffff809097812 */ /* 0x000fce00078ec0ff */
[----:B------:R-:W2:Y:S01]  /*0300*/  LDC.64 R22, c[0x0][0x258] ;  /* 0x00009600ff167b82 */ /* 0x000ea20000000a00 */
[----:B------:R-:W-:Y:S01]  /*0310*/  LOP3.LUT R7, R4, 0xfffffff8, RZ, 0xc0, !PT ;  /* 0xfffffff804077812 */ /* 0x000fe200078ec0ff */
[----:B-1----:R-:W-:Y:S01]  /*0320*/  IMAD.WIDE R74, R0, 0x8, R86 ;  /* 0x00000008004a7825 */ /* 0x002fe200078e0256 */
[----:B------:R-:W-:Y:S01]  /*0330*/  LOP3.LUT R5, R5, 0xfffffff8, RZ, 0xc0, !PT ;  /* 0xfffffff805057812 */ /* 0x000fe200078ec0ff */
[----:B---3--:R1:W-:Y:S01]  /*0340*/  STL.128 [R1+0x10], R12 ;  /* 0x0000100c01007387 */ /* 0x0083e20000100c00 */
[----:B------:R-:W-:Y:S01]  /*0350*/  LOP3.LUT R11, R11, 0xfffffff8, RZ, 0xc0, !PT ;  /* 0xfffffff80b0b7812 */ /* 0x000fe200078ec0ff */
[----:B------:R-:W-:Y:S01]  /*0360*/  IMAD.IADD R60, R60, 0x1, -R7 ;  /* 0x000000013c3c7824 */ /* 0x000fe200078e0a07 */
[----:B------:R-:W-:Y:S01]  /*0370*/  IADD3 R58, R58, -R9, RZ ;  /* 0x800000093a3a7210 */ /* 0x000fe20007ffe0ff */
[----:B------:R-:W-:Y:S01]  /*0380*/  IMAD.WIDE R76, R2, 0x8, R86 ;  /* 0x00000008024c7825 */ /* 0x000fe200078e0256 */
[----:B------:R-:W-:Y:S01]  /*0390*/  IADD3 R62, -R5, R36, RZ ;  /* 0x00000024053e7210 */ /* 0x000fe20007ffe1ff */
[----:B0-----:R1:W-:Y:S02]  /*03a0*/  STL.128 [R1+0x20], R16 ;  /* 0x0000201001007387 */ /* 0x0013e40000100c00 */
[----:B------:R-:W-:Y:S01]  /*03b0*/  IMAD.IADD R64, R64, 0x1, -R11 ;  /* 0x0000000140407824 */ /* 0x000fe200078e0a0b */
[CC--:B------:R-:W-:Y:S01]  /*03c0*/  LEA R38, R62.reuse, R1.reuse, 0x3 ;  /* 0x000000013e267211 */ /* 0x0c0fe200078e18ff */
[--C-:B------:R-:W-:Y:S01]  /*03d0*/  IMAD.WIDE R72, R62, 0x8, R86.reuse ;  /* 0x000000083e487825 */ /* 0x100fe200078e0256 */
[-C--:B------:R-:W-:Y:S01]  /*03e0*/  LEA R42, R2, R1.reuse, 0x3 ;  /* 0x00000001022a7211 */ /* 0x080fe200078e18ff */
[----:B------:R-:W3:Y:S01]  /*03f0*/  LDG.E R5, desc[UR4][R70.64+0x900] ;  /* 0x0009000446057981 */ /* 0x000ee2000c1e1900 */
[-C--:B------:R-:W-:Y:S01]  /*0400*/  LEA R46, R56, R1.reuse, 0x3 ;  /* 0x00000001382e7211 */ /* 0x080fe200078e18ff */
[--C-:B------:R-:W-:Y:S01]  /*0410*/  IMAD.WIDE R78, R54, 0x8, R86.reuse ;  /* 0x00000008364e7825 */ /* 0x100fe200078e0256 */
[----:B------:R-:W-:Y:S01]  /*0420*/  LEA R50, R60, R1, 0x3 ;  /* 0x000000013c327211 */ /* 0x000fe200078e18ff */
[----:B------:R-:W5:Y:S02]  /*0430*/  LDG.E.64 R72, desc[UR4][R72.64] ;  /* 0x0000000448487981 */ /* 0x000f64000c1e1b00 */
[----:B------:R-:W-:-:S02]  /*0440*/  IMAD.WIDE R80, R56, 0x8, R86 ;  /* 0x0000000838507825 */ /* 0x000fc400078e0256 */
[----:B--2---:R1:W-:Y:S02]  /*0450*/  STL.128 [R1+0x30], R20 ;  /* 0x0000301401007387 */ /* 0x0043e40000100c00 */
[--C-:B------:R-:W-:Y:S02]  /*0460*/  IMAD.WIDE R82, R58, 0x8, R86.reuse ;  /* 0x000000083a527825 */ /* 0x100fe400078e0256 */
[----:B------:R-:W5:Y:S02]  /*0470*/  LDL.64 R38, [R38] ;  /* 0x0000000026267983 */ /* 0x000f640000100a00 */
[----:B------:R-:W-:Y:S02]  /*0480*/  IMAD.WIDE R84, R60, 0x8, R86 ;  /* 0x000000083c547825 */ /* 0x000fe400078e0256 */
[----:B------:R-:W5:Y:S02]  /*0490*/  LDL.64 R42, [R42] ;  /* 0x000000002a2a7983 */ /* 0x000f640000100a00 */
[----:B------:R-:W-:-:S02]  /*04a0*/  IMAD R40, R0, 0x8, R1 ;  /* 0x0000000800287824 */ /* 0x000fc400078e0201 */
[--C-:B------:R-:W-:Y:S01]  /*04b0*/  IMAD R44, R54, 0x8, R1.reuse ;  /* 0x00000008362c7824 */ /* 0x100fe200078e0201 */
[----:B------:R-:W5:Y:S01]  /*04c0*/  LDL.64 R46, [R46] ;  /* 0x000000002e2e7983 */ /* 0x000f620000100a00 */
[--C-:B------:R-:W-:Y:S02]  /*04d0*/  IMAD R48, R58, 0x8, R1.reuse ;  /* 0x000000083a307824 */ /* 0x100fe400078e0201 */
[C---:B------:R-:W-:Y:S01]  /*04e0*/  IMAD R52, R64.reuse, 0x8, R1 ;  /* 0x0000000840347824 */ /* 0x040fe200078e0201 */
[----:B------:R-:W5:Y:S01]  /*04f0*/  LDL.64 R40, [R40] ;  /* 0x0000000028287983 */ /* 0x000f620000100a00 */
[----:B------:R-:W-:-:S03]  /*0500*/  IMAD.WIDE R86, R64, 0x8, R86 ;  /* 0x0000000840567825 */ /* 0x000fc600078e0256 */
[----:B------:R-:W5:Y:S04]  /*0510*/  LDL.64 R44, [R44] ;  /* 0x000000002c2c7983 */ /* 0x000f680000100a00 */
[----:B------:R-:W5:Y:S04]  /*0520*/  LDL.64 R48, [R48] ;  /* 0x0000000030307983 */ /* 0x000f680000100a00 */
[----:B------:R-:W5:Y:S04]  /*0530*/  LDL.64 R50, [R50] ;  /* 0x0000000032327983 */ /* 0x000f680000100a00 */
[----:B------:R-:W5:Y:S04]  /*0540*/  LDL.64 R52, [R52] ;  /* 0x0000000034347983 */ /* 0x000f680000100a00 */
[----:B------:R-:W5:Y:S04]  /*0550*/  LDG.E.64 R74, desc[UR4][R74.64] ;  /* 0x000000044a4a7981 */ /* 0x000f68000c1e1b00 */
[----:B------:R-:W5:Y:S04]  /*0560*/  LDG.E.64 R76, desc[UR4][R76.64] ;  /* 0x000000044c4c7981 */ /* 0x000f68000c1e1b00 */
[----:B------:R-:W5:Y:S04]  /*0570*/  LDG.E.64 R78, desc[UR4][R78.64] ;  /* 0x000000044e4e7981 */ /* 0x000f68000c1e1b00 */
[----:B------:R-:W5:Y:S04]  /*0580*/  LDG.E.64 R80, desc[UR4][R80.64] ;  /* 0x0000000450507981 */ /* 0x000f68000c1e1b00 */
[----:B------:R-:W5:Y:S04]  /*0590*/  LDG.E.64 R82, desc[UR4][R82.64] ;  /* 0x0000000452527981 */ /* 0x000f68000c1e1b00 */
[----:B------:R-:W5:Y:S04]  /*05a0*/  LDG.E.64 R84, desc[UR4][R84.64] ;  /* 0x0000000454547981 */ /* 0x000f68000c1e1b00 */
[----:B------:R-:W5:Y:S01]  /*05b0*/  LDG.E.64 R86, desc[UR4][R86.64] ;  /* 0x0000000456567981 */ /* 0x000f62000c1e1b00 */
[----:B------:R-:W0:Y:S01]  /*05c0*/  S2R R90, SR_TID.X ;  /* 0x00000000005a7919 */ /* 0x000e220000002100 */
[----:B------:R-:W-:Y:S01]  /*05d0*/  ULDC UR6, c[0x0][0x0] ;  /* 0x0000000000067ab9 */ /* 0x000fe20000000800 */
[----:B------:R-:W2:Y:S01]  /*05e0*/  LDC R57, c[0x0][0xc] ;  /* 0x00000300ff397b82 */ /* 0x000ea20000000800 */
[----:B------:R-:W-:-:S04]  /*05f0*/  SHF.R.S32.HI R4, RZ, 0x1f, R37 ;  /* 0x0000001fff047819 */ /* 0x000fc80000011425 */
[----:B------:R-:W-:-:S04]  /*0600*/  LEA.HI R59, R4, R37, RZ, 0x3 ;  /* 0x00000025043b7211 */ /* 0x000fc800078f18ff */
[----:B------:R-:W-:Y:S02]  /*0610*/  SHF.R.S32.HI R55, RZ, 0x3, R59 ;  /* 0x00000003ff377819 */ /* 0x000fe4000001143b */
[C---:B0-----:R-:W-:Y:S01]  /*0620*/  ISETP.GT.U32.AND P0, PT, R90.reuse, 0x7, PT ;  /* 0x000000075a00780c */ /* 0x041fe20003f04070 */
[----:B------:R-:W-:Y:S02]  /*0630*/  IMAD R66, R3, UR6, R90 ;  /* 0x0000000603427c24 */ /* 0x000fe4000f8e025a */
[----:B--2---:R-:W-:Y:S01]  /*0640*/  IMAD R57, R57, UR6, RZ ;  /* 0x0000000639397c24 */ /* 0x004fe2000f8e02ff */
[----:B------:R-:W-:Y:S01]  /*0650*/  LEA R61, R90, R1, 0x3 ;  /* 0x000000015a3d7211 */ /* 0x000fe200078e18ff */
[----:B---3--:R-:W-:-:S08]  /*0660*/  VIADD R9, R5, 0x1 ;  /* 0x0000000105097836 */ /* 0x008fd00000000000 */
[----:B-1----:R-:W-:Y:S05]  /*0670*/  @P0 BRA `(.L_x_0) ;  /* 0x0000000000280947 */ /* 0x002fea0003800000 */
[----:B------:R-:W2:Y:S01]  /*0680*/  LDL.64 R4, [R61] ;  /* 0x000000003d047983 */ /* 0x000ea20000100a00 */
[----:B------:R-:W-:-:S04]  /*0690*/  IMAD.WIDE.U32 R6, R3, 0x20, R68 ;  /* 0x0000002003067825 */ /* 0x000fc800078e0044 */
[----:B------:R-:W-:-:S04]  /*06a0*/  IMAD.WIDE.U32 R6, R90, 0x4, R6 ;  /* 0x000000045a067825 */ /* 0x000fc800078e0006 */
[----:B--2---:R-:W-:-:S04]  /*06b0*/  IMAD.WIDE.U32 R4, R3, 0x20, R4 ;  /* 0x0000002003047825 */ /* 0x004fc800078e0004 */
[----:B------:R-:W-:-:S05]  /*06c0*/  IMAD.WIDE R4, R36, 0x4, R4 ;  /* 0x0000000424047825 */ /* 0x000fca00078e0204 */
[----:B------:R0:W-:Y:S02]  /*06d0*/  STG.E.STRONG.SYS desc[UR4][R4.64], R9 ;  /* 0x0000000904007986 */ /* 0x0001e4000c115904 */
.L_x_1:
[----:B0-----:R-:W2:Y:S01]  /*06e0*/  LDG.E.STRONG.SYS R4, desc[UR4][R6.64] ;  /* 0x0000000406047981 */ /* 0x001ea2000c1f5900 */
[----:B------:R-:W-:Y:S05]  /*06f0*/  YIELD ;  /* 0x0000000000007946 */ /* 0x000fea0003800000 */
[----:B--2---:R-:W-:-:S13]  /*0700*/  ISETP.NE.AND P1, PT, R4, R9, PT ;  /* 0x000000090400720c */ /* 0x004fda0003f25270 */
[----:B------:R-:W-:Y:S05]  /*0710*/  @P1 BRA `(.L_x_1) ;  /* 0xfffffffc00f01947 */ /* 0x000fea000383ffff */
.L_x_0:
[----:B------:R-:W-:Y:S05]  /*0720*/  WARPSYNC.ALL ;  /* 0x0000000000007948 */ /* 0x000fea0003800000 */
[----:B------:R-:W-:Y:S01]  /*0730*/  BAR.SYNC.DEFER_BLOCKING 0x0 ;  /* 0x0000000000007b1d */ /* 0x000fe20000010000 */
[----:B------:R-:W-:Y:S01]  /*0740*/  ISETP.NE.AND P1, PT, R90, RZ, PT ;  /* 0x000000ff5a00720c */ /* 0x000fe20003f25270 */
[CC--:B------:R-:W-:Y:S01]  /*0750*/  IMAD R4, R55.reuse, R36.reuse, R55 ;  /* 0x0000002437047224 */ /* 0x0c0fe200078e0237 */
[----:B------:R-:W-:Y:S01]  /*0760*/  ISETP.NE.AND P2, PT, R36, 0x7, PT ;  /* 0x000000072400780c */ /* 0x000fe20003f45270 */
[----:B------:R-:W-:Y:S02]  /*0770*/  IMAD R65, R55, R36, R66 ;  /* 0x0000002437417224 */ /* 0x000fe400078e0242 */
[----:B------:R-:W-:Y:S01]  /*0780*/  BSSY B0, `(.L_x_2) ;  /* 0x00000ba000007945 */ /* 0x000fe20003800000 */
[----:B------:R-:W-:-:S04]  /*0790*/  SEL R63, R4, R37, P2 ;  /* 0x00000025043f7207 */ /* 0x000fc80001000000 */
[----:B------:R-:W-:-:S03]  /*07a0*/  ISETP.GE.AND P2, PT, R65, R63, PT ;  /* 0x0000003f4100720c */ /* 0x000fc60003f46270 */
[----:B------:R0:W-:Y:S10]  /*07b0*/  @!P1 STG.E desc[UR4][R70.64+0x900], R9 ;  /* 0x0009000946009986 */ /* 0x0001f4000c101904 */
[----:B------:R-:W-:Y:S05]  /*07c0*/  @P2 BRA `(.L_x_3) ;  /* 0x0000000800d42947 */ /* 0x000fea0003800000 */
[----:B-----5:R-:W-:-:S04]  /*07d0*/  IADD3 R88, P2, R38, 0xa00, RZ ;  /* 0x00000a0026587810 */ /* 0x020fc80007f5e0ff */
[----:B------:R-:W-:-:S09]  /*07e0*/  IADD3.X R89, RZ, R39, RZ, P2, !PT ;  /* 0x00000027ff597210 */ /* 0x000fd200017fe4ff */
.L_x_4:
[----:B01----:R-:W-:-:S04]  /*07f0*/  IMAD.WIDE R8, R65, 0x10, R74 ;  /* 0x0000001041087825 */ /* 0x003fc800078e024a */
[C---:B------:R-:W-:Y:S02]  /*0800*/  IMAD.WIDE R4, R65.reuse, 0x10, R72 ;  /* 0x0000001041047825 */ /* 0x040fe400078e0248 */
[----:B------:R-:W2:Y:S04]  /*0810*/  LD.E.128 R8, desc[UR4][R8.64] ;  /* 0x0000000408087980 */ /* 0x000ea8000c101d00 */
[----:B------:R-:W3:Y:S01]  /*0820*/  LD.E.128 R4, desc[UR4][R4.64] ;  /* 0x0000000404047980 */ /* 0x000ee2000c101d00 */
[----:B------:R-:W-:-:S06]  /*0830*/  IMAD.WIDE R12, R65, 0x10, R76 ;  /* 0x00000010410c7825 */ /* 0x000fcc00078e024c */
[----:B------:R-:W4:Y:S01]  /*0840*/  LD.E.128 R12, desc[UR4][R12.64] ;  /* 0x000000040c0c7980 */ /* 0x000f22000c101d00 */
[----:B------:R-:W-:-:S06]  /*0850*/  IMAD.WIDE R16, R65, 0x10, R78 ;  /* 0x0000001041107825 */ /* 0x000fcc00078e024e */
[----:B------:R-:W5:Y:S01]  /*0860*/  LD.E.128 R16, desc[UR4][R16.64] ;  /* 0x0000000410107980 */ /* 0x000f62000c101d00 */
        /* <DEDUP_REMOVED lines=8> */
[C---:B--2---:R-:W-:Y:S01]  /*08f0*/  PRMT R94, R8.reuse, 0x7632, R94 ;  /* 0x00007632085e7816 */ /* 0x044fe2000000005e */
[----:B------:R-:W-:Y:S01]  /*0900*/  IMAD.U32 R96, R8, 0x10000, RZ ;  /* 0x0001000008607824 */ /* 0x000fe200078e00ff */
[C---:B------:R-:W-:Y:S02]  /*0910*/  PRMT R8, R9.reuse, 0x7632, R8 ;  /* 0x0000763209087816 */ /* 0x040fe40000000008 */
[C---:B---3--:R-:W-:Y:S01]  /*0920*/  PRMT R67, R4.reuse, 0x7632, R67 ;  /* 0x0000763204437816 */ /* 0x048fe20000000043 */
[----:B------:R-:W-:Y:S01]  /*0930*/  IMAD.U32 R91, R4, 0x10000, RZ ;  /* 0x00010000045b7824 */ /* 0x000fe200078e00ff */
[----:B------:R-:W-:Y:S01]  /*0940*/  SHF.L.U32 R95, R9, 0x10, RZ ;  /* 0x00000010095f7819 */ /* 0x000fe200000006ff */
[----:B------:R-:W-:Y:S01]  /*0950*/  IMAD.U32 R93, R6, 0x10000, RZ ;  /* 0x00010000065d7824 */ /* 0x000fe200078e00ff */
[C---:B------:R-:W-:Y:S01]  /*0960*/  PRMT R4, R5.reuse, 0x7632, R4 ;  /* 0x0000763205047816 */ /* 0x040fe20000000004 */
[----:B------:R-:W-:Y:S01]  /*0970*/  IMAD.U32 R98, R10, 0x10000, RZ ;  /* 0x000100000a627824 */ /* 0x000fe200078e00ff */
[----:B------:R-:W-:-:S02]  /*0980*/  SHF.L.U32 R92, R5, 0x10, RZ ;  /* 0x00000010055c7819 */ /* 0x000fc400000006ff */
[----:B------:R-:W-:Y:S02]  /*0990*/  PRMT R9, R10, 0x7632, R9 ;  /* 0x000076320a097816 */ /* 0x000fe40000000009 */
[----:B------:R-:W-:Y:S02]  /*09a0*/  PRMT R5, R6, 0x7632, R5 ;  /* 0x0000763206057816 */ /* 0x000fe40000000005 */
[----:B------:R-:W-:Y:S02]  /*09b0*/  PRMT R6, R7, 0x7632, R6 ;  /* 0x0000763207067816 */ /* 0x000fe40000000006 */
[C---:B------:R-:W-:Y:S02]  /*09c0*/  PRMT R10, R11.reuse, 0x7632, R10 ;  /* 0x000076320b0a7816 */ /* 0x040fe4000000000a */
[----:B------:R-:W-:Y:S02]  /*09d0*/  SHF.L.U32 R100, R11, 0x10, RZ ;  /* 0x000000100b647819 */ /* 0x000fe400000006ff */
[----:B------:R-:W-:Y:S01]  /*09e0*/  SHF.L.U32 R11, R8, 0x10, RZ ;  /* 0x00000010080b7819 */ /* 0x000fe200000006ff */
[----:B------:R-:W-:Y:S01]  /*09f0*/  IMAD.U32 R8, R9, 0x10000, RZ ;  /* 0x0001000009087824 */ /* 0x000fe200078e00ff */
[----:B------:R-:W-:Y:S01]  /*0a00*/  SHF.L.U32 R6, R6, 0x10, RZ ;  /* 0x0000001006067819 */ /* 0x000fe200000006ff */
[----:B------:R-:W-:Y:S01]  /*0a10*/  IMAD.U32 R5, R5, 0x10000, RZ ;  /* 0x0001000005057824 */ /* 0x000fe200078e00ff */
[----:B------:R-:W-:-:S02]  /*0a20*/  SHF.L.U32 R9, R10, 0x10, RZ ;  /* 0x000000100a097819 */ /* 0x000fc400000006ff */
[----:B------:R-:W-:Y:S01]  /*0a30*/  SHF.L.U32 R4, R4, 0x10, RZ ;  /* 0x0000001004047819 */ /* 0x000fe200000006ff */
[--C-:B------:R-:W-:Y:S01]  /*0a40*/  FADD.FTZ R5, R5, R8.reuse ;  /* 0x0000000805057221 */ /* 0x100fe20000010000 */
[----:B----4-:R-:W-:Y:S01]  /*0a50*/  PRMT R8, R12, 0x7632, R8 ;  /* 0x000076320c087816 */ /* 0x010fe20000000008 */
[--C-:B------:R-:W-:Y:S01]  /*0a60*/  FADD.FTZ R6, R6, R9.reuse ;  /* 0x0000000906067221 */ /* 0x100fe20000010000 */
[----:B------:R-:W-:Y:S01]  /*0a70*/  PRMT R9, R13, 0x7632, R9 ;  /* 0x000076320d097816 */ /* 0x000fe20000000009 */
[----:B------:R-:W-:Y:S02]  /*0a80*/  IMAD.U32 R67, R67, 0x10000, RZ ;  /* 0x0001000043437824 */ /* 0x000fe400078e00ff */
[--C-:B------:R-:W-:Y:S01]  /*0a90*/  FADD.FTZ R4, R4, R11.reuse ;  /* 0x0000000b04047221 */ /* 0x100fe20000010000 */
[----:B------:R-:W-:Y:S01]  /*0aa0*/  IMAD.U32 R94, R94, 0x10000, RZ ;  /* 0x000100005e5e7824 */ /* 0x000fe200078e00ff */
[----:B------:R-:W-:Y:S02]  /*0ab0*/  PRMT R10, R14, 0x7632, R10 ;  /* 0x000076320e0a7816 */ /* 0x000fe4000000000a */
[----:B------:R-:W-:Y:S01]  /*0ac0*/  PRMT R11, R15, 0x7632, R11 ;  /* 0x000076320f0b7816 */ /* 0x000fe2000000000b */
[----:B------:R-:W-:Y:S01]  /*0ad0*/  FADD.FTZ R67, R67, R94 ;  /* 0x0000005e43437221 */ /* 0x000fe20000010000 */
[----:B------:R-:W-:Y:S01]  /*0ae0*/  SHF.L.U32 R9, R9, 0x10, RZ ;  /* 0x0000001009097819 */ /* 0x000fe200000006ff */
[----:B------:R-:W-:Y:S01]  /*0af0*/  IMAD.U32 R8, R8, 0x10000, RZ ;  /* 0x0001000008087824 */ /* 0x000fe200078e00ff */
[----:B------:R-:W-:Y:S01]  /*0b00*/  SHF.L.U32 R13, R13, 0x10, RZ ;  /* 0x000000100d0d7819 */ /* 0x000fe200000006ff */
[----:B------:R-:W-:Y:S01]  /*0b10*/  FADD.FTZ R92, R92, R95 ;  /* 0x0000005f5c5c7221 */ /* 0x000fe20000010000 */
[----:B------:R-:W-:Y:S01]  /*0b20*/  SHF.L.U32 R11, R11, 0x10, RZ ;  /* 0x000000100b0b7819 */ /* 0x000fe200000006ff */
[----:B------:R-:W-:-:S02]  /*0b30*/  IMAD.U32 R10, R10, 0x10000, RZ ;  /* 0x000100000a0a7824 */ /* 0x000fc400078e00ff */
[----:B------:R-:W-:Y:S01]  /*0b40*/  FADD.FTZ R8, R67, R8 ;  /* 0x0000000843087221 */ /* 0x000fe20000010000 */
[--C-:B------:R-:W-:Y:S01]  /*0b50*/  FADD.FTZ R4, R4, R9.reuse ;  /* 0x0000000904047221 */ /* 0x100fe20000010000 */
[C---:B-----5:R-:W-:Y:S01]  /*0b60*/  PRMT R9, R16.reuse, 0x7632, R9 ;  /* 0x0000763210097816 */ /* 0x060fe20000000009 */
[----:B------:R-:W-:Y:S01]  /*0b70*/  IMAD.U32 R67, R16, 0x10000, RZ ;  /* 0x0001000010437824 */ /* 0x000fe200078e00ff */
[----:B------:R-:W-:Y:S01]  /*0b80*/  SHF.L.U32 R94, R15, 0x10, RZ ;  /* 0x000000100f5e7819 */ /* 0x000fe200000006ff */
[----:B------:R-:W-:Y:S01]  /*0b90*/  FADD.FTZ R13, R92, R13 ;  /* 0x0000000d5c0d7221 */ /* 0x000fe20000010000 */
[----:B------:R-:W-:Y:S01]  /*0ba0*/  SHF.L.U32 R16, R17, 0x10, RZ ;  /* 0x0000001011107819 */ /* 0x000fe200000006ff */
[----:B------:R-:W-:Y:S01]  /*0bb0*/  FADD.FTZ R5, R5, R10 ;  /* 0x0000000a05057221 */ /* 0x000fe20000010000 */
[----:B------:R-:W-:Y:S01]  /*0bc0*/  FADD.FTZ R6, R6, R11 ;  /* 0x0000000b06067221 */ /* 0x000fe20000010000 */
[----:B------:R-:W-:Y:S01]  /*0bd0*/  PRMT R15, R19, 0x7632, R15 ;  /* 0x00007632130f7816 */ /* 0x000fe2000000000f */
[----:B------:R-:W-:Y:S01]  /*0be0*/  FADD.FTZ R91, R91, R96 ;  /* 0x000000605b5b7221 */ /* 0x000fe20000010000 */
[----:B------:R-:W-:Y:S01]  /*0bf0*/  PRMT R10, R17, 0x7632, R10 ;  /* 0x00007632110a7816 */ /* 0x000fe2000000000a */
[----:B------:R-:W-:Y:S01]  /*0c00*/  IMAD.U32 R12, R12, 0x10000, RZ ;  /* 0x000100000c0c7824 */ /* 0x000fe200078e00ff */
[----:B------:R-:W-:Y:S01]  /*0c10*/  PRMT R11, R18, 0x7632, R11 ;  /* 0x00007632120b7816 */ /* 0x000fe2000000000b */
[----:B------:R-:W-:Y:S01]  /*0c20*/  FADD.FTZ R16, R13, R16 ;  /* 0x000000100d107221 */ /* 0x000fe20000010000 */
[----:B------:R-:W-:Y:S01]  /*0c30*/  SHF.L.U32 R15, R15, 0x10, RZ ;  /* 0x000000100f0f7819 */ /* 0x000fe200000006ff */
[----:B------:R-:W-:Y:S01]  /*0c40*/  FADD.FTZ R12, R91, R12 ;  /* 0x0000000c5b0c7221 */ /* 0x000fe20000010000 */
[----:B------:R-:W-:Y:S01]  /*0c50*/  SHF.L.U32 R13, R10, 0x10, RZ ;  /* 0x000000100a0d7819 */ /* 0x000fe200000006ff */
[----:B------:R-:W-:-:S02]  /*0c60*/  IMAD.U32 R10, R11, 0x10000, RZ ;  /* 0x000100000b0a7824 */ /* 0x000fc400078e00ff */
[----:B------:R-:W-:Y:S02]  /*0c70*/  IMAD.U32 R9, R9, 0x10000, RZ ;  /* 0x0001000009097824 */ /* 0x000fe400078e00ff */
[----:B------:R-:W-:Y:S01]  /*0c80*/  FADD.FTZ R6, R6, R15 ;  /* 0x0000000f06067221 */ /* 0x000fe20000010000 */
[----:B------:R-:W-:Y:S01]  /*0c90*/  SHF.L.U32 R7, R7, 0x10, RZ ;  /* 0x0000001007077819 */ /* 0x000fe200000006ff */
[----:B------:R-:W-:Y:S01]  /*0ca0*/  FADD.FTZ R12, R12, R67 ;  /* 0x000000430c0c7221 */ /* 0x000fe20000010000 */
[----:B------:R-:W-:Y:S01]  /*0cb0*/  FADD.FTZ R4, R4, R13 ;  /* 0x0000000d04047221 */ /* 0x000fe20000010000 */
[--C-:B------:R-:W-:Y:S01]  /*0cc0*/  FADD.FTZ R5, R5, R10.reuse ;  /* 0x0000000a05057221 */ /* 0x100fe20000010000 */
[----:B------:R-:W-:Y:S02]  /*0cd0*/  IMAD.U32 R15, R20, 0x10000, RZ ;  /* 0x00010000140f7824 */ /* 0x000fe400078e00ff */
[----:B------:R-:W-:Y:S01]  /*0ce0*/  FADD.FTZ R8, R8, R9 ;  /* 0x0000000908087221 */ /* 0x000fe20000010000 */
[----:B------:R-:W-:-:S02]  /*0cf0*/  PRMT R10, R21, 0x7632, R10 ;  /* 0x00007632150a7816 */ /* 0x000fc4000000000a */
[----:B------:R-:W-:Y:S02]  /*0d00*/  PRMT R11, R22, 0x7632, R11 ;  /* 0x00007632160b7816 */ /* 0x000fe4000000000b */
[----:B------:R-:W-:Y:S02]  /*0d10*/  PRMT R13, R23, 0x7632, R13 ;  /* 0x00007632170d7816 */ /* 0x000fe4000000000d */
[----:B------:R-:W-:Y:S01]  /*0d20*/  PRMT R9, R20, 0x7632, R9 ;  /* 0x0000763214097816 */ /* 0x000fe20000000009 */
[----:B------:R-:W-:Y:S01]  /*0d30*/  FADD.FTZ R12, R12, R15 ;  /* 0x0000000f0c0c7221 */ /* 0x000fe20000010000 */
[----:B------:R-:W-:Y:S01]  /*0d40*/  FADD.FTZ R7, R7, R100 ;  /* 0x0000006407077221 */ /* 0x000fe20000010000 */
[----:B------:R-:W-:Y:S01]  /*0d50*/  SHF.L.U32 R15, R10, 0x10, RZ ;  /* 0x000000100a0f7819 */ /* 0x000fe200000006ff */
[----:B------:R-:W-:Y:S01]  /*0d60*/  IMAD.U32 R10, R11, 0x10000, RZ ;  /* 0x000100000b0a7824 */ /* 0x000fe200078e00ff */
[----:B------:R-:W-:Y:S01]  /*0d70*/  SHF.L.U32 R13, R13, 0x10, RZ ;  /* 0x000000100d0d7819 */ /* 0x000fe200000006ff */
[----:B------:R-:W-:Y:S01]  /*0d80*/  IMAD.U32 R17, R18, 0x10000, RZ ;  /* 0x0001000012117824 */ /* 0x000fe200078e00ff */
[----:B------:R-:W-:Y:S01]  /*0d90*/  SHF.L.U32 R18, R19, 0x10, RZ ;  /* 0x0000001013127819 */ /* 0x000fe200000006ff */
[----:B------:R-:W-:-:S02]  /*0da0*/  IMAD.U32 R9, R9, 0x10000, RZ ;  /* 0x0001000009097824 */ /* 0x000fc400078e00ff */
[----:B------:R-:W-:Y:S01]  /*0db0*/  FADD.FTZ R7, R7, R94 ;  /* 0x0000005e07077221 */ /* 0x000fe20000010000 */
[----:B------:R-:W-:Y:S01]  /*0dc0*/  FADD.FTZ R4, R4, R15 ;  /* 0x0000000f04047221 */ /* 0x000fe20000010000 */
[--C-:B------:R-:W-:Y:S01]  /*0dd0*/  FADD.FTZ R5, R5, R10.reuse ;  /* 0x0000000a05057221 */ /* 0x100fe20000010000 */
[----:B------:R-:W-:Y:S01]  /*0de0*/  FADD.FTZ R6, R6, R13 ;  /* 0x0000000d06067221 */ /* 0x000fe20000010000 */
[----:B------:R-:W-:Y:S01]  /*0df0*/  FADD.FTZ R8, R8, R9 ;  /* 0x0000000908087221 */ /* 0x000fe20000010000 */
[C---:B------:R-:W-:Y:S01]  /*0e00*/  IMAD.U32 R15, R24.reuse, 0x10000, RZ ;  /* 0x00010000180f7824 */ /* 0x040fe200078e00ff */
[----:B------:R-:W-:Y:S02]  /*0e10*/  PRMT R10, R25, 0x7632, R10 ;  /* 0x00007632190a7816 */ /* 0x000fe4000000000a */
[----:B------:R-:W-:Y:S01]  /*0e20*/  PRMT R13, R27, 0x7632, R13 ;  /* 0x000076321b0d7816 */ /* 0x000fe2000000000d */
[----:B------:R-:W-:Y:S01]  /*0e30*/  FADD.FTZ R7, R7, R18 ;  /* 0x0000001207077221 */ /* 0x000fe20000010000 */
[----:B------:R-:W-:-:S02]  /*0e40*/  PRMT R9, R24, 0x7632, R9 ;  /* 0x0000763218097816 */ /* 0x000fc40000000009 */
[----:B------:R-:W-:Y:S01]  /*0e50*/  PRMT R11, R26, 0x7632, R11 ;  /* 0x000076321a0b7816 */ /* 0x000fe2000000000b */
[----:B------:R-:W-:Y:S01]  /*0e60*/  FADD.FTZ R93, R93, R98 ;  /* 0x000000625d5d7221 */ /* 0x000fe20000010000 */
[----:B------:R-:W-:Y:S01]  /*0e70*/  SHF.L.U32 R18, R23, 0x10, RZ ;  /* 0x0000001017127819 */ /* 0x000fe200000006ff */
[----:B------:R-:W-:Y:S02]  /*0e80*/  IMAD.U32 R14, R14, 0x10000, RZ ;  /* 0x000100000e0e7824 */ /* 0x000fe400078e00ff */
[----:B------:R-:W-:Y:S01]  /*0e90*/  FADD.FTZ R12, R12, R15 ;  /* 0x0000000f0c0c7221 */ /* 0x000fe20000010000 */
[----:B------:R-:W-:Y:S01]  /*0ea0*/  SHF.L.U32 R13, R13, 0x10, RZ ;  /* 0x000000100d0d7819 */ /* 0x000fe200000006ff */
[----:B------:R-:W-:Y:S01]  /*0eb0*/  IMAD.U32 R15, R10, 0x10000, RZ ;  /* 0x000100000a0f7824 */ /* 0x000fe200078e00ff */
[----:B------:R-:W-:Y:S02]  /*0ec0*/  SHF.L.U32 R9, R9, 0x10, RZ ;  /* 0x0000001009097819 */ /* 0x000fe400000006ff */
[----:B------:R-:W-:Y:S01]  /*0ed0*/  SHF.L.U32 R10, R11, 0x10, RZ ;  /* 0x000000100b0a7819 */ /* 0x000fe200000006ff */
[----:B------:R-:W-:Y:S01]  /*0ee0*/  FADD.FTZ R14, R93, R14 ;  /* 0x0000000e5d0e7221 */ /* 0x000fe20000010000 */
[----:B------:R-:W-:Y:S01]  /*0ef0*/  FADD.FTZ R7, R7, R18 ;  /* 0x0000001207077221 */ /* 0x000fe20000010000 */
[----:B------:R-:W-:Y:S01]  /*0f00*/  SHF.L.U32 R18, R27, 0x10, RZ ;  /* 0x000000101b127819 */ /* 0x000fe200000006ff */
[----:B------:R-:W-:Y:S01]  /*0f10*/  FADD.FTZ R6, R6, R13 ;  /* 0x0000000d06067221 */ /* 0x000fe20000010000 */
[----:B------:R-:W-:Y:S01]  /*0f20*/  FADD.FTZ R8, R8, R9 ;  /* 0x0000000908087221 */ /* 0x000fe20000010000 */
[----:B------:R-:W-:Y:S01]  /*0f30*/  FADD.FTZ R4, R4, R15 ;  /* 0x0000000f04047221 */ /* 0x000fe20000010000 */
[----:B------:R-:W-:Y:S01]  /*0f40*/  PRMT R13, R31, 0x7632, R13 ;  /* 0x000076321f0d7816 */ /* 0x000fe2000000000d */
[----:B------:R-:W-:Y:S01]  /*0f50*/  FADD.FTZ R5, R5, R10 ;  /* 0x0000000a05057221 */ /* 0x000fe20000010000 */
[C---:B------:R-:W-:Y:S01]  /*0f60*/  PRMT R9, R28.reuse, 0x7632, R9 ;  /* 0x000076321c097816 */ /* 0x040fe20000000009 */
[----:B------:R-:W-:-:S02]  /*0f70*/  IMAD.U32 R15, R28, 0x10000, RZ ;  /* 0x000100001c0f7824 */ /* 0x000fc400078e00ff */
[----:B------:R-:W-:Y:S01]  /*0f80*/  FADD.FTZ R14, R14, R17 ;  /* 0x000000110e0e7221 */ /* 0x000fe20000010000 */
[----:B------:R-:W-:Y:S01]  /*0f90*/  PRMT R10, R29, 0x7632, R10 ;  /* 0x000076321d0a7816 */ /* 0x000fe2000000000a */
[----:B------:R-:W-:Y:S01]  /*0fa0*/  IMAD.U32 R17, R22, 0x10000, RZ ;  /* 0x0001000016117824 */ /* 0x000fe200078e00ff */
[----:B------:R-:W-:Y:S01]  /*0fb0*/  PRMT R11, R30, 0x7632, R11 ;  /* 0x000076321e0b7816 */ /* 0x000fe2000000000b */
[----:B------:R-:W-:Y:S01]  /*0fc0*/  FADD.FTZ R7, R7, R18 ;  /* 0x0000001207077221 */ /* 0x000fe20000010000 */
[----:B------:R-:W-:Y:S01]  /*0fd0*/  SHF.L.U32 R21, R21, 0x10, RZ ;  /* 0x0000001015157819 */ /* 0x000fe200000006ff */
[----:B------:R-:W-:Y:S01]  /*0fe0*/  IMAD.U32 R18, R31, 0x10000, RZ ;  /* 0x000100001f127824 */ /* 0x000fe200078e00ff */
[----:B------:R-:W-:Y:S01]  /*0ff0*/  SHF.L.U32 R13, R13, 0x10, RZ ;  /* 0x000000100d0d7819 */ /* 0x000fe200000006ff */
[----:B------:R-:W-:Y:S01]  /*1000*/  FADD.FTZ R12, R12, R15 ;  /* 0x0000000f0c0c7221 */ /* 0x000fe20000010000 */
[----:B------:R-:W-:Y:S01]  /*1010*/  SHF.L.U32 R9, R9, 0x10, RZ ;  /* 0x0000001009097819 */ /* 0x000fe200000006ff */
[----:B------:R-:W-:Y:S01]  /*1020*/  FADD.FTZ R14, R14, R17 ;  /* 0x000000110e0e7221 */ /* 0x000fe20000010000 */
[----:B------:R-:W-:Y:S01]  /*1030*/  SHF.L.U32 R15, R10, 0x10, RZ ;  /* 0x000000100a0f7819 */ /* 0x000fe200000006ff */
[----:B------:R-:W-:Y:S01]  /*1040*/  IMAD.U32 R10, R11, 0x10000, RZ ;  /* 0x000100000b0a7824 */ /* 0x000fe200078e00ff */
[----:B------:R-:W-:Y:S01]  /*1050*/  SHF.L.U32 R25, R25, 0x10, RZ ;  /* 0x0000001019197819 */ /* 0x000fe200000006ff */
[----:B------:R-:W-:-:S02]  /*1060*/  IMAD.U32 R17, R26, 0x10000, RZ ;  /* 0x000100001a117824 */ /* 0x000fc400078e00ff */
[----:B------:R-:W-:Y:S01]  /*1070*/  FADD.FTZ R16, R16, R21 ;  /* 0x0000001510107221 */ /* 0x000fe20000010000 */
[----:B------:R-:W-:Y:S01]  /*1080*/  FADD.FTZ R7, R7, R18 ;  /* 0x0000001207077221 */ /* 0x000fe20000010000 */
[----:B------:R-:W-:Y:S01]  /*1090*/  FADD.FTZ R6, R6, R13 ;  /* 0x0000000d06067221 */ /* 0x000fe20000010000 */
[----:B------:R-:W-:Y:S01]  /*10a0*/  FADD.FTZ R8, R8, R9 ;  /* 0x0000000908087221 */ /* 0x000fe20000010000 */
[----:B------:R-:W-:Y:S01]  /*10b0*/  SHF.L.U32 R13, R32, 0x10, RZ ;  /* 0x00000010200d7819 */ /* 0x000fe200000006ff */
[----:B------:R-:W-:Y:S01]  /*10c0*/  FADD.FTZ R5, R5, R10 ;  /* 0x0000000a05057221 */ /* 0x000fe20000010000 */
[----:B------:R-:W-:Y:S01]  /*10d0*/  SHF.L.U32 R18, R35, 0x10, RZ ;  /* 0x0000001023127819 */ /* 0x000fe200000006ff */
[----:B------:R-:W-:Y:S01]  /*10e0*/  FADD.FTZ R14, R14, R17 ;  /* 0x000000110e0e7221 */ /* 0x000fe20000010000 */
[----:B------:R-:W-:Y:S01]  /*10f0*/  PRMT R9, R32, 0x7632, R9 ;  /* 0x0000763220097816 */ /* 0x000fe20000000009 */
[----:B------:R-:W-:Y:S01]  /*1100*/  FADD.FTZ R16, R16, R25 ;  /* 0x0000001910107221 */ /* 0x000fe20000010000 */
[----:B------:R-:W-:-:S02]  /*1110*/  SHF.L.U32 R29, R29, 0x10, RZ ;  /* 0x000000101d1d7819 */ /* 0x000fc400000006ff */
[----:B------:R-:W-:Y:S02]  /*1120*/  PRMT R10, R33, 0x7632, R10 ;  /* 0x00007632210a7816 */ /* 0x000fe4000000000a */
[----:B------:R-:W-:Y:S02]  /*1130*/  SHF.L.U32 R17, R30, 0x10, RZ ;  /* 0x000000101e117819 */ /* 0x000fe400000006ff */
[----:B------:R-:W-:Y:S02]  /*1140*/  PRMT R11, R34, 0x7632, R11 ;  /* 0x00007632220b7816 */ /* 0x000fe4000000000b */
[----:B------:R-:W-:Y:S01]  /*1150*/  PRMT R35, R35, 0x7632, R35 ;  /* 0x0000763223237816 */ /* 0x000fe20000000023 */
[----:B------:R-:W-:Y:S01]  /*1160*/  FADD.FTZ R12, R12, R13 ;  /* 0x0000000d0c0c7221 */ /* 0x000fe20000010000 */
[----:B------:R-:W-:Y:S01]  /*1170*/  FADD.FTZ R18, R7, R18 ;  /* 0x0000001207127221 */ /* 0x000fe20000010000 */
[----:B------:R-:W-:Y:S01]  /*1180*/  FADD.FTZ R4, R4, R15 ;  /* 0x0000000f04047221 */ /* 0x000fe20000010000 */
[----:B------:R-:W-:Y:S01]  /*1190*/  IMAD.U32 R9, R9, 0x10000, RZ ;  /* 0x0001000009097824 */ /* 0x000fe200078e00ff */
[----:B------:R-:W-:Y:S01]  /*11a0*/  SHF.L.U32 R7, R10, 0x10, RZ ;  /* 0x000000100a077819 */ /* 0x000fe200000006ff */
[----:B------:R-:W-:Y:S01]  /*11b0*/  FADD.FTZ R16, R16, R29 ;  /* 0x0000001d10107221 */ /* 0x000fe20000010000 */
[----:B------:R-:W-:Y:S01]  /*11c0*/  IADD3 R13, -R55, RZ, RZ ;  /* 0x000000ff370d7210 */ /* 0x000fe20007ffe1ff */
[----:B------:R-:W-:Y:S01]  /*11d0*/  IMAD.U32 R33, R33, 0x10000, RZ ;  /* 0x0001000021217824 */ /* 0x000fe200078e00ff */
[----:B------:R-:W-:Y:S01]  /*11e0*/  SHF.L.U32 R15, R34, 0x10, RZ ;  /* 0x00000010220f7819 */ /* 0x000fe200000006ff */
[----:B------:R-:W-:Y:S01]  /*11f0*/  FADD.FTZ R14, R14, R17 ;  /* 0x000000110e0e7221 */ /* 0x000fe20000010000 */
[----:B------:R-:W-:Y:S01]  /*1200*/  SHF.L.U32 R35, R35, 0x10, RZ ;  /* 0x0000001023237819 */ /* 0x000fe200000006ff */
[----:B------:R-:W-:-:S02]  /*1210*/  IMAD.U32 R10, R11, 0x10000, RZ ;  /* 0x000100000b0a7824 */ /* 0x000fc400078e00ff */
[----:B------:R-:W-:Y:S01]  /*1220*/  FADD.FTZ R11, R8, R9 ;  /* 0x00000009080b7221 */ /* 0x000fe20000010000 */
[----:B------:R-:W-:Y:S01]  /*1230*/  FADD.FTZ R16, R16, R33 ;  /* 0x0000002110107221 */ /* 0x000fe20000010000 */
[----:B------:R-:W-:Y:S01]  /*1240*/  FADD.FTZ R7, R4, R7 ;  /* 0x0000000704077221 */ /* 0x000fe20000010000 */
[----:B------:R-:W-:Y:S02]  /*1250*/  IMAD R9, R36, R13, R65 ;  /* 0x0000000d24097224 */ /* 0x000fe400078e0241 */
[----:B------:R-:W-:Y:S01]  /*1260*/  FADD.FTZ R14, R14, R15 ;  /* 0x0000000f0e0e7221 */ /* 0x000fe20000010000 */
[----:B------:R-:W-:Y:S01]  /*1270*/  FADD.FTZ R13, R5, R10 ;  /* 0x0000000a050d7221 */ /* 0x000fe20000010000 */
[----:B------:R-:W-:Y:S01]  /*1280*/  FADD.FTZ R35, R6, R35 ;  /* 0x0000002306237221 */ /* 0x000fe20000010000 */
[----:B------:R-:W-:Y:S01]  /*1290*/  F2FP.BF16.F32.PACK_AB R5, R7, R16 ;  /* 0x000000100705723e */ /* 0x000fe200000010ff */
[----:B------:R-:W-:Y:S01]  /*12a0*/  IMAD.WIDE R8, R9, 0x10, R88 ;  /* 0x0000001009087825 */ /* 0x000fe200078e0258 */
[----:B------:R-:W-:-:S02]  /*12b0*/  F2FP.BF16.F32.PACK_AB R4, R11, R12 ;  /* 0x0000000c0b04723e */ /* 0x000fc400000010ff */
[----:B------:R-:W-:Y:S02]  /*12c0*/  F2FP.BF16.F32.PACK_AB R6, R13, R14 ;  /* 0x0000000e0d06723e */ /* 0x000fe400000010ff */
[----:B------:R-:W-:Y:S02]  /*12d0*/  F2FP.BF16.F32.PACK_AB R7, R35, R18 ;  /* 0x000000122307723e */ /* 0x000fe400000010ff */
[----:B------:R-:W-:-:S03]  /*12e0*/  IADD3 R65, R57, R65, RZ ;  /* 0x0000004139417210 */ /* 0x000fc60007ffe0ff */
[----:B------:R1:W-:Y:S01]  /*12f0*/  ST.E.128 desc[UR4][R8.64], R4 ;  /* 0x0000000408007985 */ /* 0x0003e2000c101d04 */
[----:B------:R-:W-:-:S13]  /*1300*/  ISETP.GE.AND P2, PT, R65, R63, PT ;  /* 0x0000003f4100720c */ /* 0x000fda0003f46270 */
[----:B------:R-:W-:Y:S05]  /*1310*/  @!P2 BRA `(.L_x_4) ;  /* 0xfffffff40034a947 */ /* 0x000fea000383ffff */
.L_x_3:
[----:B------:R-:W-:Y:S05]  /*1320*/  BSYNC B0 ;  /* 0x0000000000007941 */ /* 0x000fea0003800000 */
.L_x_2:
[----:B------:R-:W-:Y:S06]  /*1330*/  BAR.SYNC.DEFER_BLOCKING 0x0 ;  /* 0x0000000000007b1d */ /* 0x000fec0000010000 */
[----:B-1----:R-:W2:Y:S02]  /*1340*/  LDG.E R4, desc[UR4][R70.64+0x900] ;  /* 0x0009000446047981 */ /* 0x002ea4000c1e1900 */
[----:B--2---:R-:W-:Y:S01]  /*1350*/  VIADD R7, R4, 0x1 ;  /* 0x0000000104077836 */ /* 0x004fe20000000000 */
[----:B------:R-:W-:Y:S06]  /*1360*/  @P0 BRA `(.L_x_5) ;  /* 0x0000000000380947 */ /* 0x000fec0003800000 */
[----:B------:R-:W2:Y:S01]  /*1370*/  LDL.64 R4, [R61] ;  /* 0x000000003d047983 */ /* 0x000ea20000100a00 */
[----:B------:R-:W-:-:S04]  /*1380*/  IMAD.WIDE.U32 R68, R3, 0x20, R68 ;  /* 0x0000002003447825 */ /* 0x000fc800078e0044 */
[----:B------:R-:W-:-:S04]  /*1390*/  IMAD.WIDE.U32 R68, R90, 0x4, R68 ;  /* 0x000000045a447825 */ /* 0x000fc800078e0044 */
[----:B--2---:R-:W-:-:S04]  /*13a0*/  IMAD.WIDE.U32 R4, R3, 0x20, R4 ;  /* 0x0000002003047825 */ /* 0x004fc800078e0004 */
[----:B------:R-:W-:Y:S01]  /*13b0*/  IMAD.WIDE R4, R36, 0x4, R4 ;  /* 0x0000000424047825 */ /* 0x000fe200078e0204 */
[----:B------:R-:W-:Y:S06]  /*13c0*/  MEMBAR.ALL.SYS ;  /* 0x0000000000007992 */ /* 0x000fec000000b000 */
[----:B------:R-:W-:-:S00]  /*13d0*/  ERRBAR ;  /* 0x00000000000079ab */ /* 0x000fc00000000000 */
[----:B------:R-:W-:Y:S06]  /*13e0*/  CGAERRBAR ;  /* 0x00000000000075ab */ /* 0x000fec0000000000 */
[----:B------:R1:W-:Y:S02]  /*13f0*/  STG.E.STRONG.SYS desc[UR4][R4.64+0x480], R7 ;  /* 0x0004800704007986 */ /* 0x0003e4000c115904 */
.L_x_6:
[----:B-1----:R-:W2:Y:S04]  /*1400*/  LDG.E.STRONG.SYS R4, desc[UR4][R68.64+0x480] ;  /* 0x0004800444047981 */ /* 0x002ea8000c1f5900 */
[----:B--2---:R-:W-:Y:S01]  /*1410*/  CCTL.IVALL ;  /* 0x00000000ff00798f */ /* 0x004fe20002000000 */
[----:B------:R-:W-:Y:S05]  /*1420*/  YIELD ;  /* 0x0000000000007946 */ /* 0x000fea0003800000 */
[----:B------:R-:W-:-:S13]  /*1430*/  ISETP.NE.AND P0, PT, R4, R7, PT ;  /* 0x000000070400720c */ /* 0x000fda0003f05270 */
[----:B------:R-:W-:Y:S05]  /*1440*/  @P0 BRA `(.L_x_6) ;  /* 0xfffffffc00ec0947 */ /* 0x000fea000383ffff */
.L_x_5:
[----:B------:R-:W-:Y:S05]  /*1450*/  WARPSYNC.ALL ;  /* 0x0000000000007948 */ /* 0x000fea0003800000 */
[----:B------:R-:W-:Y:S01]  /*1460*/  LOP3.LUT R4, R59, 0xfffffff8, RZ, 0xc0, !PT ;  /* 0xfffffff83b047812 */ /* 0x000fe200078ec0ff */
[----:B------:R-:W-:Y:S03]  /*1470*/  BAR.SYNC.DEFER_BLOCKING 0x0 ;  /* 0x0000000000007b1d */ /* 0x000fe60000010000 */
[----:B------:R-:W-:-:S04]  /*1480*/  IADD3 R4, -R4, R37, RZ ;  /* 0x0000002504047210 */ /* 0x000fc80007ffe1ff */
[----:B------:R-:W-:-:S04]  /*1490*/  LEA.HI.SX32 R59, R59, R4, 0x1d ;  /* 0x000000043b3b7211 */ /* 0x000fc800078feaff */
[----:B------:R-:W-:Y:S01]  /*14a0*/  ISETP.GE.AND P0, PT, R66, R59, PT ;  /* 0x0000003b4200720c */ /* 0x000fe20003f06270 */
[----:B------:R1:W-:-:S12]  /*14b0*/  @!P1 STG.E desc[UR4][R70.64+0x900], R7 ;  /* 0x0009000746009986 */ /* 0x0003d8000c101904 */
[----:B-1----:R-:W-:Y:S05]  /*14c0*/  @P0 EXIT ;  /* 0x000000000000094d */ /* 0x002fea0003800000 */
[----:B------:R-:W-:Y:S01]  /*14d0*/  HFMA2.MMA R18, -RZ, RZ, 0, 0.00018310546875 ;  /* 0x00000a00ff127435 */ /* 0x000fe200000001ff */
[----:B------:R-:W-:Y:S01]  /*14e0*/  IMAD.MOV.U32 R19, RZ, RZ, 0x0 ;  /* 0x00000000ff137424 */ /* 0x000fe200078e00ff */
[----:B------:R-:W-:Y:S01]  /*14f0*/  ULDC.64 UR6, c[0x0][0x268] ;  /* 0x00009a0000067ab9 */ /* 0x000fe20000000a00 */
[C-C-:B------:R-:W-:Y:S01]  /*1500*/  IMAD R3, R55.reuse, R64, R66.reuse ;  /* 0x0000004037037224 */ /* 0x140fe200078e0242 */
[----:B------:R-:W-:Y:S01]  /*1510*/  MOV R16, UR6 ;  /* 0x0000000600107c02 */ /* 0x000fe20008000f00 */
[C-C-:B------:R-:W-:Y:S01]  /*1520*/  IMAD R33, R55.reuse, R60, R66.reuse ;  /* 0x0000003c37217224 */ /* 0x140fe200078e0242 */
[----:B------:R-:W-:Y:S01]  /*1530*/  MOV R17, UR7 ;  /* 0x0000000700117c02 */ /* 0x000fe20008000f00 */
[C-C-:B------:R-:W-:Y:S02]  /*1540*/  IMAD R35, R55.reuse, R58, R66.reuse ;  /* 0x0000003a37237224 */ /* 0x140fe400078e0242 */
[C-C-:B------:R-:W-:Y:S02]  /*1550*/  IMAD R37, R55.reuse, R56, R66.reuse ;  /* 0x0000003837257224 */ /* 0x140fe400078e0242 */
[----:B------:R-:W-:-:S02]  /*1560*/  IMAD R61, R55, R54, R66 ;  /* 0x00000036373d7224 */ /* 0x000fc400078e0242 */
[C-C-:B------:R-:W-:Y:S02]  /*1570*/  IMAD R63, R55.reuse, R2, R66.reuse ;  /* 0x00000002373f7224 */ /* 0x140fe400078e0242 */
[C-C-:B------:R-:W-:Y:S02]  /*1580*/  IMAD R65, R55.reuse, R0, R66.reuse ;  /* 0x0000000037417224 */ /* 0x140fe400078e0242 */
[----:B------:R-:W-:Y:S02]  /*1590*/  IMAD R67, R55, R62, R66 ;  /* 0x0000003e37437224 */ /* 0x000fe400078e0242 */
[----:B------:R-:W-:-:S07]  /*15a0*/  IMAD.WIDE R18, R66, 0x10, R18 ;  /* 0x0000001042127825 */ /* 0x000fce00078e0212 */
.L_x_7:
[----:B------:R-:W-:-:S04]  /*15b0*/  ISETP.GE.AND P0, PT, R66, R55, PT ;  /* 0x000000374200720c */ /* 0x000fc80003f06270 */
[----:B------:R-:W-:-:S13]  /*15c0*/  ISETP.NE.AND P2, PT, R62, 0x7, P0 ;  /* 0x000000073e00780c */ /* 0x000fda0000745270 */
[----:B-1---5:R-:W-:-:S05]  /*15d0*/  @!P2 IADD3 R4, P1, R38, R18, RZ ;  /* 0x000000122604a210 */ /* 0x022fca0007f3e0ff */
[----:B------:R-:W-:-:S06]  /*15e0*/  @!P2 IMAD.X R5, R39, 0x1, R19, P1 ;  /* 0x000000012705a824 */ /* 0x000fcc00008e0613 */
[----:B------:R-:W2:Y:S01]  /*15f0*/  @!P2 LD.E.128 R4, desc[UR4][R4.64] ;  /* 0x000000040404a980 */ /* 0x000ea2000c101d00 */
[----:B------:R-:W-:Y:S01]  /*1600*/  ISETP.NE.AND P1, PT, R0, 0x7, P0 ;  /* 0x000000070000780c */ /* 0x000fe20000725270 */
[----:B------:R-:W-:-:S12]  /*1610*/  @!P2 IMAD.WIDE R20, R67, 0x10, R16 ;  /* 0x000000104314a825 */ /* 0x000fd800078e0210 */
[----:B------:R-:W-:-:S04]  /*1620*/  @!P1 IADD3 R8, P3, R40, R18, RZ ;  /* 0x0000001228089210 */ /* 0x000fc80007f7e0ff */
[----:B0-----:R-:W-:Y:S01]  /*1630*/  @!P1 IADD3.X R9, R41, R19, RZ, P3, !PT ;  /* 0x0000001329099210 */ /* 0x001fe20001ffe4ff */
[----:B--2---:R0:W-:Y:S05]  /*1640*/  @!P2 STG.E.128 desc[UR4][R20.64], R4 ;  /* 0x000000041400a986 */ /* 0x0041ea000c101d04 */
[----:B------:R-:W2:Y:S01]  /*1650*/  @!P1 LD.E.128 R8, desc[UR4][R8.64] ;  /* 0x0000000408089980 */ /* 0x000ea2000c101d00 */
[----:B------:R-:W-:Y:S01]  /*1660*/  ISETP.NE.AND P2, PT, R2, 0x7, P0 ;  /* 0x000000070200780c */ /* 0x000fe20000745270 */
[----:B------:R-:W-:-:S12]  /*1670*/  @!P1 IMAD.WIDE R22, R65, 0x10, R16 ;  /* 0x0000001041169825 */ /* 0x000fd800078e0210 */
[----:B------:R-:W-:-:S04]  /*1680*/  @!P2 IADD3 R12, P3, R42, R18, RZ ;  /* 0x000000122a0ca210 */ /* 0x000fc80007f7e0ff */
[----:B------:R-:W-:Y:S01]  /*1690*/  @!P2 IADD3.X R13, R43, R19, RZ, P3, !PT ;  /* 0x000000132b0da210 */ /* 0x000fe20001ffe4ff */
[----:B--2---:R1:W-:Y:S05]  /*16a0*/  @!P1 STG.E.128 desc[UR4][R22.64], R8 ;  /* 0x0000000816009986 */ /* 0x0043ea000c101d04 */
[----:B------:R-:W2:Y:S01]  /*16b0*/  @!P2 LD.E.128 R12, desc[UR4][R12.64] ;  /* 0x000000040c0ca980 */ /* 0x000ea2000c101d00 */
[----:B------:R-:W-:Y:S01]  /*16c0*/  ISETP.NE.AND P1, PT, R54, 0x7, P0 ;  /* 0x000000073600780c */ /* 0x000fe20000725270 */
[----:B0-----:R-:W-:-:S12]  /*16d0*/  @!P2 IMAD.WIDE R20, R63, 0x10, R16 ;  /* 0x000000103f14a825 */ /* 0x001fd800078e0210 */
[----:B------:R-:W-:-:S05]  /*16e0*/  @!P1 IADD3 R24, P3, R44, R18, RZ ;  /* 0x000000122c189210 */ /* 0x000fca0007f7e0ff */
[----:B------:R-:W-:Y:S01]  /*16f0*/  @!P1 IMAD.X R25, R45, 0x1, R19, P3 ;  /* 0x000000012d199824 */ /* 0x000fe200018e0613 */
[----:B--2---:R0:W-:Y:S04]  /*1700*/  @!P2 STG.E.128 desc[UR4][R20.64], R12 ;  /* 0x0000000c1400a986 */ /* 0x0041e8000c101d04 */
[----:B------:R-:W2:Y:S01]  /*1710*/  @!P1 LD.E.128 R4, desc[UR4][R24.64] ;  /* 0x0000000418049980 */ /* 0x000ea2000c101d00 */
[----:B------:R-:W-:Y:S01]  /*1720*/  ISETP.NE.AND P2, PT, R56, 0x7, P0 ;  /* 0x000000073800780c */ /* 0x000fe20000745270 */
[----:B-1----:R-:W-:-:S12]  /*1730*/  @!P1 IMAD.WIDE R22, R61, 0x10, R16 ;  /* 0x000000103d169825 */ /* 0x002fd800078e0210 */
[----:B------:R-:W-:-:S04]  /*1740*/  @!P2 IADD3 R26, P3, R46, R18, RZ ;  /* 0x000000122e1aa210 */ /* 0x000fc80007f7e0ff */
[----:B------:R-:W-:Y:S01]  /*1750*/  @!P2 IADD3.X R27, R47, R19, RZ, P3, !PT ;  /* 0x000000132f1ba210 */ /* 0x000fe20001ffe4ff */
[----:B--2---:R1:W-:Y:S04]  /*1760*/  @!P1 STG.E.128 desc[UR4][R22.64], R4 ;  /* 0x0000000416009986 */ /* 0x0043e8000c101d04 */
[----:B------:R-:W2:Y:S01]  /*1770*/  @!P2 LD.E.128 R8, desc[UR4][R26.64] ;  /* 0x000000041a08a980 */ /* 0x000ea2000c101d00 */
[----:B------:R-:W-:Y:S01]  /*1780*/  ISETP.NE.AND P1, PT, R58, 0x7, P0 ;  /* 0x000000073a00780c */ /* 0x000fe20000725270 */
[----:B0-----:R-:W-:-:S12]  /*1790*/  @!P2 IMAD.WIDE R20, R37, 0x10, R16 ;  /* 0x000000102514a825 */ /* 0x001fd800078e0210 */
[----:B------:R-:W-:-:S04]  /*17a0*/  @!P1 IADD3 R28, P3, R48, R18, RZ ;  /* 0x00000012301c9210 */ /* 0x000fc80007f7e0ff */
[----:B------:R-:W-:Y:S01]  /*17b0*/  @!P1 IADD3.X R29, R49, R19, RZ, P3, !PT ;  /* 0x00000013311d9210 */ /* 0x000fe20001ffe4ff */
[----:B--2---:R0:W-:Y:S04]  /*17c0*/  @!P2 STG.E.128 desc[UR4][R20.64], R8 ;  /* 0x000000081400a986 */ /* 0x0041e8000c101d04 */
[----:B------:R-:W2:Y:S01]  /*17d0*/  @!P1 LD.E.128 R12, desc[UR4][R28.64] ;  /* 0x000000041c0c9980 */ /* 0x000ea2000c101d00 */
[----:B------:R-:W-:Y:S01]  /*17e0*/  ISETP.NE.AND P2, PT, R60, 0x7, P0 ;  /* 0x000000073c00780c */ /* 0x000fe20000745270 */
[----:B-1----:R-:W-:-:S12]  /*17f0*/  @!P1 IMAD.WIDE R22, R35, 0x10, R16 ;  /* 0x0000001023169825 */ /* 0x002fd800078e0210 */
[----:B------:R-:W-:-:S05]  /*1800*/  @!P2 IADD3 R30, P3, R50, R18, RZ ;  /* 0x00000012321ea210 */ /* 0x000fca0007f7e0ff */
[----:B------:R-:W-:Y:S01]  /*1810*/  @!P2 IMAD.X R31, R51, 0x1, R19, P3 ;  /* 0x00000001331fa824 */ /* 0x000fe200018e0613 */
[----:B------:R-:W-:Y:S01]  /*1820*/  ISETP.NE.AND P0, PT, R64, 0x7, P0 ;  /* 0x000000074000780c */ /* 0x000fe20000705270 */
[----:B--2---:R1:W-:Y:S04]  /*1830*/  @!P1 STG.E.128 desc[UR4][R22.64], R12 ;  /* 0x0000000c16009986 */ /* 0x0043e8000c101d04 */
[----:B------:R-:W2:Y:S08]  /*1840*/  @!P2 LD.E.128 R4, desc[UR4][R30.64] ;  /* 0x000000041e04a980 */ /* 0x000eb0000c101d00 */
[----:B------:R-:W-:Y:S01]  /*1850*/  @!P0 IADD3 R26, P1, R52, R18, RZ ;  /* 0x00000012341a8210 */ /* 0x000fe20007f3e0ff */
[----:B0-----:R-:W-:-:S03]  /*1860*/  @!P2 IMAD.WIDE R20, R33, 0x10, R16 ;  /* 0x000000102114a825 */ /* 0x001fc600078e0210 */
[----:B------:R-:W-:Y:S02]  /*1870*/  @!P0 IADD3.X R27, R53, R19, RZ, P1, !PT ;  /* 0x00000013351b8210 */ /* 0x000fe40000ffe4ff */
[----:B--2---:R1:W-:Y:S04]  /*1880*/  @!P2 STG.E.128 desc[UR4][R20.64], R4 ;  /* 0x000000041400a986 */ /* 0x0043e8000c101d04 */
[----:B------:R-:W2:Y:S01]  /*1890*/  @!P0 LD.E.128 R8, desc[UR4][R26.64] ;  /* 0x000000041a088980 */ /* 0x000ea2000c101d00 */
[----:B------:R-:W-:Y:S01]  /*18a0*/  @!P0 IMAD.WIDE R24, R3, 0x10, R16 ;  /* 0x0000001003188825 */ /* 0x000fe200078e0210 */
[----:B------:R-:W-:-:S03]  /*18b0*/  IADD3 R66, R57, R66, RZ ;  /* 0x0000004239427210 */ /* 0x000fc60007ffe0ff */
[----:B------:R-:W-:-:S04]  /*18c0*/  IMAD.WIDE R16, R57, 0x10, R16 ;  /* 0x0000001039107825 */ /* 0x000fc800078e0210 */
[----:B------:R-:W-:Y:S01]  /*18d0*/  IMAD.WIDE R18, R57, 0x10, R18 ;  /* 0x0000001039127825 */ /* 0x000fe200078e0212 */
[----:B--2---:R1:W-:Y:S01]  /*18e0*/  @!P0 STG.E.128 desc[UR4][R24.64], R8 ;  /* 0x0000000818008986 */ /* 0x0043e2000c101d04 */
[----:B------:R-:W-:-:S13]  /*18f0*/  ISETP.GE.AND P0, PT, R66, R59, PT ;  /* 0x0000003b4200720c */ /* 0x000fda0003f06270 */
[----:B------:R-:W-:Y:S05]  /*1900*/  @!P0 BRA `(.L_x_7) ;  /* 0xfffffffc00288947 */ /* 0x000fea000383ffff */
[----:B------:R-:W-:Y:S05]  /*1910*/  EXIT ;  /* 0x000000000000794d */ /* 0x000fea0003800000 */
.L_x_8:
[----:B------:R-:W-:-:S00]  /*1920*/  BRA `(.L_x_8) ;  /* 0xfffffffc00fc7947 */ /* 0x000fc0000383ffff */
[----:B------:R-:W-:-:S00]  /*1930*/  NOP ;  /* 0x0000000000007918 */ /* 0x000fc00000000000 */
        /* <DEDUP_REMOVED lines=12> */
.L_x_231:


//--------------------- .text._ZN4vllm26cross_device_reduce_1stageI13__nv_bfloat16Li8EEEvPNS_8RankDataENS_11RankSignalsEPNS_6SignalEPT_ii --------------------------
	.section	.text._ZN4vllm26cross_device_reduce_1stageI13__nv_bfloat16Li8EEEvPNS_8RankDataENS_11RankSignalsEPNS_6SignalEPT_ii,"ax",@progbits
	.align	128
        .global         _ZN4vllm26cross_device_reduce_1stageI13__nv_bfloat16Li8EEEvPNS_8RankDataENS_11RankSignalsEPNS_6SignalEPT_ii
        .type           _ZN4vllm26cross_device_reduce_1stageI13__nv_bfloat16Li8EEEvPNS_8RankDataENS_11RankSignalsEPNS_6SignalEPT_ii,@function
        .size           _ZN4vllm26cross_device_reduce_1stageI13__nv_bfloat16Li8EEEvPNS_8RankDataENS_11RankSignalsEPNS_6SignalEPT_ii,(.L_x_232 - _ZN4vllm26cross_device_reduce_1stageI13__nv_bfloat16Li8EEEvPNS_8RankDataENS_11RankSignalsEPNS_6SignalEPT_ii)
        .other          _ZN4vllm26cross_device_reduce_1stageI13__nv_bfloat16Li8EEEvPNS_8RankDataENS_11RankSignalsEPNS_6SignalEPT_ii,@"STO_CUDA_ENTRY STV_DEFAULT"
_ZN4vllm26cross_device_reduce_1stageI13__nv_bfloat16Li8EEEvPNS_8RankDataENS_11RankSignalsEPNS_6SignalEPT_ii:
.text._ZN4vllm26cross_device_reduce_1stageI13__nv_bfloat16Li8EEEvPNS_8RankDataENS_11RankSignalsEPNS_6SignalEPT_ii:
[----:B------:R-:W0:Y:S01]  /*0000*/  LDC R1, c[0x0][0x28] ;  /* 0x00000a00ff017b82 */ /* 0x000e220000000800 */
[----:B------:R-:W1:Y:S07]  /*0010*/  S2R R3, SR_CTAID.X ;  /* 0x0000000000037919 */ /* 0x000e6e0000002500 */
[----:B------:R-:W1:Y:S01]  /*0020*/  LDC.64 R32, c[0x0][0x260] ;  /* 0x00009800ff207b82 */ /* 0x000e620000000a00 */
[----:B------:R-:W-:Y:S01]  /*0030*/  ULDC.64 UR4, c[0x0][0x208] ;  /* 0x0000820000047ab9 */ /* 0x000fe20000000a00 */
[----:B0-----:R-:W-:-:S06]  /*0040*/  IADD3 R1, R1, -0x40, RZ ;  /* 0xffffffc001017810 */ /* 0x001fcc0007ffe0ff */
[----:B------:R-:W0:Y:S01]  /*0050*/  LDC.64 R40, c[0x0][0x210] ;  /* 0x00008400ff287b82 */ /* 0x000e220000000a00 */
[----:B------:R-:W2:Y:S07]  /*0060*/  S2R R56, SR_TID.X ;  /* 0x0000000000387919 */ /* 0x000eae0000002100 */
[----:B------:R-:W3:Y:S08]  /*0070*/  LDC.64 R4, c[0x0][0x220] ;  /* 0x00008800ff047b82 */ /* 0x000ef00000000a00 */
[----:B------:R-:W3:Y:S01]  /*0080*/  LDC.64 R6, c[0x0][0x228] ;  /* 0x00008a00ff067b82 */ /* 0x000ee20000000a00 */
[----:B-1----:R-:W-:Y:S01]  /*0090*/  IMAD.WIDE.U32 R34, R3, 0x4, R32 ;  /* 0x0000000403227825 */ /* 0x002fe200078e0020 */
[----:B0-----:R0:W5:Y:S06]  /*00a0*/  LDG.E.128 R16, desc[UR4][R40.64] ;  /* 0x0000000428107981 */ /* 0x00116c000c1e1d00 */
[----:B------:R-:W1:Y:S01]  /*00b0*/  LDC.64 R8, c[0x0][0x230] ;  /* 0x00008c00ff087b82 */ /* 0x000e620000000a00 */
[----:B------:R-:W4:Y:S04]  /*00c0*/  LDG.E R2, desc[UR4][R34.64+0x900] ;  /* 0x0009000422027981 */ /* 0x000f28000c1e1900 */
[----:B------:R0:W5:Y:S03]  /*00d0*/  LDG.E.128 R20, desc[UR4][R40.64+0x10] ;  /* 0x0000100428147981 */ /* 0x000166000c1e1d00 */
[----:B------:R-:W1:Y:S01]  /*00e0*/  LDC.64 R10, c[0x0][0x238] ;  /* 0x00008e00ff0a7b82 */ /* 0x000e620000000a00 */
[----:B------:R0:W5:Y:S04]  /*00f0*/  LDG.E.128 R24, desc[UR4][R40.64+0x20] ;  /* 0x0000200428187981 */ /* 0x000168000c1e1d00 */
[----:B------:R0:W5:Y:S03]  /*0100*/  LDG.E.128 R28, desc[UR4][R40.64+0x30] ;  /* 0x00003004281c7981 */ /* 0x000166000c1e1d00 */
[----:B------:R-:W2:Y:S08]  /*0110*/  LDC.64 R12, c[0x0][0x240] ;  /* 0x00009000ff0c7b82 */ /* 0x000eb00000000a00 */
[----:B------:R-:W2:Y:S08]  /*0120*/  LDC.64 R14, c[0x0][0x248] ;  /* 0x00009200ff0e7b82 */ /* 0x000eb00000000a00 */
[----:B------:R-:W0:Y:S08]  /*0130*/  LDC.64 R36, c[0x0][0x250] ;  /* 0x00009400ff247b82 */ /* 0x000e300000000a00 */
[----:B------:R-:W0:Y:S01]  /*0140*/  LDC.64 R38, c[0x0][0x258] ;  /* 0x00009600ff267b82 */ /* 0x000e220000000a00 */
[----:B---3--:R3:W-:Y:S04]  /*0150*/  STL.128 [R1], R4 ;  /* 0x0000000401007387 */ /* 0x0087e80000100c00 */
[----:B-1----:R3:W-:Y:S04]  /*0160*/  STL.128 [R1+0x10], R8 ;  /* 0x0000100801007387 */ /* 0x0027e80000100c00 */
[----:B--2---:R3:W-:Y:S01]  /*0170*/  STL.128 [R1+0x20], R12 ;  /* 0x0000200c01007387 */ /* 0x0047e20000100c00 */
[----:B------:R-:W-:-:S03]  /*0180*/  ISETP.GT.U32.AND P0, PT, R56, 0x7, PT ;  /* 0x000000073800780c */ /* 0x000fc60003f04070 */
[----:B0-----:R3:W-:Y:S01]  /*0190*/  STL.128 [R1+0x30], R36 ;  /* 0x0000302401007387 */ /* 0x0017e20000100c00 */
[----:B------:R-:W-:-:S05]  /*01a0*/  MOV R0, R1 ;  /* 0x0000000100007202 */ /* 0x000fca0000000f00 */
[----:B------:R-:W-:Y:S01]  /*01b0*/  IMAD R0, R56, 0x8, R0 ;  /* 0x0000000838007824 */ /* 0x000fe200078e0200 */
[----:B----4-:R-:W-:-:S03]  /*01c0*/  IADD3 R2, R2, 0x1, RZ ;  /* 0x0000000102027810 */ /* 0x010fc60007ffe0ff */
[----:B---3--:R-:W-:Y:S05]  /*01d0*/  @P0 BRA `(.L_x_9) ;  /* 0x00000000002c0947 */ /* 0x008fea0003800000 */
[----:B------:R-:W2:Y:S01]  /*01e0*/  LDL.64 R4, [R0] ;  /* 0x0000000000047983 */ /* 0x000ea20000100a00 */
[----:B------:R-:W0:Y:S01]  /*01f0*/  LDC R7, c[0x0][0x270] ;  /* 0x00009c00ff077b82 */ /* 0x000e220000000800 */
[----:B--2---:R-:W-:-:S04]  /*0200*/  IMAD.WIDE.U32 R4, R3, 0x20, R4 ;  /* 0x0000002003047825 */ /* 0x004fc800078e0004 */
[----:B0-----:R-:W-:-:S04]  /*0210*/  IMAD.WIDE R4, R7, 0x4, R4 ;  /* 0x0000000407047825 */ /* 0x001fc800078e0204 */
[----:B------:R-:W-:Y:S01]  /*0220*/  IMAD.WIDE.U32 R6, R3, 0x20, R32 ;  /* 0x0000002003067825 */ /* 0x000fe200078e0020 */
[----:B------:R0:W-:Y:S03]  /*0230*/  STG.E.STRONG.SYS desc[UR4][R4.64], R2 ;  /* 0x0000000204007986 */ /* 0x0001e6000c115904 */
[----:B------:R-:W-:-:S07]  /*0240*/  IMAD.WIDE.U32 R6, R56, 0x4, R6 ;  /* 0x0000000438067825 */ /* 0x000fce00078e0006 */
.L_x_10:
[----:B0-----:R-:W2:Y:S01]  /*0250*/  LDG.E.STRONG.SYS R5, desc[UR4][R6.64] ;  /* 0x0000000406057981 */ /* 0x001ea2000c1f5900 */
[----:B------:R-:W-:Y:S05]  /*0260*/  YIELD ;  /* 0x0000000000007946 */ /* 0x000fea0003800000 */
[----:B--2---:R-:W-:-:S13]  /*0270*/  ISETP.NE.AND P1, PT, R5, R2, PT ;  /* 0x000000020500720c */ /* 0x004fda0003f25270 */
[----:B------:R-:W-:Y:S05]  /*0280*/  @P1 BRA `(.L_x_10) ;  /* 0xfffffffc00f01947 */ /* 0x000fea000383ffff */
.L_x_9:
[----:B------:R-:W-:Y:S05]  /*0290*/  WARPSYNC.ALL ;  /* 0x0000000000007948 */ /* 0x000fea0003800000 */
[----:B------:R-:W-:Y:S01]  /*02a0*/  BAR.SYNC.DEFER_BLOCKING 0x0 ;  /* 0x0000000000007b1d */ /* 0x000fe20000010000 */
[----:B------:R-:W-:-:S05]  /*02b0*/  ISETP.NE.AND P1, PT, R56, RZ, PT ;  /* 0x000000ff3800720c */ /* 0x000fca0003f25270 */
[----:B------:R-:W-:Y:S01]  /*02c0*/  ULDC UR6, c[0x0][0x0] ;  /* 0x0000000000067ab9 */ /* 0x000fe20000000800 */
[----:B------:R-:W-:Y:S01]  /*02d0*/  ULDC UR7, c[0x0][0x274] ;  /* 0x00009d0000077ab9 */ /* 0x000fe20000000800 */
[----:B------:R-:W-:Y:S01]  /*02e0*/  IMAD R57, R3, UR6, R56 ;  /* 0x0000000603397c24 */ /* 0x000fe2000f8e0238 */
[----:B------:R-:W-:Y:S04]  /*02f0*/  BSSY B0, `(.L_x_11) ;  /* 0x00000b8000007945 */ /* 0x000fe80003800000 */
[----:B------:R-:W-:Y:S01]  /*0300*/  ISETP.GE.AND P2, PT, R57, UR7, PT ;  /* 0x0000000739007c0c */ /* 0x000fe2000bf46270 */
[----:B------:R0:W-:-:S12]  /*0310*/  @!P1 STG.E desc[UR4][R34.64+0x900], R2 ;  /* 0x0009000222009986 */ /* 0x0001d8000c101904 */
[----:B0-----:R-:W-:Y:S05]  /*0320*/  @P2 BRA `(.L_x_12) ;  /* 0x0000000800d02947 */ /* 0x001fea0003800000 */
[----:B------:R-:W0:Y:S08]  /*0330*/  LDC R2, c[0x0][0xc] ;  /* 0x00000300ff027b82 */ /* 0x000e300000000800 */
[----:B------:R-:W1:Y:S01]  /*0340*/  LDC.64 R58, c[0x0][0x268] ;  /* 0x00009a00ff3a7b82 */ /* 0x000e620000000a00 */
[----:B0-----:R-:W-:-:S07]  /*0350*/  IMAD R2, R2, UR6, RZ ;  /* 0x0000000602027c24 */ /* 0x001fce000f8e02ff */
.L_x_13:
[----:B0----5:R-:W-:-:S04]  /*0360*/  IMAD.WIDE R4, R57, 0x10, R16 ;  /* 0x0000001039047825 */ /* 0x021fc800078e0210 */
[C---:B------:R-:W-:Y:S02]  /*0370*/  IMAD.WIDE R8, R57.reuse, 0x10, R18 ;  /* 0x0000001039087825 */ /* 0x040fe400078e0212 */
[----:B------:R-:W2:Y:S04]  /*0380*/  LD.E.128 R4, desc[UR4][R4.64] ;  /* 0x0000000404047980 */ /* 0x000ea8000c101d00 */
[----:B------:R-:W3:Y:S01]  /*0390*/  LD.E.128 R8, desc[UR4][R8.64] ;  /* 0x0000000408087980 */ /* 0x000ee2000c101d00 */
[----:B------:R-:W-:-:S06]  /*03a0*/  IMAD.WIDE R12, R57, 0x10, R20 ;  /* 0x00000010390c7825 */ /* 0x000fcc00078e0214 */
[----:B------:R-:W4:Y:S01]  /*03b0*/  LD.E.128 R12, desc[UR4][R12.64] ;  /* 0x000000040c0c7980 */ /* 0x000f22000c101d00 */
        /* <DEDUP_REMOVED lines=10> */
[C---:B--2---:R-:W-:Y:S01]  /*0460*/  PRMT R61, R5.reuse, 0x7632, R61 ;  /* 0x00007632053d7816 */ /* 0x044fe2000000003d */
[----:B------:R-:W-:Y:S01]  /*0470*/  IMAD.U32 R62, R5, 0x10000, RZ ;  /* 0x00010000053e7824 */ /* 0x000fe200078e00ff */
[C---:B------:R-:W-:Y:S02]  /*0480*/  PRMT R5, R6.reuse, 0x7632, R5 ;  /* 0x0000763206057816 */ /* 0x040fe40000000005 */
[----:B------:R-:W-:Y:S01]  /*0490*/  SHF.L.U32 R63, R6, 0x10, RZ ;  /* 0x00000010063f7819 */ /* 0x000fe200000006ff */
[----:B---3--:R-:W-:Y:S01]  /*04a0*/  IMAD.U32 R65, R8, 0x10000, RZ ;  /* 0x0001000008417824 */ /* 0x008fe200078e00ff */
[----:B------:R-:W-:Y:S02]  /*04b0*/  SHF.L.U32 R66, R10, 0x10, RZ ;  /* 0x000000100a427819 */ /* 0x000fe400000006ff */
[C---:B------:R-:W-:Y:S02]  /*04c0*/  PRMT R6, R7.reuse, 0x7632, R6 ;  /* 0x0000763207067816 */ /* 0x040fe40000000006 */
[----:B------:R-:W-:Y:S01]  /*04d0*/  SHF.L.U32 R64, R7, 0x10, RZ ;  /* 0x0000001007407819 */ /* 0x000fe200000006ff */
[----:B------:R-:W-:Y:S01]  /*04e0*/  FADD.FTZ R63, R63, R66 ;  /* 0x000000423f3f7221 */ /* 0x000fe20000010000 */
[----:B------:R-:W-:-:S02]  /*04f0*/  PRMT R60, R4, 0x7632, R60 ;  /* 0x00007632043c7816 */ /* 0x000fc4000000003c */
[----:B------:R-:W-:Y:S02]  /*0500*/  PRMT R7, R8, 0x7632, R7 ;  /* 0x0000763208077816 */ /* 0x000fe40000000007 */
[----:B------:R-:W-:Y:S02]  /*0510*/  SHF.L.U32 R4, R4, 0x10, RZ ;  /* 0x0000001004047819 */ /* 0x000fe400000006ff */
[C---:B------:R-:W-:Y:S02]  /*0520*/  PRMT R8, R9.reuse, 0x7632, R8 ;  /* 0x0000763209087816 */ /* 0x040fe40000000008 */
[----:B------:R-:W-:Y:S01]  /*0530*/  SHF.L.U32 R67, R9, 0x10, RZ ;  /* 0x0000001009437819 */ /* 0x000fe200000006ff */
[----:B------:R-:W-:Y:S01]  /*0540*/  FADD.FTZ R4, R4, R65 ;  /* 0x0000004104047221 */ /* 0x000fe20000010000 */
[----:B------:R-:W-:Y:S02]  /*0550*/  PRMT R9, R10, 0x7632, R9 ;  /* 0x000076320a097816 */ /* 0x000fe40000000009 */
[C---:B------:R-:W-:Y:S01]  /*0560*/  PRMT R10, R11.reuse, 0x7632, R10 ;  /* 0x000076320b0a7816 */ /* 0x040fe2000000000a */
        /* <DEDUP_REMOVED lines=8> */
[----:B------:R-:W-:Y:S01]  /*05f0*/  IMAD.U32 R61, R5, 0x10000, RZ ;  /* 0x00010000053d7824 */ /* 0x000fe200078e00ff */
[----:B------:R-:W-:-:S02]  /*0600*/  SHF.L.U32 R9, R10, 0x10, RZ ;  /* 0x000000100a097819 */ /* 0x000fc400000006ff */
[----:B------:R-:W-:Y:S01]  /*0610*/  SHF.L.U32 R5, R7, 0x10, RZ ;  /* 0x0000001007057819 */ /* 0x000fe200000006ff */
[----:B------:R-:W-:Y:S01]  /*0620*/  FADD.FTZ R7, R61, R8 ;  /* 0x000000083d077221 */ /* 0x000fe20000010000 */
[----:B------:R-:W-:Y:S01]  /*0630*/  FADD.FTZ R6, R65, R6 ;  /* 0x0000000641067221 */ /* 0x000fe20000010000 */
[--C-:B------:R-:W-:Y:S01]  /*0640*/  FADD.FTZ R8, R60, R9.reuse ;  /* 0x000000093c087221 */ /* 0x100fe20000010000 */
[----:B----4-:R-:W-:Y:S01]  /*0650*/  IMAD.U32 R60, R14, 0x10000, RZ ;  /* 0x000100000e3c7824 */ /* 0x010fe200078e00ff */
[----:B------:R-:W-:Y:S01]  /*0660*/  PRMT R9, R12, 0x7632, R9 ;  /* 0x000076320c097816 */ /* 0x000fe20000000009 */
[----:B------:R-:W-:Y:S01]  /*0670*/  FADD.FTZ R5, R66, R5 ;  /* 0x0000000542057221 */ /* 0x000fe20000010000 */
[----:B------:R-:W-:Y:S01]  /*0680*/  PRMT R10, R13, 0x7632, R10 ;  /* 0x000076320d0a7816 */ /* 0x000fe2000000000a */
[----:B------:R-:W-:Y:S01]  /*0690*/  FADD.FTZ R63, R63, R60 ;  /* 0x0000003c3f3f7221 */ /* 0x000fe20000010000 */
[----:B------:R-:W-:Y:S02]  /*06a0*/  SHF.L.U32 R65, R13, 0x10, RZ ;  /* 0x000000100d417819 */ /* 0x000fe400000006ff */
[----:B------:R-:W-:-:S02]  /*06b0*/  SHF.L.U32 R61, R12, 0x10, RZ ;  /* 0x000000100c3d7819 */ /* 0x000fc400000006ff */
[----:B------:R-:W-:Y:S01]  /*06c0*/  PRMT R13, R15, 0x7632, R13 ;  /* 0x000076320f0d7816 */ /* 0x000fe2000000000d */
[----:B------:R-:W-:Y:S01]  /*06d0*/  FADD.FTZ R62, R62, R65 ;  /* 0x000000413e3e7221 */ /* 0x000fe20000010000 */
[----:B------:R-:W-:Y:S01]  /*06e0*/  PRMT R12, R14, 0x7632, R12 ;  /* 0x000076320e0c7816 */ /* 0x000fe2000000000c */
[----:B------:R-:W-:Y:S01]  /*06f0*/  FADD.FTZ R4, R4, R61 ;  /* 0x0000003d04047221 */ /* 0x000fe20000010000 */
[----:B------:R-:W-:Y:S02]  /*0700*/  SHF.L.U32 R60, R9, 0x10, RZ ;  /* 0x00000010093c7819 */ /* 0x000fe400000006ff */
[----:B------:R-:W-:Y:S01]  /*0710*/  SHF.L.U32 R9, R10, 0x10, RZ ;  /* 0x000000100a097819 */ /* 0x000fe200000006ff */
[----:B------:R-:W-:Y:S01]  /*0720*/  IMAD.U32 R12, R12, 0x10000, RZ ;  /* 0x000100000c0c7824 */ /* 0x000fe200078e00ff */
[----:B------:R-:W-:Y:S01]  /*0730*/  SHF.L.U32 R13, R13, 0x10, RZ ;  /* 0x000000100d0d7819 */ /* 0x000fe200000006ff */
[----:B------:R-:W-:Y:S01]  /*0740*/  FADD.FTZ R5, R5, R60 ;  /* 0x0000003c05057221 */ /* 0x000fe20000010000 */
[----:B------:R-:W-:Y:S01]  /*0750*/  SHF.L.U32 R14, R15, 0x10, RZ ;  /* 0x000000100f0e7819 */ /* 0x000fe200000006ff */
[----:B------:R-:W-:Y:S01]  /*0760*/  FADD.FTZ R6, R6, R9 ;  /* 0x0000000906067221 */ /* 0x000fe20000010000 */
[----:B------:R-:W-:Y:S01]  /*0770*/  FADD.FTZ R7, R7, R12 ;  /* 0x0000000c07077221 */ /* 0x000fe20000010000 */
[----:B------:R-:W-:Y:S01]  /*0780*/  FADD.FTZ R8, R8, R13 ;  /* 0x0000000d08087221 */ /* 0x000fe20000010000 */
[----:B------:R-:W-:Y:S01]  /*0790*/  PRMT R9, R36, 0x7632, R9 ;  /* 0x0000763224097816 */ /* 0x000fe20000000009 */
[----:B------:R-:W-:Y:S01]  /*07a0*/  FADD.FTZ R11, R11, R14 ;  /* 0x0000000e0b0b7221 */ /* 0x000fe20000010000 */
[----:B------:R-:W-:-:S02]  /*07b0*/  PRMT R13, R39, 0x7632, R13 ;  /* 0x00007632270d7816 */ /* 0x000fc4000000000d */
[----:B------:R-:W-:Y:S02]  /*07c0*/  PRMT R10, R37, 0x7632, R10 ;  /* 0x00007632250a7816 */ /* 0x000fe4000000000a */
[C---:B------:R-:W-:Y:S01]  /*07d0*/  PRMT R12, R38.reuse, 0x7632, R12 ;  /* 0x00007632260c7816 */ /* 0x040fe2000000000c */
[----:B------:R-:W-:Y:S01]  /*07e0*/  IMAD.U32 R38, R38, 0x10000, RZ ;  /* 0x0001000026267824 */ /* 0x000fe200078e00ff */
        /* <DEDUP_REMOVED lines=11> */
[----:B------:R-:W-:Y:S01]  /*08a0*/  PRMT R9, R40, 0x7632, R9 ;  /* 0x0000763228097816 */ /* 0x000fe20000000009 */
[----:B------:R-:W-:Y:S01]  /*08b0*/  FADD.FTZ R63, R63, R38 ;  /* 0x000000263f3f7221 */ /* 0x000fe20000010000 */
[C---:B------:R-:W-:Y:S01]  /*08c0*/  PRMT R12, R42.reuse, 0x7632, R12 ;  /* 0x000076322a0c7816 */ /* 0x040fe2000000000c */
[----:B------:R-:W-:Y:S01]  /*08d0*/  IMAD.U32 R42, R42, 0x10000, RZ ;  /* 0x000100002a2a7824 */ /* 0x000fe200078e00ff */
[----:B------:R-:W-:-:S02]  /*08e0*/  PRMT R10, R41, 0x7632, R10 ;  /* 0x00007632290a7816 */ /* 0x000fc4000000000a */
[----:B------:R-:W-:Y:S01]  /*08f0*/  SHF.L.U32 R15, R40, 0x10, RZ ;  /* 0x00000010280f7819 */ /* 0x000fe200000006ff */
[----:B------:R-:W-:Y:S01]  /*0900*/  IMAD.U32 R12, R12, 0x10000, RZ ;  /* 0x000100000c0c7824 */ /* 0x000fe200078e00ff */
[----:B------:R-:W-:Y:S01]  /*0910*/  SHF.L.U32 R13, R13, 0x10, RZ ;  /* 0x000000100d0d7819 */ /* 0x000fe200000006ff */
[----:B------:R-:W-:Y:S01]  /*0920*/  FADD.FTZ R63, R63, R42 ;  /* 0x0000002a3f3f7221 */ /* 0x000fe20000010000 */
[----:B------:R-:W-:Y:S01]  /*0930*/  SHF.L.U32 R14, R9, 0x10, RZ ;  /* 0x00000010090e7819 */ /* 0x000fe200000006ff */
[----:B------:R-:W-:Y:S01]  /*0940*/  FADD.FTZ R4, R4, R15 ;  /* 0x0000000f04047221 */ /* 0x000fe20000010000 */
[----:B------:R-:W-:Y:S01]  /*0950*/  SHF.L.U32 R9, R10, 0x10, RZ ;  /* 0x000000100a097819 */ /* 0x000fe200000006ff */
[--C-:B------:R-:W-:Y:S01]  /*0960*/  FADD.FTZ R8, R8, R13.reuse ;  /* 0x0000000d08087221 */ /* 0x100fe20000010000 */
[----:B------:R-:W-:Y:S01]  /*0970*/  FADD.FTZ R7, R7, R12 ;  /* 0x0000000c07077221 */ /* 0x000fe20000010000 */
[----:B------:R-:W-:Y:S01]  /*0980*/  SHF.L.U32 R15, R44, 0x10, RZ ;  /* 0x000000102c0f7819 */ /* 0x000fe200000006ff */
[----:B------:R-:W-:Y:S01]  /*0990*/  FADD.FTZ R5, R5, R14 ;  /* 0x0000000e05057221 */ /* 0x000fe20000010000 */
[----:B------:R-:W-:Y:S01]  /*09a0*/  PRMT R13, R47, 0x7632, R13 ;  /* 0x000076322f0d7816 */ /* 0x000fe2000000000d */
[----:B------:R-:W-:Y:S01]  /*09b0*/  FADD.FTZ R6, R6, R9 ;  /* 0x0000000906067221 */ /* 0x000fe20000010000 */
[----:B------:R-:W-:Y:S01]  /*09c0*/  PRMT R12, R46, 0x7632, R12 ;  /* 0x000076322e0c7816 */ /* 0x000fe2000000000c */
[----:B------:R-:W-:Y:S01]  /*09d0*/  FADD.FTZ R15, R4, R15 ;  /* 0x0000000f040f7221 */ /* 0x000fe20000010000 */
[----:B------:R-:W-:Y:S01]  /*09e0*/  PRMT R9, R44, 0x7632, R9 ;  /* 0x000076322c097816 */ /* 0x000fe20000000009 */
[----:B------:R-:W-:Y:S01]  /*09f0*/  IMAD.U32 R46, R46, 0x10000, RZ ;  /* 0x000100002e2e7824 */ /* 0x000fe200078e00ff */
[----:B------:R-:W-:Y:S01]  /*0a00*/  PRMT R10, R45, 0x7632, R10 ;  /* 0x000076322d0a7816 */ /* 0x000fe2000000000a */
[----:B------:R-:W-:Y:S01]  /*0a10*/  IMAD.U32 R12, R12, 0x10000, RZ ;  /* 0x000100000c0c7824 */ /* 0x000fe200078e00ff */
[----:B------:R-:W-:Y:S01]  /*0a20*/  SHF.L.U32 R13, R13, 0x10, RZ ;  /* 0x000000100d0d7819 */ /* 0x000fe200000006ff */
[----:B------:R-:W-:Y:S01]  /*0a30*/  FADD.FTZ R46, R63, R46 ;  /* 0x0000002e3f2e7221 */ /* 0x000fe20000010000 */
[----:B------:R-:W-:Y:S01]  /*0a40*/  SHF.L.U32 R36, R39, 0x10, RZ ;  /* 0x0000001027247819 */ /* 0x000fe200000006ff */
[----:B------:R-:W-:Y:S01]  /*0a50*/  FADD.FTZ R7, R7, R12 ;  /* 0x0000000c07077221 */ /* 0x000fe20000010000 */
[----:B------:R-:W-:Y:S01]  /*0a60*/  SHF.L.U32 R4, R9, 0x10, RZ ;  /* 0x0000001009047819 */ /* 0x000fe200000006ff */
[----:B------:R-:W-:Y:S01]  /*0a70*/  FADD.FTZ R8, R8, R13 ;  /* 0x0000000d08087221 */ /* 0x000fe20000010000 */
[----:B------:R-:W-:Y:S01]  /*0a80*/  SHF.L.U32 R9, R10, 0x10, RZ ;  /* 0x000000100a097819 */ /* 0x000fe200000006ff */
[C---:B------:R-:W-:Y:S01]  /*0a90*/  IMAD.U32 R13, R50.reuse, 0x10000, RZ ;  /* 0x00010000320d7824 */ /* 0x040fe200078e00ff */
[----:B------:R-:W-:Y:S01]  /*0aa0*/  SHF.L.U32 R37, R37, 0x10, RZ ;  /* 0x0000001025257819 */ /* 0x000fe200000006ff */
[----:B------:R-:W-:Y:S01]  /*0ab0*/  FADD.FTZ R11, R11, R36 ;  /* 0x000000240b0b7221 */ /* 0x000fe20000010000 */
[----:B------:R-:W-:Y:S01]  /*0ac0*/  FADD.FTZ R4, R5, R4 ;  /* 0x0000000405047221 */ /* 0x000fe20000010000 */
[----:B------:R-:W-:Y:S01]  /*0ad0*/  PRMT R10, R50, 0x7632, R10 ;  /* 0x00007632320a7816 */ /* 0x000fe2000000000a */
[----:B------:R-:W-:Y:S01]  /*0ae0*/  FADD.FTZ R6, R6, R9 ;  /* 0x0000000906067221 */ /* 0x000fe20000010000 */
[----:B------:R-:W-:Y:S01]  /*0af0*/  PRMT R12, R51, 0x7632, R12 ;  /* 0x00007632330c7816 */ /* 0x000fe2000000000c */
[----:B------:R-:W-:Y:S01]  /*0b00*/  FADD.FTZ R46, R46, R13 ;  /* 0x0000000d2e2e7221 */ /* 0x000fe20000010000 */
[----:B------:R-:W-:Y:S01]  /*0b10*/  SHF.L.U32 R36, R43, 0x10, RZ ;  /* 0x000000102b247819 */ /* 0x000fe200000006ff */
[----:B------:R-:W-:Y:S01]  /*0b20*/  FADD.FTZ R62, R62, R37 ;  /* 0x000000253e3e7221 */ /* 0x000fe20000010000 */
[----:B------:R-:W-:Y:S01]  /*0b30*/  PRMT R5, R48, 0x7632, R5 ;  /* 0x0000763230057816 */ /* 0x000fe20000000005 */
[----:B------:R-:W-:Y:S01]  /*0b40*/  IMAD.U32 R10, R10, 0x10000, RZ ;  /* 0x000100000a0a7824 */ /* 0x000fe200078e00ff */
[----:B------:R-:W-:Y:S01]  /*0b50*/  PRMT R9, R49, 0x7632, R9 ;  /* 0x0000763231097816 */ /* 0x000fe20000000009 */
[----:B------:R-:W-:Y:S01]  /*0b60*/  FADD.FTZ R11, R11, R36 ;  /* 0x000000240b0b7221 */ /* 0x000fe20000010000 */
[----:B------:R-:W-:Y:S01]  /*0b70*/  SHF.L.U32 R41, R41, 0x10, RZ ;  /* 0x0000001029297819 */ /* 0x000fe200000006ff */
[----:B------:R-:W-:Y:S01]  /*0b80*/  FADD.FTZ R7, R7, R10 ;  /* 0x0000000a07077221 */ /* 0x000fe20000010000 */
[----:B------:R-:W-:-:S02]  /*0b90*/  SHF.L.U32 R13, R12, 0x10, RZ ;  /* 0x000000100c0d7819 */ /* 0x000fc400000006ff */
[----:B------:R-:W-:Y:S01]  /*0ba0*/  SHF.L.U32 R14, R47, 0x10, RZ ;  /* 0x000000102f0e7819 */ /* 0x000fe200000006ff */
[----:B------:R-:W-:Y:S01]  /*0bb0*/  FADD.FTZ R62, R62, R41 ;  /* 0x000000293e3e7221 */ /* 0x000fe20000010000 */
        /* <DEDUP_REMOVED lines=8> */
[----:B------:R-:W-:Y:S01]  /*0c40*/  PRMT R10, R54, 0x7632, R10 ;  /* 0x00007632360a7816 */ /* 0x000fe2000000000a */
[----:B------:R-:W-:Y:S01]  /*0c50*/  FADD.FTZ R6, R6, R9 ;  /* 0x0000000906067221 */ /* 0x000fe20000010000 */
[----:B------:R-:W-:Y:S01]  /*0c60*/  PRMT R5, R52, 0x7632, R5 ;  /* 0x0000763234057816 */ /* 0x000fe20000000005 */
[----:B------:R-:W-:Y:S01]  /*0c70*/  FADD.FTZ R45, R62, R45 ;  /* 0x0000002d3e2d7221 */ /* 0x000fe20000010000 */
[----:B------:R-:W-:Y:S01]  /*0c80*/  PRMT R12, R55, 0x7632, R12 ;  /* 0x00007632370c7816 */ /* 0x000fe2000000000c */
[----:B------:R-:W-:Y:S01]  /*0c90*/  FADD.FTZ R11, R11, R36 ;  /* 0x000000240b0b7221 */ /* 0x000fe20000010000 */
[----:B------:R-:W-:Y:S01]  /*0ca0*/  SHF.L.U32 R48, R48, 0x10, RZ ;  /* 0x0000001030307819 */ /* 0x000fe200000006ff */
[----:B------:R-:W-:Y:S01]  /*0cb0*/  FADD.FTZ R46, R46, R13 ;  /* 0x0000000d2e2e7221 */ /* 0x000fe20000010000 */
[----:B------:R-:W-:Y:S01]  /*0cc0*/  SHF.L.U32 R14, R49, 0x10, RZ ;  /* 0x00000010310e7819 */ /* 0x000fe200000006ff */
[----:B------:R-:W-:Y:S01]  /*0cd0*/  IMAD.U32 R10, R10, 0x10000, RZ ;  /* 0x000100000a0a7824 */ /* 0x000fe200078e00ff */
[----:B------:R-:W-:Y:S01]  /*0ce0*/  PRMT R9, R53, 0x7632, R9 ;  /* 0x0000763235097816 */ /* 0x000fe20000000009 */
        /* <DEDUP_REMOVED lines=12> */
[----:B------:R-:W-:-:S02]  /*0db0*/  FADD.FTZ R15, R15, R52 ;  /* 0x000000340f0f7221 */ /* 0x000fc40000010000 */
[----:B------:R-:W-:Y:S02]  /*0dc0*/  FADD.FTZ R14, R14, R53 ;  /* 0x000000350e0e7221 */ /* 0x000fe40000010000 */
[----:B------:R-:W-:Y:S01]  /*0dd0*/  FADD.FTZ R5, R6, R9 ;  /* 0x0000000906057221 */ /* 0x000fe20000010000 */
[----:B------:R-:W-:Y:S02]  /*0de0*/  F2FP.BF16.F32.PACK_AB R6, R7, R46 ;  /* 0x0000002e0706723e */ /* 0x000fe400000010ff */
[----:B------:R-:W-:Y:S01]  /*0df0*/  F2FP.BF16.F32.PACK_AB R7, R8, R11 ;  /* 0x0000000b0807723e */ /* 0x000fe200000010ff */
[----:B-1----:R-:W-:Y:S01]  /*0e00*/  IMAD.WIDE R8, R57, 0x10, R58 ;  /* 0x0000001039087825 */ /* 0x002fe200078e023a */
[----:B------:R-:W-:Y:S02]  /*0e10*/  F2FP.BF16.F32.PACK_AB R4, R4, R15 ;  /* 0x0000000f0404723e */ /* 0x000fe400000010ff */
[----:B------:R-:W-:Y:S02]  /*0e20*/  F2FP.BF16.F32.PACK_AB R5, R5, R14 ;  /* 0x0000000e0505723e */ /* 0x000fe400000010ff */
[----:B------:R-:W-:-:S03]  /*0e30*/  IADD3 R57, R2, R57, RZ ;  /* 0x0000003902397210 */ /* 0x000fc60007ffe0ff */
[----:B------:R0:W-:Y:S01]  /*0e40*/  STG.E.128 desc[UR4][R8.64], R4 ;  /* 0x0000000408007986 */ /* 0x0001e2000c101d04 */
[----:B------:R-:W-:-:S13]  /*0e50*/  ISETP.GE.AND P2, PT, R57, UR7, PT ;  /* 0x0000000739007c0c */ /* 0x000fda000bf46270 */
[----:B------:R-:W-:Y:S05]  /*0e60*/  @!P2 BRA `(.L_x_13) ;  /* 0xfffffff4003ca947 */ /* 0x000fea000383ffff */
.L_x_12:
[----:B------:R-:W-:Y:S05]  /*0e70*/  BSYNC B0 ;  /* 0x0000000000007941 */ /* 0x000fea0003800000 */
.L_x_11:
[----:B------:R-:W-:Y:S06]  /*0e80*/  BAR.SYNC.DEFER_BLOCKING 0x0 ;  /* 0x0000000000007b1d */ /* 0x000fec0000010000 */
[----:B------:R-:W0:Y:S01]  /*0e90*/  LDG.E R2, desc[UR4][R34.64+0x900] ;  /* 0x0009000422027981 */ /* 0x000e22000c1e1900 */
[----:B------:R-:W-:Y:S01]  /*0ea0*/  BSSY B0, `(.L_x_14) ;  /* 0x000000e000007945 */ /* 0x000fe20003800000 */
[----:B0-----:R-:W-:-:S03]  /*0eb0*/  IADD3 R7, R2, 0x1, RZ ;  /* 0x0000000102077810 */ /* 0x001fc60007ffe0ff */
[----:B------:R-:W-:Y:S05]  /*0ec0*/  @P0 BRA `(.L_x_15) ;  /* 0x00000000002c0947 */ /* 0x000fea0003800000 */
[----:B------:R-:W2:Y:S01]  /*0ed0*/  LDL.64 R4, [R0] ;  /* 0x0000000000047983 */ /* 0x000ea20000100a00 */
[----:B------:R-:W0:Y:S01]  /*0ee0*/  LDC R9, c[0x0][0x270] ;  /* 0x00009c00ff097b82 */ /* 0x000e220000000800 */
[----:B------:R-:W-:-:S04]  /*0ef0*/  IMAD.WIDE.U32 R32, R3, 0x20, R32 ;  /* 0x0000002003207825 */ /* 0x000fc800078e0020 */
[----:B------:R-:W-:-:S04]  /*0f00*/  IMAD.WIDE.U32 R32, R56, 0x4, R32 ;  /* 0x0000000438207825 */ /* 0x000fc800078e0020 */
[----:B--2---:R-:W-:-:S04]  /*0f10*/  IMAD.WIDE.U32 R4, R3, 0x20, R4 ;  /* 0x0000002003047825 */ /* 0x004fc800078e0004 */
[----:B0-----:R-:W-:-:S05]  /*0f20*/  IMAD.WIDE R4, R9, 0x4, R4 ;  /* 0x0000000409047825 */ /* 0x001fca00078e0204 */
[----:B------:R0:W-:Y:S02]  /*0f30*/  STG.E.STRONG.SYS desc[UR4][R4.64+0x480], R7 ;  /* 0x0004800704007986 */ /* 0x0001e4000c115904 */
.L_x_16:
[----:B------:R-:W2:Y:S01]  /*0f40*/  LDG.E.STRONG.SYS R0, desc[UR4][R32.64+0x480] ;  /* 0x0004800420007981 */ /* 0x000ea2000c1f5900 */
[----:B------:R-:W-:Y:S05]  /*0f50*/  YIELD ;  /* 0x0000000000007946 */ /* 0x000fea0003800000 */
[----:B--2---:R-:W-:-:S13]  /*0f60*/  ISETP.NE.AND P0, PT, R0, R7, PT ;  /* 0x000000070000720c */ /* 0x004fda0003f05270 */
[----:B------:R-:W-:Y:S05]  /*0f70*/  @P0 BRA `(.L_x_16) ;  /* 0xfffffffc00f00947 */ /* 0x000fea000383ffff */
.L_x_15:
[----:B------:R-:W-:Y:S05]  /*0f80*/  BSYNC B0 ;  /* 0x0000000000007941 */ /* 0x000fea0003800000 */
.L_x_14:
[----:B------:R-:W-:Y:S05]  /*0f90*/  @P1 EXIT ;  /* 0x000000000000194d */ /* 0x000fea0003800000 */
[----:B------:R-:W-:Y:S01]  /*0fa0*/  STG.E desc[UR4][R34.64+0x900], R7 ;  /* 0x0009000722007986 */ /* 0x000fe2000c101904 */
[----:B------:R-:W-:Y:S05]  /*0fb0*/  EXIT ;  /* 0x000000000000794d */ /* 0x000fea0003800000 */
.L_x_17:
        /* <DEDUP_REMOVED lines=12> */
.L_x_232:


//--------------------- .text._ZN4vllm26cross_device_reduce_2stageI13__nv_bfloat16Li6EEEvPNS_8RankDataENS_11RankSignalsEPNS_6SignalEPT_ii --------------------------
	.section	.text._ZN4vllm26cross_device_reduce_2stageI13__nv_bfloat16Li6EEEvPNS_8RankDataENS_11RankSignalsEPNS_6SignalEPT_ii,"ax",@progbits
	.align	128
        .global         _ZN4vllm26cross_device_reduce_2stageI13__nv_bfloat16Li6EEEvPNS_8RankDataENS_11RankSignalsEPNS_6SignalEPT_ii
        .type           _ZN4vllm26cross_device_reduce_2stageI13__nv_bfloat16Li6EEEvPNS_8RankDataENS_11RankSignalsEPNS_6SignalEPT_ii,@function
        .size           _ZN4vllm26cross_device_reduce_2stageI13__nv_bfloat16Li6EEEvPNS_8RankDataENS_11RankSignalsEPNS_6SignalEPT_ii,(.L_x_233 - _ZN4vllm26cross_device_reduce_2stageI13__nv_bfloat16Li6EEEvPNS_8RankDataENS_11RankSignalsEPNS_6SignalEPT_ii)
        .other          _ZN4vllm26cross_device_reduce_2stageI13__nv_bfloat16Li6EEEvPNS_8RankDataENS_11RankSignalsEPNS_6SignalEPT_ii,@"STO_CUDA_ENTRY STV_DEFAULT"
_ZN4vllm26cross_device_reduce_2stageI13__nv_bfloat16Li6EEEvPNS_8RankDataENS_11RankSignalsEPNS_6SignalEPT_ii:
.text._ZN4vllm26cross_device_reduce_2stageI13__nv_bfloat16Li6EEEvPNS_8RankDataENS_11RankSignalsEPNS_6SignalEPT_ii:
[----:B------:R-:W0:Y:S08]  /*0000*/  LDC R1, c[0x0][0x28] ;  /* 0x00000a00ff017b82 */ /* 0x000e300000000800 */
[----:B------:R-:W1:Y:S01]  /*0010*/  LDC.64 R28, c[0x0][0x270] ;  /* 0x00009c00ff1c7b82 */ /* 0x000e620000000a00 */
[----:B------:R-:W2:Y:S01]  /*0020*/  S2R R31, SR_CTAID.X ;  /* 0x00000000001f7919 */ /* 0x000ea20000002500 */
[----:B0-----:R-:W-:Y:S01]  /*0030*/  IADD3 R1, R1, -0x40, RZ ;  /* 0xffffffc001017810 */ /* 0x001fe20007ffe0ff */
[----:B------:R-:W-:-:S05]  /*0040*/  ULDC.64 UR4, c[0x0][0x208] ;  /* 0x0000820000047ab9 */ /* 0x000fca0000000a00 */
[----:B------:R-:W0:Y:S08]  /*0050*/  LDC.64 R12, c[0x0][0x220] ;  /* 0x00008800ff0c7b82 */ /* 0x000e300000000a00 */
[----:B------:R-:W0:Y:S08]  /*0060*/  LDC.64 R14, c[0x0][0x228] ;  /* 0x00008a00ff0e7b82 */ /* 0x000e300000000a00 */
[----:B------:R-:W2:Y:S01]  /*0070*/  LDC.64 R2, c[0x0][0x260] ;  /* 0x00009800ff027b82 */ /* 0x000ea20000000a00 */
[C---:B-1----:R-:W-:Y:S01]  /*0080*/  IADD3 R7, R28.reuse, 0x2, RZ ;  /* 0x000000021c077810 */ /* 0x042fe20007ffe0ff */
[C---:B------:R-:W-:Y:S01]  /*0090*/  VIADD R9, R28.reuse, 0x3 ;  /* 0x000000031c097836 */ /* 0x040fe20000000000 */
[----:B------:R-:W-:-:S02]  /*00a0*/  IADD3 R33, R28, 0x1, RZ ;  /* 0x000000011c217810 */ /* 0x000fc40007ffe0ff */
[----:B------:R-:W-:Y:S01]  /*00b0*/  IADD3 R11, R28, 0x4, RZ ;  /* 0x000000041c0b7810 */ /* 0x000fe20007ffe0ff */
[----:B------:R-:W-:Y:S02]  /*00c0*/  IMAD.HI R6, R7, 0x2aaaaaab, RZ ;  /* 0x2aaaaaab07067827 */ /* 0x000fe400078e02ff */
[----:B------:R-:W1:Y:S02]  /*00d0*/  LDC.64 R4, c[0x0][0x210] ;  /* 0x00008400ff047b82 */ /* 0x000e640000000a00 */
[----:B------:R-:W-:Y:S01]  /*00e0*/  IMAD.HI R0, R33, 0x2aaaaaab, RZ ;  /* 0x2aaaaaab21007827 */ /* 0x000fe200078e02ff */
[----:B------:R-:W-:-:S03]  /*00f0*/  LEA.HI R8, R6, R6, RZ, 0x1 ;  /* 0x0000000606087211 */ /* 0x000fc600078f08ff */
[----:B------:R-:W-:Y:S01]  /*0100*/  IMAD.HI R10, R9, 0x2aaaaaab, RZ ;  /* 0x2aaaaaab090a7827 */ /* 0x000fe200078e02ff */
[----:B------:R-:W-:Y:S01]  /*0110*/  LEA.HI R0, R0, R0, RZ, 0x1 ;  /* 0x0000000000007211 */ /* 0x000fe200078f08ff */
[----:B0-----:R0:W-:Y:S01]  /*0120*/  STL.128 [R1], R12 ;  /* 0x0000000c01007387 */ /* 0x0011e20000100c00 */
[----:B------:R-:W3:Y:S01]  /*0130*/  LDC.64 R16, c[0x0][0x230] ;  /* 0x00008c00ff107b82 */ /* 0x000ee20000000a00 */
[----:B------:R-:W-:Y:S01]  /*0140*/  IMAD.HI R6, R28, 0x2aaaaaab, RZ ;  /* 0x2aaaaaab1c067827 */ /* 0x000fe200078e02ff */
[----:B------:R-:W-:-:S03]  /*0150*/  LEA.HI R10, R10, R10, RZ, 0x1 ;  /* 0x0000000a0a0a7211 */ /* 0x000fc600078f08ff */
[----:B------:R-:W-:Y:S01]  /*0160*/  IMAD R30, R8, -0x6, R7 ;  /* 0xfffffffa081e7824 */ /* 0x000fe200078e0207 */
[----:B------:R-:W-:Y:S01]  /*0170*/  LEA.HI R7, R6, R6, RZ, 0x1 ;  /* 0x0000000606077211 */ /* 0x000fe200078f08ff */
[----:B------:R-:W-:Y:S01]  /*0180*/  IMAD R0, R0, -0x6, R33 ;  /* 0xfffffffa00007824 */ /* 0x000fe200078e0221 */
[----:B------:R-:W3:Y:S01]  /*0190*/  LDC.64 R18, c[0x0][0x238] ;  /* 0x00008e00ff127b82 */ /* 0x000ee20000000a00 */
[----:B------:R-:W-:Y:S02]  /*01a0*/  IMAD R60, R10, -0x6, R9 ;  /* 0xfffffffa0a3c7824 */ /* 0x000fe400078e0209 */
[----:B------:R-:W-:Y:S02]  /*01b0*/  IMAD R62, R7, -0x6, R28 ;  /* 0xfffffffa073e7824 */ /* 0x000fe400078e021c */
[----:B--2---:R-:W-:Y:S01]  /*01c0*/  IMAD.WIDE.U32 R32, R31, 0x4, R2 ;  /* 0x000000041f207825 */ /* 0x004fe200078e0002 */
[----:B0-----:R-:W-:Y:S02]  /*01d0*/  IADD3 R13, R28, 0x5, RZ ;  /* 0x000000051c0d7810 */ /* 0x001fe40007ffe0ff */
[----:B------:R-:W0:Y:S01]  /*01e0*/  LDC.64 R20, c[0x0][0x240] ;  /* 0x00009000ff147b82 */ /* 0x000e220000000a00 */
[----:B------:R-:W-:-:S07]  /*01f0*/  IMAD.HI R12, R11, 0x2aaaaaab, RZ ;  /* 0x2aaaaaab0b0c7827 */ /* 0x000fce00078e02ff */
[----:B------:R-:W0:Y:S01]  /*0200*/  LDC.64 R22, c[0x0][0x248] ;  /* 0x00009200ff167b82 */ /* 0x000e220000000a00 */
[----:B------:R-:W-:Y:S01]  /*0210*/  IMAD.HI R14, R13, 0x2aaaaaab, RZ ;  /* 0x2aaaaaab0d0e7827 */ /* 0x000fe200078e02ff */
[----:B------:R-:W-:Y:S01]  /*0220*/  LEA.HI R12, R12, R12, RZ, 0x1 ;  /* 0x0000000c0c0c7211 */ /* 0x000fe200078f08ff */
[----:B------:R-:W2:Y:S03]  /*0230*/  LDG.E R6, desc[UR4][R32.64+0x900] ;  /* 0x0009000420067981 */ /* 0x000ea6000c1e1900 */
[----:B------:R-:W-:Y:S01]  /*0240*/  LEA.HI R14, R14, R14, RZ, 0x1 ;  /* 0x0000000e0e0e7211 */ /* 0x000fe200078f08ff */
[----:B------:R-:W-:Y:S01]  /*0250*/  IMAD R61, R12, -0x6, R11 ;  /* 0xfffffffa0c3d7824 */ /* 0x000fe200078e020b */
[----:B------:R-:W4:Y:S08]  /*0260*/  LDC.64 R24, c[0x0][0x250] ;  /* 0x00009400ff187b82 */ /* 0x000f300000000a00 */
[----:B------:R-:W4:Y:S01]  /*0270*/  LDC.64 R26, c[0x0][0x258] ;  /* 0x00009600ff1a7b82 */ /* 0x000f220000000a00 */
[----:B------:R-:W-:Y:S01]  /*0280*/  IMAD R63, R14, -0x6, R13 ;  /* 0xfffffffa0e3f7824 */ /* 0x000fe200078e020d */
[-C--:B------:R-:W-:Y:S01]  /*0290*/  LEA R36, R0, R1.reuse, 0x3 ;  /* 0x0000000100247211 */ /* 0x080fe200078e18ff */
[----:B------:R-:W-:Y:S01]  /*02a0*/  IMAD R34, R62, 0x8, R1 ;  /* 0x000000083e227824 */ /* 0x000fe200078e0201 */
[-C--:B------:R-:W-:Y:S01]  /*02b0*/  LEA R38, R30, R1.reuse, 0x3 ;  /* 0x000000011e267211 */ /* 0x080fe200078e18ff */
[----:B-1----:R-:W-:Y:S01]  /*02c0*/  IMAD.WIDE R46, R62, 0x8, R4 ;  /* 0x000000083e2e7825 */ /* 0x002fe200078e0204 */
[-C--:B------:R-:W-:Y:S01]  /*02d0*/  LEA R42, R61, R1.reuse, 0x3 ;  /* 0x000000013d2a7211 */ /* 0x080fe200078e18ff */
[----:B---3--:R1:W-:Y:S01]  /*02e0*/  STL.128 [R1+0x10], R16 ;  /* 0x0000101001007387 */ /* 0x0083e20000100c00 */
[----:B------:R-:W-:Y:S01]  /*02f0*/  LEA R44, R63, R1, 0x3 ;  /* 0x000000013f2c7211 */ /* 0x000fe200078e18ff */
[----:B------:R-:W-:-:S02]  /*0300*/  IMAD R40, R60, 0x8, R1 ;  /* 0x000000083c287824 */ /* 0x000fc400078e0201 */
[--C-:B------:R-:W-:Y:S01]  /*0310*/  IMAD.WIDE R48, R0, 0x8, R4.reuse ;  /* 0x0000000800307825 */ /* 0x100fe200078e0204 */
[----:B0-----:R1:W-:Y:S03]  /*0320*/  STL.128 [R1+0x20], R20 ;  /* 0x0000201401007387 */ /* 0x0013e60000100c00 */
[--C-:B------:R-:W-:Y:S01]  /*0330*/  IMAD.WIDE R50, R30, 0x8, R4.reuse ;  /* 0x000000081e327825 */ /* 0x100fe200078e0204 */
[----:B------:R-:W5:Y:S03]  /*0340*/  LDG.E.64 R46, desc[UR4][R46.64] ;  /* 0x000000042e2e7981 */ /* 0x000f66000c1e1b00 */
[--C-:B------:R-:W-:Y:S01]  /*0350*/  IMAD.WIDE R52, R60, 0x8, R4.reuse ;  /* 0x000000083c347825 */ /* 0x100fe200078e0204 */
[----:B------:R-:W5:Y:S03]  /*0360*/  LDG.E.64 R48, desc[UR4][R48.64] ;  /* 0x0000000430307981 */ /* 0x000f66000c1e1b00 */
[--C-:B------:R-:W-:Y:S01]  /*0370*/  IMAD.WIDE R54, R61, 0x8, R4.reuse ;  /* 0x000000083d367825 */ /* 0x100fe200078e0204 */
[----:B----4-:R1:W-:Y:S03]  /*0380*/  STL.128 [R1+0x30], R24 ;  /* 0x0000301801007387 */ /* 0x0103e60000100c00 */
[----:B------:R-:W-:Y:S01]  /*0390*/  IMAD.WIDE R56, R63, 0x8, R4 ;  /* 0x000000083f387825 */ /* 0x000fe200078e0204 */
[----:B------:R-:W5:Y:S04]  /*03a0*/  LDL.64 R34, [R34] ;  /* 0x0000000022227983 */ /* 0x000f680000100a00 */
[----:B------:R-:W5:Y:S04]  /*03b0*/  LDL.64 R36, [R36] ;  /* 0x0000000024247983 */ /* 0x000f680000100a00 */
[----:B------:R-:W5:Y:S04]  /*03c0*/  LDL.64 R38, [R38] ;  /* 0x0000000026267983 */ /* 0x000f680000100a00 */
[----:B------:R-:W5:Y:S04]  /*03d0*/  LDL.64 R40, [R40] ;  /* 0x0000000028287983 */ /* 0x000f680000100a00 */
[----:B------:R-:W5:Y:S04]  /*03e0*/  LDL.64 R42, [R42] ;  /* 0x000000002a2a7983 */ /* 0x000f680000100a00 */
[----:B------:R-:W5:Y:S04]  /*03f0*/  LDL.64 R44, [R44] ;  /* 0x000000002c2c7983 */ /* 0x000f680000100a00 */
[----:B------:R-:W5:Y:S04]  /*0400*/  LDG.E.64 R50, desc[UR4][R50.64] ;  /* 0x0000000432327981 */ /* 0x000f68000c1e1b00 */
[----:B------:R-:W5:Y:S04]  /*0410*/  LDG.E.64 R52, desc[UR4][R52.64] ;  /* 0x0000000434347981 */ /* 0x000f68000c1e1b00 */
[----:B------:R-:W5:Y:S04]  /*0420*/  LDG.E.64 R54, desc[UR4][R54.64] ;  /* 0x0000000436367981 */ /* 0x000f68000c1e1b00 */
[----:B------:R-:W5:Y:S01]  /*0430*/  LDG.E.64 R56, desc[UR4][R56.64] ;  /* 0x0000000438387981 */ /* 0x000f62000c1e1b00 */
[----:B------:R-:W0:Y:S01]  /*0440*/  S2R R66, SR_TID.X ;  /* 0x0000000000427919 */ /* 0x000e220000002100 */
[----:B------:R-:W-:-:S05]  /*0450*/  IMAD.HI R65, R29, 0x2aaaaaab, RZ ;  /* 0x2aaaaaab1d417827 */ /* 0x000fca00078e02ff */
[----:B------:R-:W-:Y:S02]  /*0460*/  LEA.HI R65, R65, R65, RZ, 0x1 ;  /* 0x0000004141417211 */ /* 0x000fe400078f08ff */
[C---:B0-----:R-:W-:Y:S02]  /*0470*/  ISETP.GT.U32.AND P0, PT, R66.reuse, 0x5, PT ;  /* 0x000000054200780c */ /* 0x041fe40003f04070 */
[----:B------:R-:W-:Y:S01]  /*0480*/  LEA R67, R66, R1, 0x3 ;  /* 0x0000000142437211 */ /* 0x000fe200078e18ff */
[----:B--2---:R-:W-:-:S10]  /*0490*/  VIADD R9, R6, 0x1 ;  /* 0x0000000106097836 */ /* 0x004fd40000000000 */
[----:B-1----:R-:W-:Y:S05]  /*04a0*/  @P0 BRA `(.L_x_18) ;  /* 0x0000000000280947 */ /* 0x002fea0003800000 */
[----:B------:R-:W2:Y:S01]  /*04b0*/  LDL.64 R4, [R67] ;  /* 0x0000000043047983 */ /* 0x000ea20000100a00 */
[----:B------:R-:W-:-:S04]  /*04c0*/  IMAD.WIDE.U32 R6, R31, 0x20, R2 ;  /* 0x000000201f067825 */ /* 0x000fc800078e0002 */
[----:B------:R-:W-:-:S04]  /*04d0*/  IMAD.WIDE.U32 R6, R66, 0x4, R6 ;  /* 0x0000000442067825 */ /* 0x000fc800078e0006 */
[----:B--2---:R-:W-:-:S04]  /*04e0*/  IMAD.WIDE.U32 R4, R31, 0x20, R4 ;  /* 0x000000201f047825 */ /* 0x004fc800078e0004 */
[----:B------:R-:W-:-:S05]  /*04f0*/  IMAD.WIDE R4, R28, 0x4, R4 ;  /* 0x000000041c047825 */ /* 0x000fca00078e0204 */
[----:B------:R0:W-:Y:S02]  /*0500*/  STG.E.STRONG.SYS desc[UR4][R4.64], R9 ;  /* 0x0000000904007986 */ /* 0x0001e4000c115904 */
.L_x_19:
[----:B0-----:R-:W2:Y:S01]  /*0510*/  LDG.E.STRONG.SYS R4, desc[UR4][R6.64] ;  /* 0x0000000406047981 */ /* 0x001ea2000c1f5900 */
[----:B------:R-:W-:Y:S05]  /*0520*/  YIELD ;  /* 0x0000000000007946 */ /* 0x000fea0003800000 */
[----:B--2---:R-:W-:-:S13]  /*0530*/  ISETP.NE.AND P1, PT, R4, R9, PT ;  /* 0x000000090400720c */ /* 0x004fda0003f25270 */
[----:B------:R-:W-:Y:S05]  /*0540*/  @P1 BRA `(.L_x_19) ;  /* 0xfffffffc00f01947 */ /* 0x000fea000383ffff */
.L_x_18:
[----:B------:R-:W-:Y:S05]  /*0550*/  WARPSYNC.ALL ;  /* 0x0000000000007948 */ /* 0x000fea0003800000 */
[----:B------:R-:W-:Y:S01]  /*0560*/  BAR.SYNC.DEFER_BLOCKING 0x0 ;  /* 0x0000000000007b1d */ /* 0x000fe20000010000 */
[----:B------:R-:W-:Y:S01]  /*0570*/  ISETP.NE.AND P1, PT, R66, RZ, PT ;  /* 0x000000ff4200720c */ /* 0x000fe20003f25270 */
[----:B------:R-:W-:Y:S01]  /*0580*/  IMAD R68, R65, R28, R65 ;  /* 0x0000001c41447224 */ /* 0x000fe200078e0241 */
[----:B------:R-:W-:-:S03]  /*0590*/  ISETP.NE.AND P2, PT, R28, 0x5, PT ;  /* 0x000000051c00780c */ /* 0x000fc60003f45270 */
[----:B------:R-:W-:Y:S01]  /*05a0*/  ULDC UR6, c[0x0][0x0] ;  /* 0x0000000000067ab9 */ /* 0x000fe20000000800 */
[----:B------:R-:W-:Y:S01]  /*05b0*/  SEL R68, R68, R29, P2 ;  /* 0x0000001d44447207 */ /* 0x000fe20001000000 */
[----:B------:R-:W-:Y:S01]  /*05c0*/  IMAD R64, R31, UR6, R66 ;  /* 0x000000061f407c24 */ /* 0x000fe2000f8e0242 */
[----:B------:R-:W-:Y:S03]  /*05d0*/  BSSY B0, `(.L_x_20) ;  /* 0x0000090000007945 */ /* 0x000fe60003800000 */
[----:B------:R-:W-:-:S05]  /*05e0*/  IMAD R71, R65, R28, R64 ;  /* 0x0000001c41477224 */ /* 0x000fca00078e0240 */
[----:B------:R-:W-:Y:S01]  /*05f0*/  ISETP.GE.AND P2, PT, R71, R68, PT ;  /* 0x000000444700720c */ /* 0x000fe20003f46270 */
[----:B------:R0:W-:-:S12]  /*0600*/  @!P1 STG.E desc[UR4][R32.64+0x900], R9 ;  /* 0x0009000920009986 */ /* 0x0001d8000c101904 */
[----:B0-----:R-:W-:Y:S05]  /*0610*/  @P2 BRA `(.L_x_21) ;  /* 0x00000008002c2947 */ /* 0x001fea0003800000 */
[----:B------:R-:W0:Y:S01]  /*0620*/  LDC R69, c[0x0][0xc] ;  /* 0x00000300ff457b82 */ /* 0x000e220000000800 */
[----:B-----5:R-:W-:-:S04]  /*0630*/  IADD3 R58, P2, R34, 0xa00, RZ ;  /* 0x00000a00223a7810 */ /* 0x020fc80007f5e0ff */
[----:B------:R-:W-:Y:S01]  /*0640*/  IADD3.X R59, RZ, R35, RZ, P2, !PT ;  /* 0x00000023ff3b7210 */ /* 0x000fe200017fe4ff */
[----:B0-----:R-:W-:-:S08]  /*0650*/  IMAD R69, R69, UR6, RZ ;  /* 0x0000000645457c24 */ /* 0x001fd0000f8e02ff */
.L_x_22:
[----:B0-----:R-:W-:-:S04]  /*0660*/  IMAD.WIDE R8, R71, 0x10, R48 ;  /* 0x0000001047087825 */ /* 0x001fc800078e0230 */
        /* <DEDUP_REMOVED lines=11> */
[C---:B--2---:R-:W-:Y:S02]  /*0720*/  PRMT R75, R8.reuse, 0x7632, R75 ;  /* 0x00007632084b7816 */ /* 0x044fe4000000004b */
[----:B------:R-:W-:Y:S02]  /*0730*/  SHF.L.U32 R77, R8, 0x10, RZ ;  /* 0x00000010084d7819 */ /* 0x000fe400000006ff */
[C---:B------:R-:W-:Y:S02]  /*0740*/  PRMT R8, R9.reuse, 0x7632, R8 ;  /* 0x0000763209087816 */ /* 0x040fe40000000008 */
[----:B------:R-:W-:Y:S02]  /*0750*/  SHF.L.U32 R76, R9, 0x10, RZ ;  /* 0x00000010094c7819 */ /* 0x000fe400000006ff */
[----:B---3--:R-:W-:Y:S02]  /*0760*/  PRMT R73, R6, 0x7632, R73 ;  /* 0x0000763206497816 */ /* 0x008fe40000000049 */
[C---:B------:R-:W-:Y:S01]  /*0770*/  PRMT R9, R10.reuse, 0x7632, R9 ;  /* 0x000076320a097816 */ /* 0x040fe20000000009 */
[----:B------:R-:W-:Y:S01]  /*0780*/  IMAD.U32 R79, R10, 0x10000, RZ ;  /* 0x000100000a4f7824 */ /* 0x000fe200078e00ff */
[----:B------:R-:W-:-:S02]  /*0790*/  PRMT R72, R5, 0x7632, R72 ;  /* 0x0000763205487816 */ /* 0x000fc40000000048 */
[----:B------:R-:W-:Y:S02]  /*07a0*/  PRMT R70, R4, 0x7632, R70 ;  /* 0x0000763204467816 */ /* 0x000fe40000000046 */
[C---:B------:R-:W-:Y:S02]  /*07b0*/  PRMT R10, R11.reuse, 0x7632, R10 ;  /* 0x000076320b0a7816 */ /* 0x040fe4000000000a */
[----:B------:R-:W-:Y:S01]  /*07c0*/  SHF.L.U32 R78, R11, 0x10, RZ ;  /* 0x000000100b4e7819 */ /* 0x000fe200000006ff */
[----:B------:R-:W-:Y:S01]  /*07d0*/  IMAD.U32 R73, R73, 0x10000, RZ ;  /* 0x0001000049497824 */ /* 0x000fe200078e00ff */
[----:B------:R-:W-:Y:S01]  /*07e0*/  SHF.L.U32 R11, R8, 0x10, RZ ;  /* 0x00000010080b7819 */ /* 0x000fe200000006ff */
[----:B------:R-:W-:Y:S01]  /*07f0*/  IMAD.U32 R8, R9, 0x10000, RZ ;  /* 0x0001000009087824 */ /* 0x000fe200078e00ff */
[----:B------:R-:W-:Y:S02]  /*0800*/  SHF.L.U32 R72, R72, 0x10, RZ ;  /* 0x0000001048487819 */ /* 0x000fe400000006ff */
[----:B------:R-:W-:-:S02]  /*0810*/  SHF.L.U32 R70, R70, 0x10, RZ ;  /* 0x0000001046467819 */ /* 0x000fc400000006ff */
[----:B------:R-:W-:Y:S01]  /*0820*/  SHF.L.U32 R75, R75, 0x10, RZ ;  /* 0x000000104b4b7819 */ /* 0x000fe200000006ff */
[----:B------:R-:W-:Y:S01]  /*0830*/  FADD.FTZ R8, R73, R8 ;  /* 0x0000000849087221 */ /* 0x000fe20000010000 */
[----:B------:R-:W-:Y:S01]  /*0840*/  PRMT R74, R7, 0x7632, R74 ;  /* 0x00007632074a7816 */ /* 0x000fe2000000004a */
[----:B------:R-:W-:Y:S01]  /*0850*/  FADD.FTZ R11, R72, R11 ;  /* 0x0000000b480b7221 */ /* 0x000fe20000010000 */
[----:B------:R-:W-:Y:S01]  /*0860*/  SHF.L.U32 R9, R10, 0x10, RZ ;  /* 0x000000100a097819 */ /* 0x000fe200000006ff */
[----:B------:R-:W-:Y:S01]  /*0870*/  FADD.FTZ R70, R70, R75 ;  /* 0x0000004b46467221 */ /* 0x000fe20000010000 */
[C---:B----4-:R-:W-:Y:S02]  /*0880*/  PRMT R10, R12.reuse, 0x7632, R10 ;  /* 0x000076320c0a7816 */ /* 0x050fe4000000000a */
[----:B------:R-:W-:Y:S01]  /*0890*/  SHF.L.U32 R73, R12, 0x10, RZ ;  /* 0x000000100c497819 */ /* 0x000fe200000006ff */
[----:B------:R-:W-:Y:S01]  /*08a0*/  IMAD.U32 R75, R14, 0x10000, RZ ;  /* 0x000100000e4b7824 */ /* 0x000fe200078e00ff */
[----:B------:R-:W-:-:S02]  /*08b0*/  SHF.L.U32 R5, R5, 0x10, RZ ;  /* 0x0000001005057819 */ /* 0x000fc400000006ff */
[C---:B------:R-:W-:Y:S02]  /*08c0*/  PRMT R12, R13.reuse, 0x7632, R12 ;  /* 0x000076320d0c7816 */ /* 0x040fe4000000000c */
[----:B------:R-:W-:Y:S02]  /*08d0*/  SHF.L.U32 R72, R13, 0x10, RZ ;  /* 0x000000100d487819 */ /* 0x000fe400000006ff */
[----:B------:R-:W-:Y:S02]  /*08e0*/  PRMT R13, R14, 0x7632, R13 ;  /* 0x000076320e0d7816 */ /* 0x000fe4000000000d */
[----:B------:R-:W-:Y:S02]  /*08f0*/  SHF.L.U32 R74, R74, 0x10, RZ ;  /* 0x000000104a4a7819 */ /* 0x000fe400000006ff */
[----:B------:R-:W-:Y:S01]  /*0900*/  PRMT R14, R15, 0x7632, R14 ;  /* 0x000076320f0e7816 */ /* 0x000fe2000000000e */
[----:B------:R-:W-:Y:S01]  /*0910*/  FADD.FTZ R5, R5, R76 ;  /* 0x0000004c05057221 */ /* 0x000fe20000010000 */
[----:B------:R-:W-:Y:S01]  /*0920*/  SHF.L.U32 R12, R12, 0x10, RZ ;  /* 0x000000100c0c7819 */ /* 0x000fe200000006ff */
[----:B------:R-:W-:Y:S01]  /*0930*/  FADD.FTZ R9, R74, R9 ;  /* 0x000000094a097221 */ /* 0x000fe20000010000 */
[----:B------:R-:W-:Y:S01]  /*0940*/  SHF.L.U32 R14, R14, 0x10, RZ ;  /* 0x000000100e0e7819 */ /* 0x000fe200000006ff */
[----:B------:R-:W-:-:S02]  /*0950*/  IMAD.U32 R13, R13, 0x10000, RZ ;  /* 0x000100000d0d7824 */ /* 0x000fc400078e00ff */
[----:B------:R-:W-:Y:S01]  /*0960*/  FADD.FTZ R72, R5, R72 ;  /* 0x0000004805487221 */ /* 0x000fe20000010000 */
[----:B------:R-:W-:Y:S01]  /*0970*/  SHF.L.U32 R5, R10, 0x10, RZ ;  /* 0x000000100a057819 */ /* 0x000fe200000006ff */
[----:B------:R-:W-:Y:S01]  /*0980*/  FADD.FTZ R11, R11, R12 ;  /* 0x0000000c0b0b7221 */ /* 0x000fe20000010000 */
[----:B------:R-:W-:Y:S01]  /*0990*/  SHF.L.U32 R4, R4, 0x10, RZ ;  /* 0x0000001004047819 */ /* 0x000fe200000006ff */
[----:B------:R-:W-:Y:S01]  /*09a0*/  FADD.FTZ R9, R9, R14 ;  /* 0x0000000e09097221 */ /* 0x000fe20000010000 */
[----:B-----5:R-:W-:Y:S01]  /*09b0*/  PRMT R10, R16, 0x7632, R10 ;  /* 0x00007632100a7816 */ /* 0x020fe2000000000a */
[--C-:B------:R-:W-:Y:S01]  /*09c0*/  FADD.FTZ R8, R8, R13.reuse ;  /* 0x0000000d08087221 */ /* 0x100fe20000010000 */
[----:B------:R-:W-:Y:S02]  /*09d0*/  PRMT R12, R17, 0x7632, R12 ;  /* 0x00007632110c7816 */ /* 0x000fe4000000000c */
[----:B------:R-:W-:Y:S02]  /*09e0*/  PRMT R14, R19, 0x7632, R14 ;  /* 0x00007632130e7816 */ /* 0x000fe4000000000e */
[----:B------:R-:W-:Y:S01]  /*09f0*/  PRMT R13, R18, 0x7632, R13 ;  /* 0x00007632120d7816 */ /* 0x000fe2000000000d */
[----:B------:R-:W-:Y:S01]  /*0a00*/  FADD.FTZ R4, R4, R77 ;  /* 0x0000004d04047221 */ /* 0x000fe20000010000 */
[----:B------:R-:W-:Y:S01]  /*0a10*/  SHF.L.U32 R10, R10, 0x10, RZ ;  /* 0x000000100a0a7819 */ /* 0x000fe200000006ff */
[----:B------:R-:W-:Y:S01]  /*0a20*/  FADD.FTZ R5, R70, R5 ;  /* 0x0000000546057221 */ /* 0x000fe20000010000 */
[----:B------:R-:W-:-:S02]  /*0a30*/  SHF.L.U32 R12, R12, 0x10, RZ ;  /* 0x000000100c0c7819 */ /* 0x000fc400000006ff */
[----:B------:R-:W-:Y:S01]  /*0a40*/  SHF.L.U32 R14, R14, 0x10, RZ ;  /* 0x000000100e0e7819 */ /* 0x000fe200000006ff */
[----:B------:R-:W-:Y:S01]  /*0a50*/  IMAD.U32 R13, R13, 0x10000, RZ ;  /* 0x000100000d0d7824 */ /* 0x000fe200078e00ff */
[----:B------:R-:W-:Y:S02]  /*0a60*/  SHF.L.U32 R7, R7, 0x10, RZ ;  /* 0x0000001007077819 */ /* 0x000fe400000006ff */
[----:B------:R-:W-:Y:S01]  /*0a70*/  SHF.L.U32 R74, R15, 0x10, RZ ;  /* 0x000000100f4a7819 */ /* 0x000fe200000006ff */
[----:B------:R-:W-:Y:S01]  /*0a80*/  FADD.FTZ R4, R4, R73 ;  /* 0x0000004904047221 */ /* 0x000fe20000010000 */
[----:B------:R-:W-:Y:S01]  /*0a90*/  SHF.L.U32 R15, R16, 0x10, RZ ;  /* 0x00000010100f7819 */ /* 0x000fe200000006ff */
[----:B------:R-:W-:Y:S01]  /*0aa0*/  FADD.FTZ R5, R5, R10 ;  /* 0x0000000a05057221 */ /* 0x000fe20000010000 */
[----:B------:R-:W-:Y:S01]  /*0ab0*/  FADD.FTZ R11, R11, R12 ;  /* 0x0000000c0b0b7221 */ /* 0x000fe20000010000 */
[----:B------:R-:W-:Y:S01]  /*0ac0*/  FADD.FTZ R9, R9, R14 ;  /* 0x0000000e09097221 */ /* 0x000fe20000010000 */
[----:B------:R-:W-:Y:S01]  /*0ad0*/  PRMT R10, R20, 0x7632, R10 ;  /* 0x00007632140a7816 */ /* 0x000fe2000000000a */
[----:B------:R-:W-:-:S02]  /*0ae0*/  IMAD.U32 R6, R6, 0x10000, RZ ;  /* 0x0001000006067824 */ /* 0x000fc400078e00ff */
[----:B------:R-:W-:Y:S01]  /*0af0*/  FADD.FTZ R7, R7, R78 ;  /* 0x0000004e07077221 */ /* 0x000fe20000010000 */
[----:B------:R-:W-:Y:S01]  /*0b00*/  FADD.FTZ R8, R8, R13 ;  /* 0x0000000d08087221 */ /* 0x000fe20000010000 */
[----:B------:R-:W-:Y:S02]  /*0b10*/  PRMT R12, R21, 0x7632, R12 ;  /* 0x00007632150c7816 */ /* 0x000fe4000000000c */
[----:B------:R-:W-:Y:S01]  /*0b20*/  PRMT R14, R23, 0x7632, R14 ;  /* 0x00007632170e7816 */ /* 0x000fe2000000000e */
[----:B------:R-:W-:Y:S01]  /*0b30*/  FADD.FTZ R4, R4, R15 ;  /* 0x0000000f04047221 */ /* 0x000fe20000010000 */
[----:B------:R-:W-:Y:S01]  /*0b40*/  PRMT R13, R22, 0x7632, R13 ;  /* 0x00007632160d7816 */ /* 0x000fe2000000000d */
[----:B------:R-:W-:Y:S01]  /*0b50*/  FADD.FTZ R6, R6, R79 ;  /* 0x0000004f06067221 */ /* 0x000fe20000010000 */
[----:B------:R-:W-:Y:S01]  /*0b60*/  SHF.L.U32 R16, R19, 0x10, RZ ;  /* 0x0000001013107819 */ /* 0x000fe200000006ff */
[----:B------:R-:W-:Y:S01]  /*0b70*/  FADD.FTZ R7, R7, R74 ;  /* 0x0000004a07077221 */ /* 0x000fe20000010000 */
[----:B------:R-:W-:-:S02]  /*0b80*/  SHF.L.U32 R15, R20, 0x10, RZ ;  /* 0x00000010140f7819 */ /* 0x000fc400000006ff */
[----:B------:R-:W-:Y:S02]  /*0b90*/  SHF.L.U32 R10, R10, 0x10, RZ ;  /* 0x000000100a0a7819 */ /* 0x000fe400000006ff */
[----:B------:R-:W-:Y:S02]  /*0ba0*/  SHF.L.U32 R12, R12, 0x10, RZ ;  /* 0x000000100c0c7819 */ /* 0x000fe400000006ff */
[----:B------:R-:W-:Y:S01]  /*0bb0*/  SHF.L.U32 R14, R14, 0x10, RZ ;  /* 0x000000100e0e7819 */ /* 0x000fe200000006ff */
[----:B------:R-:W-:Y:S01]  /*0bc0*/  IMAD.U32 R73, R18, 0x10000, RZ ;  /* 0x0001000012497824 */ /* 0x000fe200078e00ff */
[----:B------:R-:W-:Y:S01]  /*0bd0*/  SHF.L.U32 R17, R17, 0x10, RZ ;  /* 0x0000001011117819 */ /* 0x000fe200000006ff */
[----:B------:R-:W-:Y:S01]  /*0be0*/  IMAD.U32 R13, R13, 0x10000, RZ ;  /* 0x000100000d0d7824 */ /* 0x000fe200078e00ff */
[----:B------:R-:W-:Y:S01]  /*0bf0*/  SHF.L.U32 R18, R23, 0x10, RZ ;  /* 0x0000001017127819 */ /* 0x000fe200000006ff */
[----:B------:R-:W-:Y:S01]  /*0c00*/  FADD.FTZ R6, R6, R75 ;  /* 0x0000004b06067221 */ /* 0x000fe20000010000 */
[----:B------:R-:W-:Y:S01]  /*0c10*/  FADD.FTZ R7, R7, R16 ;  /* 0x0000001007077221 */ /* 0x000fe20000010000 */
[----:B------:R-:W-:Y:S01]  /*0c20*/  FADD.FTZ R4, R4, R15 ;  /* 0x0000000f04047221 */ /* 0x000fe20000010000 */
[----:B------:R-:W-:Y:S01]  /*0c30*/  FADD.FTZ R5, R5, R10 ;  /* 0x0000000a05057221 */ /* 0x000fe20000010000 */
[----:B------:R-:W-:Y:S01]  /*0c40*/  FADD.FTZ R11, R11, R12 ;  /* 0x0000000c0b0b7221 */ /* 0x000fe20000010000 */
[----:B------:R-:W-:Y:S01]  /*0c50*/  FADD.FTZ R9, R9, R14 ;  /* 0x0000000e09097221 */ /* 0x000fe20000010000 */
[----:B------:R-:W-:Y:S01]  /*0c60*/  PRMT R10, R24, 0x7632, R10 ;  /* 0x00007632180a7816 */ /* 0x000fe2000000000a */
[----:B------:R-:W-:Y:S01]  /*0c70*/  FADD.FTZ R8, R8, R13 ;  /* 0x0000000d08087221 */ /* 0x000fe20000010000 */
[----:B------:R-:W-:Y:S01]  /*0c80*/  SHF.L.U32 R15, R24, 0x10, RZ ;  /* 0x00000010180f7819 */ /* 0x000fe200000006ff */
[----:B------:R-:W-:Y:S01]  /*0c90*/  FADD.FTZ R17, R72, R17 ;  /* 0x0000001148117221 */ /* 0x000fe20000010000 */
[----:B------:R-:W-:-:S02]  /*0ca0*/  SHF.L.U32 R16, R21, 0x10, RZ ;  /* 0x0000001015107819 */ /* 0x000fc400000006ff */
[----:B------:R-:W-:Y:S02]  /*0cb0*/  PRMT R12, R25, 0x7632, R12 ;  /* 0x00007632190c7816 */ /* 0x000fe4000000000c */
[C---:B------:R-:W-:Y:S01]  /*0cc0*/  SHF.L.U32 R14, R27.reuse, 0x10, RZ ;  /* 0x000000101b0e7819 */ /* 0x040fe200000006ff */
        /* <DEDUP_REMOVED lines=12> */
[----:B------:R-:W-:Y:S01]  /*0d90*/  IMAD.U32 R17, R26, 0x10000, RZ ;  /* 0x000100001a117824 */ /* 0x000fe200078e00ff */
[----:B------:R-:W-:Y:S01]  /*0da0*/  SHF.L.U32 R4, R27, 0x10, RZ ;  /* 0x000000101b047819 */ /* 0x000fe200000006ff */
[----:B------:R-:W-:Y:S01]  /*0db0*/  FADD.FTZ R7, R7, R14 ;  /* 0x0000000e07077221 */ /* 0x000fe20000010000 */
[----:B------:R-:W-:-:S02]  /*0dc0*/  IMAD.MOV R14, RZ, RZ, -R65 ;  /* 0x000000ffff0e7224 */ /* 0x000fc400078e0a41 */
[----:B------:R-:W-:Y:S01]  /*0dd0*/  FADD.FTZ R10, R5, R10 ;  /* 0x0000000a050a7221 */ /* 0x000fe20000010000 */
[----:B------:R-:W-:Y:S01]  /*0de0*/  FADD.FTZ R5, R11, R12 ;  /* 0x0000000c0b057221 */ /* 0x000fe20000010000 */
[----:B------:R-:W-:Y:S01]  /*0df0*/  FADD.FTZ R16, R16, R25 ;  /* 0x0000001910107221 */ /* 0x000fe20000010000 */
[----:B------:R-:W-:Y:S01]  /*0e00*/  FADD.FTZ R6, R6, R17 ;  /* 0x0000001106067221 */ /* 0x000fe20000010000 */
[----:B------:R-:W-:Y:S01]  /*0e10*/  FADD.FTZ R13, R8, R13 ;  /* 0x0000000d080d7221 */ /* 0x000fe20000010000 */
[----:B------:R-:W-:Y:S01]  /*0e20*/  FADD.FTZ R12, R9, R4 ;  /* 0x00000004090c7221 */ /* 0x000fe20000010000 */
[----:B------:R-:W-:Y:S01]  /*0e30*/  IMAD R11, R28, R14, R71 ;  /* 0x0000000e1c0b7224 */ /* 0x000fe200078e0247 */
[----:B------:R-:W-:Y:S02]  /*0e40*/  F2FP.BF16.F32.PACK_AB R4, R10, R15 ;  /* 0x0000000f0a04723e */ /* 0x000fe400000010ff */
[----:B------:R-:W-:Y:S01]  /*0e50*/  F2FP.BF16.F32.PACK_AB R5, R5, R16 ;  /* 0x000000100505723e */ /* 0x000fe200000010ff */
[----:B------:R-:W-:Y:S01]  /*0e60*/  IMAD.WIDE R8, R11, 0x10, R58 ;  /* 0x000000100b087825 */ /* 0x000fe200078e023a */
[----:B------:R-:W-:-:S02]  /*0e70*/  F2FP.BF16.F32.PACK_AB R6, R13, R6 ;  /* 0x000000060d06723e */ /* 0x000fc400000010ff */
[----:B------:R-:W-:Y:S02]  /*0e80*/  F2FP.BF16.F32.PACK_AB R7, R12, R7 ;  /* 0x000000070c07723e */ /* 0x000fe400000010ff */
[----:B------:R-:W-:-:S03]  /*0e90*/  IADD3 R71, R69, R71, RZ ;  /* 0x0000004745477210 */ /* 0x000fc60007ffe0ff */
[----:B------:R0:W-:Y:S01]  /*0ea0*/  ST.E.128 desc[UR4][R8.64], R4 ;  /* 0x0000000408007985 */ /* 0x0001e2000c101d04 */
[----:B------:R-:W-:-:S13]  /*0eb0*/  ISETP.GE.AND P2, PT, R71, R68, PT ;  /* 0x000000444700720c */ /* 0x000fda0003f46270 */
[----:B------:R-:W-:Y:S05]  /*0ec0*/  @!P2 BRA `(.L_x_22) ;  /* 0xfffffff400e4a947 */ /* 0x000fea000383ffff */
.L_x_21:
[----:B------:R-:W-:Y:S05]  /*0ed0*/  BSYNC B0 ;  /* 0x0000000000007941 */ /* 0x000fea0003800000 */
.L_x_20:
[----:B------:R-:W-:Y:S06]  /*0ee0*/  BAR.SYNC.DEFER_BLOCKING 0x0 ;  /* 0x0000000000007b1d */ /* 0x000fec0000010000 */
[----:B0-----:R-:W2:Y:S02]  /*0ef0*/  LDG.E R4, desc[UR4][R32.64+0x900] ;  /* 0x0009000420047981 */ /* 0x001ea4000c1e1900 */
        /* <DEDUP_REMOVED lines=11> */
.L_x_24:
[----:B0-----:R-:W2:Y:S04]  /*0fb0*/  LDG.E.STRONG.SYS R4, desc[UR4][R2.64+0x480] ;  /* 0x0004800402047981 */ /* 0x001ea8000c1f5900 */
[----:B--2---:R-:W-:Y:S01]  /*0fc0*/  CCTL.IVALL ;  /* 0x00000000ff00798f */ /* 0x004fe20002000000 */
[----:B------:R-:W-:Y:S05]  /*0fd0*/  YIELD ;  /* 0x0000000000007946 */ /* 0x000fea0003800000 */
[----:B------:R-:W-:-:S13]  /*0fe0*/  ISETP.NE.AND P0, PT, R4, R7, PT ;  /* 0x000000070400720c */ /* 0x000fda0003f05270 */
[----:B------:R-:W-:Y:S05]  /*0ff0*/  @P0 BRA `(.L_x_24) ;  /* 0xfffffffc00ec0947 */ /* 0x000fea000383ffff */
.L_x_23:
[----:B------:R-:W-:Y:S05]  /*1000*/  WARPSYNC.ALL ;  /* 0x0000000000007948 */ /* 0x000fea0003800000 */
[----:B------:R-:W-:Y:S01]  /*1010*/  BAR.SYNC.DEFER_BLOCKING 0x0 ;  /* 0x0000000000007b1d */ /* 0x000fe20000010000 */
[----:B------:R-:W-:-:S05]  /*1020*/  IMAD R31, R65, -0x5, R29 ;  /* 0xfffffffb411f7824 */ /* 0x000fca00078e021d */
[----:B------:R-:W-:Y:S01]  /*1030*/  ISETP.GE.AND P0, PT, R64, R31, PT ;  /* 0x0000001f4000720c */ /* 0x000fe20003f06270 */
[----:B------:R0:W-:-:S12]  /*1040*/  @!P1 STG.E desc[UR4][R32.64+0x900], R7 ;  /* 0x0009000720009986 */ /* 0x0001d8000c101904 */
[----:B0-----:R-:W-:Y:S05]  /*1050*/  @P0 EXIT ;  /* 0x000000000000094d */ /* 0x001fea0003800000 */
[----:B------:R-:W0:Y:S01]  /*1060*/  LDC R29, c[0x0][0xc] ;  /* 0x00000300ff1d7b82 */ /* 0x000e220000000800 */
[----:B------:R-:W-:Y:S01]  /*1070*/  HFMA2.MMA R16, -RZ, RZ, 0, 0.00018310546875 ;  /* 0x00000a00ff107435 */ /* 0x000fe200000001ff */
[----:B------:R-:W-:Y:S01]  /*1080*/  MOV R17, 0x0 ;  /* 0x0000000000117802 */ /* 0x000fe20000000f00 */
[----:B------:R-:W-:Y:S01]  /*1090*/  ULDC.64 UR8, c[0x0][0x268] ;  /* 0x00009a0000087ab9 */ /* 0x000fe20000000a00 */
[C-C-:B------:R-:W-:Y:S01]  /*10a0*/  IMAD R33, R65.reuse, R63, R64.reuse ;  /* 0x0000003f41217224 */ /* 0x140fe200078e0240 */
[----:B------:R-:W-:Y:S01]  /*10b0*/  MOV R2, UR8 ;  /* 0x0000000800027c02 */ /* 0x000fe20008000f00 */
[C-C-:B-----5:R-:W-:Y:S02]  /*10c0*/  IMAD R47, R65.reuse, R61, R64.reuse ;  /* 0x0000003d412f7224 */ /* 0x160fe400078e0240 */
[C-C-:B------:R-:W-:Y:S02]  /*10d0*/  IMAD R49, R65.reuse, R60, R64.reuse ;  /* 0x0000003c41317224 */ /* 0x140fe400078e0240 */
[----:B------:R-:W-:-:S02]  /*10e0*/  IMAD R51, R65, R30, R64 ;  /* 0x0000001e41337224 */ /* 0x000fc400078e0240 */
[C-C-:B------:R-:W-:Y:S02]  /*10f0*/  IMAD R53, R65.reuse, R0, R64.reuse ;  /* 0x0000000041357224 */ /* 0x140fe400078e0240 */
[----:B------:R-:W-:Y:S02]  /*1100*/  IMAD R55, R65, R62, R64 ;  /* 0x0000003e41377224 */ /* 0x000fe400078e0240 */
[----:B------:R-:W-:-:S04]  /*1110*/  IMAD.WIDE R16, R64, 0x10, R16 ;  /* 0x0000001040107825 */ /* 0x000fc800078e0210 */
[----:B------:R-:W-:Y:S02]  /*1120*/  IMAD.U32 R3, RZ, RZ, UR9 ;  /* 0x00000009ff037e24 */ /* 0x000fe4000f8e00ff */
[----:B0-----:R-:W-:-:S07]  /*1130*/  IMAD R29, R29, UR6, RZ ;  /* 0x000000061d1d7c24 */ /* 0x001fce000f8e02ff */
.L_x_25:
[----:B------:R-:W-:-:S04]  /*1140*/  ISETP.GE.AND P0, PT, R64, R65, PT ;  /* 0x000000414000720c */ /* 0x000fc80003f06270 */
[----:B------:R-:W-:-:S13]  /*1150*/  ISETP.NE.AND P2, PT, R62, 0x5, P0 ;  /* 0x000000053e00780c */ /* 0x000fda0000745270 */
[----:B-1----:R-:W-:-:S04]  /*1160*/  @!P2 IADD3 R4, P1, R34, R16, RZ ;  /* 0x000000102204a210 */ /* 0x002fc80007f3e0ff */
[----:B------:R-:W-:-:S06]  /*1170*/  @!P2 IADD3.X R5, R35, R17, RZ, P1, !PT ;  /* 0x000000112305a210 */ /* 0x000fcc0000ffe4ff */
        /* <DEDUP_REMOVED lines=22> */
[----:B------:R-:W-:Y:S02]  /*12e0*/  @!P2 IADD3.X R25, R43, R17, RZ, P3, !PT ;  /* 0x000000112b19a210 */ /* 0x000fe40001ffe4ff */
        /* <DEDUP_REMOVED lines=16> */
.L_x_26:
        /* <DEDUP_REMOVED lines=9> */
.L_x_233:


//--------------------- .text._ZN4vllm26cross_device_reduce_1stageI13__nv_bfloat16Li6EEEvPNS_8RankDataENS_11RankSignalsEPNS_6SignalEPT_ii --------------------------
	.section	.text._ZN4vllm26cross_device_reduce_1stageI13__nv_bfloat16Li6EEEvPNS_8RankDataENS_11RankSignalsEPNS_6SignalEPT_ii,"ax",@progbits
	.align	128
        .global         _ZN4vllm26cross_device_reduce_1stageI13__nv_bfloat16Li6EEEvPNS_8RankDataENS_11RankSignalsEPNS_6SignalEPT_ii
        .type           _ZN4vllm26cross_device_reduce_1stageI13__nv_bfloat16Li6EEEvPNS_8RankDataENS_11RankSignalsEPNS_6SignalEPT_ii,@function
        .size           _ZN4vllm26cross_device_reduce_1stageI13__nv_bfloat16Li6EEEvPNS_8RankDataENS_11RankSignalsEPNS_6SignalEPT_ii,(.L_x_234 - _ZN4vllm26cross_device_reduce_1stageI13__nv_bfloat16Li6EEEvPNS_8RankDataENS_11RankSignalsEPNS_6SignalEPT_ii)
        .other          _ZN4vllm26cross_device_reduce_1stageI13__nv_bfloat16Li6EEEvPNS_8RankDataENS_11RankSignalsEPNS_6SignalEPT_ii,@"STO_CUDA_ENTRY STV_DEFAULT"
_ZN4vllm26cross_device_reduce_1stageI13__nv_bfloat16Li6EEEvPNS_8RankDataENS_11RankSignalsEPNS_6SignalEPT_ii:
.text._ZN4vllm26cross_device_reduce_1stageI13__nv_bfloat16Li6EEEvPNS_8RankDataENS_11RankSignalsEPNS_6SignalEPT_ii:
        /* <DEDUP_REMOVED lines=15> */
[----:B------:R0:W5:Y:S07]  /*00f0*/  LDG.E.128 R28, desc[UR4][R38.64+0x20] ;  /* 0x00002004261c7981 */ /* 0x00016e000c1e1d00 */
        /* <DEDUP_REMOVED lines=20> */
.L_x_28:
[----:B0-----:R-:W2:Y:S01]  /*0240*/  LDG.E.STRONG.SYS R5, desc[UR4][R6.64] ;  /* 0x0000000406057981 */ /* 0x001ea2000c1f5900 */
[----:B------:R-:W-:Y:S05]  /*0250*/  YIELD ;  /* 0x0000000000007946 */ /* 0x000fea0003800000 */
[----:B--2---:R-:W-:-:S13]  /*0260*/  ISETP.NE.AND P1, PT, R5, R2, PT ;  /* 0x000000020500720c */ /* 0x004fda0003f25270 */
[----:B------:R-:W-:Y:S05]  /*0270*/  @P1 BRA `(.L_x_28) ;  /* 0xfffffffc00f01947 */ /* 0x000fea000383ffff */
.L_x_27:
        /* <DEDUP_REMOVED lines=13> */
.L_x_31:
        /* <DEDUP_REMOVED lines=13> */
[C---:B------:R-:W-:Y:S01]  /*0420*/  IMAD.U32 R54, R5.reuse, 0x10000, RZ ;  /* 0x0001000005367824 */ /* 0x040fe200078e00ff */
[----:B------:R-:W-:Y:S02]  /*0430*/  SHF.L.U32 R55, R4, 0x10, RZ ;  /* 0x0000001004377819 */ /* 0x000fe400000006ff */
[----:B------:R-:W-:Y:S02]  /*0440*/  PRMT R4, R5, 0x7632, R4 ;  /* 0x0000763205047816 */ /* 0x000fe40000000004 */
[C---:B------:R-:W-:Y:S02]  /*0450*/  PRMT R5, R6.reuse, 0x7632, R5 ;  /* 0x0000763206057816 */ /* 0x040fe40000000005 */
[----:B------:R-:W-:Y:S02]  /*0460*/  SHF.L.U32 R53, R6, 0x10, RZ ;  /* 0x0000001006357819 */ /* 0x000fe400000006ff */
[----:B------:R-:W-:-:S02]  /*0470*/  PRMT R6, R7, 0x7632, R6 ;  /* 0x0000763207067816 */ /* 0x000fc40000000006 */
[----:B------:R-:W-:Y:S02]  /*0480*/  SHF.L.U32 R50, R7, 0x10, RZ ;  /* 0x0000001007327819 */ /* 0x000fe400000006ff */
[C---:B---3--:R-:W-:Y:S02]  /*0490*/  SHF.L.U32 R7, R9.reuse, 0x10, RZ ;  /* 0x0000001009077819 */ /* 0x048fe400000006ff */
[C---:B------:R-:W-:Y:S01]  /*04a0*/  PRMT R48, R8.reuse, 0x7632, R48 ;  /* 0x0000763208307816 */ /* 0x040fe20000000030 */
[----:B------:R-:W-:Y:S01]  /*04b0*/  IMAD.U32 R8, R8, 0x10000, RZ ;  /* 0x0001000008087824 */ /* 0x000fe200078e00ff */
[----:B------:R-:W-:Y:S01]  /*04c0*/  SHF.L.U32 R56, R10, 0x10, RZ ;  /* 0x000000100a387819 */ /* 0x000fe200000006ff */
[----:B------:R-:W-:Y:S01]  /*04d0*/  FADD.FTZ R7, R54, R7 ;  /* 0x0000000736077221 */ /* 0x000fe20000010000 */
[----:B------:R-:W-:Y:S01]  /*04e0*/  PRMT R51, R9, 0x7632, R51 ;  /* 0x0000763209337816 */ /* 0x000fe20000000033 */
[----:B------:R-:W-:Y:S01]  /*04f0*/  FADD.FTZ R8, R55, R8 ;  /* 0x0000000837087221 */ /* 0x000fe20000010000 */
[----:B------:R-:W-:Y:S01]  /*0500*/  PRMT R52, R10, 0x7632, R52 ;  /* 0x000076320a347816 */ /* 0x000fe20000000034 */
[----:B------:R-:W-:-:S02]  /*0510*/  IMAD.U32 R54, R5, 0x10000, RZ ;  /* 0x0001000005367824 */ /* 0x000fc400078e00ff */
[----:B------:R-:W-:Y:S01]  /*0520*/  FADD.FTZ R9, R53, R56 ;  /* 0x0000003835097221 */ /* 0x000fe20000010000 */
[----:B------:R-:W-:Y:S02]  /*0530*/  SHF.L.U32 R36, R36, 0x10, RZ ;  /* 0x0000001024247819 */ /* 0x000fe400000006ff */
[----:B------:R-:W-:Y:S01]  /*0540*/  SHF.L.U32 R55, R6, 0x10, RZ ;  /* 0x0000001006377819 */ /* 0x000fe200000006ff */
[----:B------:R-:W-:Y:S01]  /*0550*/  IMAD.U32 R6, R51, 0x10000, RZ ;  /* 0x0001000033067824 */ /* 0x000fe200078e00ff */
[----:B------:R-:W-:Y:S02]  /*0560*/  SHF.L.U32 R5, R48, 0x10, RZ ;  /* 0x0000001030057819 */ /* 0x000fe400000006ff */
[----:B------:R-:W-:Y:S02]  /*0570*/  SHF.L.U32 R53, R4, 0x10, RZ ;  /* 0x0000001004357819 */ /* 0x000fe400000006ff */
[----:B------:R-:W-:Y:S01]  /*0580*/  SHF.L.U32 R51, R52, 0x10, RZ ;  /* 0x0000001034337819 */ /* 0x000fe200000006ff */
[----:B------:R-:W-:Y:S01]  /*0590*/  FADD.FTZ R4, R36, R5 ;  /* 0x0000000524047221 */ /* 0x000fe20000010000 */
[C---:B------:R-:W-:Y:S01]  /*05a0*/  PRMT R10, R11.reuse, 0x7632, R10 ;  /* 0x000076320b0a7816 */ /* 0x040fe2000000000a */
[----:B------:R-:W-:-:S02]  /*05b0*/  IMAD.U32 R11, R11, 0x10000, RZ ;  /* 0x000100000b0b7824 */ /* 0x000fc400078e00ff */
[----:B------:R-:W-:Y:S01]  /*05c0*/  FADD.FTZ R5, R53, R6 ;  /* 0x0000000635057221 */ /* 0x000fe20000010000 */
[----:B------:R-:W-:Y:S01]  /*05d0*/  FADD.FTZ R6, R54, R51 ;  /* 0x0000003336067221 */ /* 0x000fe20000010000 */
[C---:B----4-:R-:W-:Y:S01]  /*05e0*/  PRMT R36, R12.reuse, 0x7632, R36 ;  /* 0x000076320c247816 */ /* 0x050fe20000000024 */
[----:B------:R-:W-:Y:S02]  /*05f0*/  IMAD.U32 R51, R12, 0x10000, RZ ;  /* 0x000100000c337824 */ /* 0x000fe400078e00ff */
[----:B------:R-:W-:Y:S01]  /*0600*/  FADD.FTZ R11, R50, R11 ;  /* 0x0000000b320b7221 */ /* 0x000fe20000010000 */
[----:B------:R-:W-:Y:S01]  /*0610*/  PRMT R12, R13, 0x7632, R12 ;  /* 0x000076320d0c7816 */ /* 0x000fe2000000000c */
[----:B------:R-:W-:Y:S01]  /*0620*/  IMAD.U32 R52, R15, 0x10000, RZ ;  /* 0x000100000f347824 */ /* 0x000fe200078e00ff */
[----:B------:R-:W-:Y:S01]  /*0630*/  SHF.L.U32 R48, R13, 0x10, RZ ;  /* 0x000000100d307819 */ /* 0x000fe200000006ff */
[----:B------:R-:W-:Y:S01]  /*0640*/  FADD.FTZ R8, R8, R51 ;  /* 0x0000003308087221 */ /* 0x000fe20000010000 */
[C---:B------:R-:W-:Y:S01]  /*0650*/  PRMT R13, R14.reuse, 0x7632, R13 ;  /* 0x000076320e0d7816 */ /* 0x040fe2000000000d */
        /* <DEDUP_REMOVED lines=12> */
[--C-:B------:R-:W-:Y:S01]  /*0720*/  FADD.FTZ R5, R5, R12.reuse ;  /* 0x0000000c05057221 */ /* 0x100fe20000010000 */
[----:B------:R-:W-:Y:S01]  /*0730*/  PRMT R12, R16, 0x7632, R12 ;  /* 0x00007632100c7816 */ /* 0x000fe2000000000c */
[----:B------:R-:W-:Y:S01]  /*0740*/  FADD.FTZ R10, R10, R51 ;  /* 0x000000330a0a7221 */ /* 0x000fe20000010000 */
[----:B------:R-:W-:Y:S01]  /*0750*/  SHF.L.U32 R51, R16, 0x10, RZ ;  /* 0x0000001010337819 */ /* 0x000fe200000006ff */
[----:B------:R-:W-:Y:S01]  /*0760*/  FADD.FTZ R4, R4, R15 ;  /* 0x0000000f04047221 */ /* 0x000fe20000010000 */
[----:B------:R-:W-:-:S02]  /*0770*/  PRMT R13, R17, 0x7632, R13 ;  /* 0x00007632110d7816 */ /* 0x000fc4000000000d */
        /* <DEDUP_REMOVED lines=8> */
[----:B------:R-:W-:Y:S01]  /*0800*/  PRMT R15, R19, 0x7632, R15 ;  /* 0x00007632130f7816 */ /* 0x000fe2000000000f */
[----:B------:R-:W-:Y:S01]  /*0810*/  FADD.FTZ R7, R7, R16 ;  /* 0x0000001007077221 */ /* 0x000fe20000010000 */
[----:B------:R-:W-:Y:S01]  /*0820*/  FADD.FTZ R4, R4, R17 ;  /* 0x0000001104047221 */ /* 0x000fe20000010000 */
[----:B------:R-:W-:Y:S01]  /*0830*/  SHF.L.U32 R17, R40, 0x10, RZ ;  /* 0x0000001028117819 */ /* 0x000fe200000006ff */
[----:B------:R-:W-:Y:S01]  /*0840*/  FADD.FTZ R5, R5, R12 ;  /* 0x0000000c05057221 */ /* 0x000fe20000010000 */
[----:B------:R-:W-:Y:S01]  /*0850*/  SHF.L.U32 R16, R41, 0x10, RZ ;  /* 0x0000001029107819 */ /* 0x000fe200000006ff */
[----:B------:R-:W-:Y:S01]  /*0860*/  FADD.FTZ R6, R6, R13 ;  /* 0x0000000d06067221 */ /* 0x000fe20000010000 */
[C---:B------:R-:W-:Y:S01]  /*0870*/  PRMT R14, R42.reuse, 0x7632, R14 ;  /* 0x000076322a0e7816 */ /* 0x040fe2000000000e */
[----:B------:R-:W-:Y:S01]  /*0880*/  IMAD.U32 R42, R42, 0x10000, RZ ;  /* 0x000100002a2a7824 */ /* 0x000fe200078e00ff */
[----:B------:R-:W-:Y:S01]  /*0890*/  SHF.L.U32 R15, R15, 0x10, RZ ;  /* 0x000000100f0f7819 */ /* 0x000fe200000006ff */
[----:B------:R-:W-:Y:S01]  /*08a0*/  FADD.FTZ R17, R8, R17 ;  /* 0x0000001108117221 */ /* 0x000fe20000010000 */
[----:B------:R-:W-:Y:S01]  /*08b0*/  PRMT R12, R40, 0x7632, R12 ;  /* 0x00007632280c7816 */ /* 0x000fe2000000000c */
[----:B------:R-:W-:Y:S01]  /*08c0*/  FADD.FTZ R16, R7, R16 ;  /* 0x0000001007107221 */ /* 0x000fe20000010000 */
        /* <DEDUP_REMOVED lines=8> */
[----:B------:R-:W-:Y:S01]  /*0950*/  PRMT R15, R43, 0x7632, R15 ;  /* 0x000076322b0f7816 */ /* 0x000fe2000000000f */
[----:B------:R-:W-:Y:S01]  /*0960*/  FADD.FTZ R4, R4, R7 ;  /* 0x0000000704047221 */ /* 0x000fe20000010000 */
[----:B------:R-:W-:Y:S01]  /*0970*/  FADD.FTZ R5, R5, R8 ;  /* 0x0000000805057221 */ /* 0x000fe20000010000 */
[C---:B------:R-:W-:Y:S01]  /*0980*/  PRMT R9, R46.reuse, 0x7632, R9 ;  /* 0x000076322e097816 */ /* 0x040fe20000000009 */
[----:B------:R-:W-:Y:S01]  /*0990*/  IMAD.U32 R13, R46, 0x10000, RZ ;  /* 0x000100002e0d7824 */ /* 0x000fe200078e00ff */
[----:B------:R-:W-:Y:S01]  /*09a0*/  SHF.L.U32 R18, R43, 0x10, RZ ;  /* 0x000000102b127819 */ /* 0x000fe200000006ff */
[----:B------:R-:W-:Y:S01]  /*09b0*/  FADD.FTZ R11, R11, R36 ;  /* 0x000000240b0b7221 */ /* 0x000fe20000010000 */
[----:B------:R-:W-:Y:S01]  /*09c0*/  SHF.L.U32 R15, R15, 0x10, RZ ;  /* 0x000000100f0f7819 */ /* 0x000fe200000006ff */
[----:B------:R-:W-:Y:S01]  /*09d0*/  FADD.FTZ R42, R42, R13 ;  /* 0x0000000d2a2a7221 */ /* 0x000fe20000010000 */
[----:B------:R-:W-:Y:S01]  /*09e0*/  PRMT R7, R44, 0x7632, R7 ;  /* 0x000076322c077816 */ /* 0x000fe20000000007 */
[----:B------:R-:W-:Y:S01]  /*09f0*/  IMAD.U32 R9, R9, 0x10000, RZ ;  /* 0x0001000009097824 */ /* 0x000fe200078e00ff */
[----:B------:R-:W-:Y:S01]  /*0a00*/  PRMT R8, R45, 0x7632, R8 ;  /* 0x000076322d087816 */ /* 0x000fe20000000008 */
[----:B------:R-:W-:Y:S01]  /*0a10*/  FADD.FTZ R11, R11, R18 ;  /* 0x000000120b0b7221 */ /* 0x000fe20000010000 */
        /* <DEDUP_REMOVED lines=13> */
[----:B------:R-:W-:Y:S01]  /*0af0*/  F2FP.BF16.F32.PACK_AB R6, R9, R42 ;  /* 0x0000002a0906723e */ /* 0x000fe200000010ff */
[----:B------:R-:W-:Y:S01]  /*0b00*/  FADD.FTZ R5, R5, R8 ;  /* 0x0000000805057221 */ /* 0x000fe20000010000 */
[----:B-1----:R-:W-:-:S04]  /*0b10*/  IMAD.WIDE R8, R49, 0x10, R38 ;  /* 0x0000001031087825 */ /* 0x002fc800078e0226 */
[----:B------:R-:W-:Y:S01]  /*0b20*/  FADD.FTZ R10, R10, R13 ;  /* 0x0000000d0a0a7221 */ /* 0x000fe20000010000 */
[----:B------:R-:W-:Y:S02]  /*0b30*/  F2FP.BF16.F32.PACK_AB R4, R4, R17 ;  /* 0x000000110404723e */ /* 0x000fe400000010ff */
[----:B------:R-:W-:Y:S02]  /*0b40*/  F2FP.BF16.F32.PACK_AB R5, R5, R16 ;  /* 0x000000100505723e */ /* 0x000fe400000010ff */
[----:B------:R-:W-:Y:S02]  /*0b50*/  F2FP.BF16.F32.PACK_AB R7, R10, R11 ;  /* 0x0000000b0a07723e */ /* 0x000fe400000010ff */
[----:B------:R-:W-:-:S03]  /*0b60*/  IADD3 R49, R2, R49, RZ ;  /* 0x0000003102317210 */ /* 0x000fc60007ffe0ff */
[----:B------:R0:W-:Y:S01]  /*0b70*/  STG.E.128 desc[UR4][R8.64], R4 ;  /* 0x0000000408007986 */ /* 0x0001e2000c101d04 */
[----:B------:R-:W-:-:S13]  /*0b80*/  ISETP.GE.AND P2, PT, R49, UR7, PT ;  /* 0x0000000731007c0c */ /* 0x000fda000bf46270 */
[----:B------:R-:W-:Y:S05]  /*0b90*/  @!P2 BRA `(.L_x_31) ;  /* 0xfffffff400eca947 */ /* 0x000fea000383ffff */
.L_x_30:
[----:B------:R-:W-:Y:S05]  /*0ba0*/  BSYNC B0 ;  /* 0x0000000000007941 */ /* 0x000fea0003800000 */
.L_x_29:
        /* <DEDUP_REMOVED lines=12> */
.L_x_34:
[----:B------:R-:W2:Y:S01]  /*0c70*/  LDG.E.STRONG.SYS R0, desc[UR4][R32.64+0x480] ;  /* 0x0004800420007981 */ /* 0x000ea2000c1f5900 */
[----:B------:R-:W-:Y:S05]  /*0c80*/  YIELD ;  /* 0x0000000000007946 */ /* 0x000fea0003800000 */
[----:B--2---:R-:W-:-:S13]  /*0c90*/  ISETP.NE.AND P0, PT, R0, R7, PT ;  /* 0x000000070000720c */ /* 0x004fda0003f05270 */
[----:B------:R-:W-:Y:S05]  /*0ca0*/  @P0 BRA `(.L_x_34) ;  /* 0xfffffffc00f00947 */ /* 0x000fea000383ffff */
.L_x_33:
[----:B------:R-:W-:Y:S05]  /*0cb0*/  BSYNC B0 ;  /* 0x0000000000007941 */ /* 0x000fea0003800000 */
.L_x_32:
[----:B------:R-:W-:Y:S05]  /*0cc0*/  @P1 EXIT ;  /* 0x000000000000194d */ /* 0x000fea0003800000 */
[----:B------:R-:W-:Y:S01]  /*0cd0*/  STG.E desc[UR4][R34.64+0x900], R7 ;  /* 0x0009000722007986 */ /* 0x000fe2000c101904 */
[----:B------:R-:W-:Y:S05]  /*0ce0*/  EXIT ;  /* 0x000000000000794d */ /* 0x000fea0003800000 */
.L_x_35:
        /* <DEDUP_REMOVED lines=9> */
.L_x_234:


//--------------------- .text._ZN4vllm26cross_device_reduce_2stageI13__nv_bfloat16Li4EEEvPNS_8RankDataENS_11RankSignalsEPNS_6SignalEPT_ii --------------------------
	.section	.text._ZN4vllm26cross_device_reduce_2stageI13__nv_bfloat16Li4EEEvPNS_8RankDataENS_11RankSignalsEPNS_6SignalEPT_ii,"ax",@progbits
	.align	128
        .global         _ZN4vllm26cross_device_reduce_2stageI13__nv_bfloat16Li4EEEvPNS_8RankDataENS_11RankSignalsEPNS_6SignalEPT_ii
        .type           _ZN4vllm26cross_device_reduce_2stageI13__nv_bfloat16Li4EEEvPNS_8RankDataENS_11RankSignalsEPNS_6SignalEPT_ii,@function
        .size           _ZN4vllm26cross_device_reduce_2stageI13__nv_bfloat16Li4EEEvPNS_8RankDataENS_11RankSignalsEPNS_6SignalEPT_ii,(.L_x_235 - _ZN4vllm26cross_device_reduce_2stageI13__nv_bfloat16Li4EEEvPNS_8RankDataENS_11RankSignalsEPNS_6SignalEPT_ii)
        .other          _ZN4vllm26cross_device_reduce_2stageI13__nv_bfloat16Li4EEEvPNS_8RankDataENS_11RankSignalsEPNS_6SignalEPT_ii,@"STO_CUDA_ENTRY STV_DEFAULT"
_ZN4vllm26cross_device_reduce_2stageI13__nv_bfloat16Li4EEEvPNS_8RankDataENS_11RankSignalsEPNS_6SignalEPT_ii:
.text._ZN4vllm26cross_device_reduce_2stageI13__nv_bfloat16Li4EEEvPNS_8RankDataENS_11RankSignalsEPNS_6SignalEPT_ii:
[----:B------:R-:W0:Y:S08]  /*0000*/  LDC R1, c[0x0][0x28] ;  /* 0x00000a00ff017b82 */ /* 0x000e300000000800 */
[----:B------:R-:W1:Y:S01]  /*0010*/  LDC.64 R28, c[0x0][0x270] ;  /* 0x00009c00ff1c7b82 */ /* 0x000e620000000a00 */
[----:B------:R-:W2:Y:S01]  /*0020*/  S2R R33, SR_CTAID.X ;  /* 0x0000000000217919 */ /* 0x000ea20000002500 */
[----:B0-----:R-:W-:Y:S01]  /*0030*/  VIADD R1, R1, 0xffffffc0 ;  /* 0xffffffc001017836 */ /* 0x001fe20000000000 */
[----:B------:R-:W-:-:S05]  /*0040*/  ULDC.64 UR6, c[0x0][0x208] ;  /* 0x0000820000067ab9 */ /* 0x000fca0000000a00 */
[----:B------:R-:W2:Y:S08]  /*0050*/  LDC.64 R30, c[0x0][0x260] ;  /* 0x00009800ff1e7b82 */ /* 0x000eb00000000a00 */
[----:B------:R-:W0:Y:S01]  /*0060*/  LDC.64 R16, c[0x0][0x220] ;  /* 0x00008800ff107b82 */ /* 0x000e220000000a00 */
[----:B-1----:R-:W-:-:S07]  /*0070*/  VIADD R0, R28, 0x1 ;  /* 0x000000011c007836 */ /* 0x002fce0000000000 */
[----:B------:R-:W0:Y:S01]  /*0080*/  LDC.64 R18, c[0x0][0x228] ;  /* 0x00008a00ff127b82 */ /* 0x000e220000000a00 */
[C---:B------:R-:W-:Y:S01]  /*0090*/  VIADD R8, R28.reuse, 0x2 ;  /* 0x000000021c087836 */ /* 0x040fe20000000000 */
[----:B------:R-:W-:Y:S02]  /*00a0*/  IADD3 R10, R28, 0x3, RZ ;  /* 0x000000031c0a7810 */ /* 0x000fe40007ffe0ff */
[----:B------:R-:W-:Y:S02]  /*00b0*/  SHF.R.S32.HI R3, RZ, 0x1f, R0 ;  /* 0x0000001fff037819 */ /* 0x000fe40000011400 */
[----:B------:R-:W-:Y:S02]  /*00c0*/  SHF.R.S32.HI R9, RZ, 0x1f, R8 ;  /* 0x0000001fff097819 */ /* 0x000fe40000011408 */
[----:B------:R-:W1:Y:S01]  /*00d0*/  LDC.64 R20, c[0x0][0x230] ;  /* 0x00008c00ff147b82 */ /* 0x000e620000000a00 */
[----:B------:R-:W-:Y:S01]  /*00e0*/  LEA.HI R2, R3, R0, RZ, 0x2 ;  /* 0x0000000003027211 */ /* 0x000fe200078f10ff */
[----:B--2---:R-:W-:Y:S01]  /*00f0*/  IMAD.WIDE.U32 R34, R33, 0x4, R30 ;  /* 0x0000000421227825 */ /* 0x004fe200078e001e */
[----:B------:R-:W-:-:S02]  /*0100*/  SHF.R.S32.HI R3, RZ, 0x1f, R28 ;  /* 0x0000001fff037819 */ /* 0x000fc4000001141c */
[----:B------:R-:W-:Y:S02]  /*0110*/  SHF.R.S32.HI R13, RZ, 0x1f, R10 ;  /* 0x0000001fff0d7819 */ /* 0x000fe4000001140a */
[----:B------:R-:W-:Y:S01]  /*0120*/  LEA.HI R9, R9, R8, RZ, 0x2 ;  /* 0x0000000809097211 */ /* 0x000fe200078f10ff */
[----:B------:R-:W1:Y:S01]  /*0130*/  LDC.64 R22, c[0x0][0x238] ;  /* 0x00008e00ff167b82 */ /* 0x000e620000000a00 */
[----:B------:R-:W-:Y:S02]  /*0140*/  LEA.HI R3, R3, R28, RZ, 0x2 ;  /* 0x0000001c03037211 */ /* 0x000fe400078f10ff */
[----:B------:R-:W-:Y:S02]  /*0150*/  LEA.HI R13, R13, R10, RZ, 0x2 ;  /* 0x0000000a0d0d7211 */ /* 0x000fe400078f10ff */
[----:B------:R-:W-:Y:S02]  /*0160*/  LOP3.LUT R11, R2, 0xfffffffc, RZ, 0xc0, !PT ;  /* 0xfffffffc020b7812 */ /* 0x000fe400078ec0ff */
[----:B------:R-:W-:Y:S01]  /*0170*/  LOP3.LUT R9, R9, 0xfffffffc, RZ, 0xc0, !PT ;  /* 0xfffffffc09097812 */ /* 0x000fe200078ec0ff */
[----:B------:R-:W2:Y:S01]  /*0180*/  LDC.64 R14, c[0x0][0x210] ;  /* 0x00008400ff0e7b82 */ /* 0x000ea20000000a00 */
[----:B------:R-:W-:Y:S01]  /*0190*/  LOP3.LUT R3, R3, 0xfffffffc, RZ, 0xc0, !PT ;  /* 0xfffffffc03037812 */ /* 0x000fe200078ec0ff */
[----:B------:R-:W-:Y:S01]  /*01a0*/  IMAD.IADD R0, R0, 0x1, -R11 ;  /* 0x0000000100007824 */ /* 0x000fe200078e0a0b */
[----:B------:R-:W-:Y:S01]  /*01b0*/  LOP3.LUT R13, R13, 0xfffffffc, RZ, 0xc0, !PT ;  /* 0xfffffffc0d0d7812 */ /* 0x000fe200078ec0ff */
[----:B------:R-:W-:Y:S01]  /*01c0*/  IMAD.IADD R41, R8, 0x1, -R9 ;  /* 0x0000000108297824 */ /* 0x000fe200078e0a09 */
[----:B0-----:R2:W-:Y:S01]  /*01d0*/  STL.128 [R1], R16 ;  /* 0x0000001001007387 */ /* 0x0015e20000100c00 */
[----:B------:R-:W-:Y:S01]  /*01e0*/  IMAD.IADD R40, R28, 0x1, -R3 ;  /* 0x000000011c287824 */ /* 0x000fe200078e0a03 */
[----:B------:R-:W-:Y:S01]  /*01f0*/  IADD3 R32, R10, -R13, RZ ;  /* 0x8000000d0a207210 */ /* 0x000fe20007ffe0ff */
[----:B------:R-:W0:Y:S08]  /*0200*/  LDC.64 R24, c[0x0][0x240] ;  /* 0x00009000ff187b82 */ /* 0x000e300000000a00 */
[----:B------:R-:W0:Y:S01]  /*0210*/  LDC.64 R26, c[0x0][0x248] ;  /* 0x00009200ff1a7b82 */ /* 0x000e220000000a00 */
[----:B-1----:R1:W-:Y:S07]  /*0220*/  STL.128 [R1+0x10], R20 ;  /* 0x0000101401007387 */ /* 0x0023ee0000100c00 */
[----:B------:R-:W3:Y:S08]  /*0230*/  LDC.64 R4, c[0x0][0x250] ;  /* 0x00009400ff047b82 */ /* 0x000ef00000000a00 */
[----:B------:R-:W3:Y:S01]  /*0240*/  LDC.64 R6, c[0x0][0x258] ;  /* 0x00009600ff067b82 */ /* 0x000ee20000000a00 */
[--C-:B------:R-:W-:Y:S01]  /*0250*/  IMAD R12, R40, 0x8, R1.reuse ;  /* 0x00000008280c7824 */ /* 0x100fe200078e0201 */
[----:B------:R-:W-:Y:S01]  /*0260*/  LEA R2, R32, R1, 0x3 ;  /* 0x0000000120027211 */ /* 0x000fe200078e18ff */
[----:B------:R-:W-:-:S02]  /*0270*/  IMAD R10, R0, 0x8, R1 ;  /* 0x00000008000a7824 */ /* 0x000fc400078e0201 */
[C---:B------:R-:W-:Y:S02]  /*0280*/  IMAD R8, R41.reuse, 0x8, R1 ;  /* 0x0000000829087824 */ /* 0x040fe400078e0201 */
[--C-:B--2---:R-:W-:Y:S01]  /*0290*/  IMAD.WIDE R16, R0, 0x8, R14.reuse ;  /* 0x0000000800107825 */ /* 0x104fe200078e020e */
[----:B0-----:R0:W-:Y:S03]  /*02a0*/  STL.128 [R1+0x20], R24 ;  /* 0x0000201801007387 */ /* 0x0011e60000100c00 */
[--C-:B------:R-:W-:Y:S02]  /*02b0*/  IMAD.WIDE R18, R40, 0x8, R14.reuse ;  /* 0x0000000828127825 */ /* 0x100fe400078e020e */
[----:B------:R-:W5:Y:S02]  /*02c0*/  LDG.E.64 R16, desc[UR6][R16.64] ;  /* 0x0000000610107981 */ /* 0x000f64000c1e1b00 */
[----:B-1----:R-:W-:-:S04]  /*02d0*/  IMAD.WIDE R20, R41, 0x8, R14 ;  /* 0x0000000829147825 */ /* 0x002fc800078e020e */
[----:B------:R-:W-:Y:S01]  /*02e0*/  IMAD.WIDE R22, R32, 0x8, R14 ;  /* 0x0000000820167825 */ /* 0x000fe200078e020e */
[----:B------:R1:W5:Y:S04]  /*02f0*/  LDG.E.64 R42, desc[UR6][R20.64] ;  /* 0x00000006142a7981 */ /* 0x000368000c1e1b00 */
[----:B0-----:R-:W2:Y:S04]  /*0300*/  LDG.E R24, desc[UR6][R34.64+0x900] ;  /* 0x0009000622187981 */ /* 0x001ea8000c1e1900 */
[----:B---3--:R0:W-:Y:S04]  /*0310*/  STL.128 [R1+0x30], R4 ;  /* 0x0000300401007387 */ /* 0x0081e80000100c00 */
[----:B------:R-:W5:Y:S04]  /*0320*/  LDL.64 R12, [R12] ;  /* 0x000000000c0c7983 */ /* 0x000f680000100a00 */
[----:B------:R-:W5:Y:S04]  /*0330*/  LDL.64 R10, [R10] ;  /* 0x000000000a0a7983 */ /* 0x000f680000100a00 */
[----:B------:R-:W5:Y:S04]  /*0340*/  LDL.64 R8, [R8] ;  /* 0x0000000008087983 */ /* 0x000f680000100a00 */
[----:B------:R-:W5:Y:S04]  /*0350*/  LDL.64 R2, [R2] ;  /* 0x0000000002027983 */ /* 0x000f680000100a00 */
[----:B------:R1:W5:Y:S04]  /*0360*/  LDG.E.64 R14, desc[UR6][R18.64] ;  /* 0x00000006120e7981 */ /* 0x000368000c1e1b00 */
[----:B------:R1:W5:Y:S01]  /*0370*/  LDG.E.64 R44, desc[UR6][R22.64] ;  /* 0x00000006162c7981 */ /* 0x000362000c1e1b00 */
[----:B------:R-:W3:Y:S01]  /*0380*/  S2R R46, SR_TID.X ;  /* 0x00000000002e7919 */ /* 0x000ee20000002100 */
[----:B0-----:R-:W-:-:S04]  /*0390*/  SHF.R.S32.HI R4, RZ, 0x1f, R29 ;  /* 0x0000001fff047819 */ /* 0x001fc8000001141d */
[----:B------:R-:W-:-:S04]  /*03a0*/  LEA.HI R47, R4, R29, RZ, 0x2 ;  /* 0x0000001d042f7211 */ /* 0x000fc800078f10ff */
[----:B------:R-:W-:Y:S02]  /*03b0*/  SHF.R.S32.HI R49, RZ, 0x2, R47 ;  /* 0x00000002ff317819 */ /* 0x000fe4000001142f */
[C---:B---3--:R-:W-:Y:S01]  /*03c0*/  ISETP.GT.U32.AND P2, PT, R46.reuse, 0x3, PT ;  /* 0x000000032e00780c */ /* 0x048fe20003f44070 */
[----:B------:R-:W-:Y:S02]  /*03d0*/  IMAD R48, R46, 0x8, R1 ;  /* 0x000000082e307824 */ /* 0x000fe400078e0201 */
        /* <DEDUP_REMOVED lines=8> */
.L_x_37:
[----:B0-----:R-:W2:Y:S01]  /*0460*/  LDG.E.STRONG.SYS R4, desc[UR6][R6.64] ;  /* 0x0000000606047981 */ /* 0x001ea2000c1f5900 */
[----:B------:R-:W-:Y:S05]  /*0470*/  YIELD ;  /* 0x0000000000007946 */ /* 0x000fea0003800000 */
[----:B--2---:R-:W-:-:S13]  /*0480*/  ISETP.NE.AND P0, PT, R4, R25, PT ;  /* 0x000000190400720c */ /* 0x004fda0003f05270 */
[----:B------:R-:W-:Y:S05]  /*0490*/  @P0 BRA `(.L_x_37) ;  /* 0xfffffffc00f00947 */ /* 0x000fea000383ffff */
.L_x_36:
[----:B------:R-:W-:Y:S05]  /*04a0*/  WARPSYNC.ALL ;  /* 0x0000000000007948 */ /* 0x000fea0003800000 */
[----:B------:R-:W-:Y:S01]  /*04b0*/  BAR.SYNC.DEFER_BLOCKING 0x0 ;  /* 0x0000000000007b1d */ /* 0x000fe20000010000 */
[----:B------:R-:W-:Y:S01]  /*04c0*/  ISETP.NE.AND P0, PT, R46, RZ, PT ;  /* 0x000000ff2e00720c */ /* 0x000fe20003f05270 */
[----:B------:R-:W-:Y:S01]  /*04d0*/  IMAD R50, R49, R28, R49 ;  /* 0x0000001c31327224 */ /* 0x000fe200078e0231 */
[----:B------:R-:W-:Y:S02]  /*04e0*/  ISETP.NE.AND P1, PT, R28, 0x3, PT ;  /* 0x000000031c00780c */ /* 0x000fe40003f25270 */
[----:B-----5:R-:W-:Y:S01]  /*04f0*/  IADD3 R18, P3, R12, 0xa00, RZ ;  /* 0x00000a000c127810 */ /* 0x020fe20007f7e0ff */
[----:B------:R-:W-:Y:S01]  /*0500*/  ULDC UR4, c[0x0][0x0] ;  /* 0x0000000000047ab9 */ /* 0x000fe20000000800 */
[----:B------:R-:W-:Y:S01]  /*0510*/  SEL R50, R50, R29, P1 ;  /* 0x0000001d32327207 */ /* 0x000fe20000800000 */
[----:B------:R-:W-:Y:S01]  /*0520*/  IMAD R51, R33, UR4, R46 ;  /* 0x0000000421337c24 */ /* 0x000fe2000f8e022e */
[----:B------:R-:W-:Y:S01]  /*0530*/  BSSY B0, `(.L_x_38) ;  /* 0x0000063000007945 */ /* 0x000fe20003800000 */
[----:B------:R-:W-:-:S02]  /*0540*/  IMAD.X R19, RZ, RZ, R13, P3 ;  /* 0x000000ffff137224 */ /* 0x000fc400018e060d */
[----:B------:R-:W-:-:S05]  /*0550*/  IMAD R53, R49, R28, R51 ;  /* 0x0000001c31357224 */ /* 0x000fca00078e0233 */
[----:B------:R-:W-:Y:S01]  /*0560*/  ISETP.GE.AND P1, PT, R53, R50, PT ;  /* 0x000000323500720c */ /* 0x000fe20003f26270 */
[----:B------:R0:W-:-:S12]  /*0570*/  @!P0 STG.E desc[UR6][R34.64+0x900], R25 ;  /* 0x0009001922008986 */ /* 0x0001d8000c101906 */
[----:B0-----:R-:W-:Y:S05]  /*0580*/  @P1 BRA `(.L_x_39) ;  /* 0x0000000400741947 */ /* 0x001fea0003800000 */
[----:B------:R-:W0:Y:S02]  /*0590*/  LDC R52, c[0x0][0xc] ;  /* 0x00000300ff347b82 */ /* 0x000e240000000800 */
[----:B0-----:R-:W-:-:S07]  /*05a0*/  IMAD R52, R52, UR4, RZ ;  /* 0x0000000434347c24 */ /* 0x001fce000f8e02ff */
.L_x_40:
        /* <DEDUP_REMOVED lines=8> */
[C---:B--2---:R-:W-:Y:S01]  /*0630*/  PRMT R56, R6.reuse, 0x7632, R56 ;  /* 0x0000763206387816 */ /* 0x044fe20000000038 */
[----:B------:R-:W-:Y:S01]  /*0640*/  IMAD.U32 R57, R6, 0x10000, RZ ;  /* 0x0001000006397824 */ /* 0x000fe200078e00ff */
[C---:B------:R-:W-:Y:S02]  /*0650*/  PRMT R6, R7.reuse, 0x7632, R6 ;  /* 0x0000763207067816 */ /* 0x040fe40000000006 */
[----:B------:R-:W-:Y:S01]  /*0660*/  SHF.L.U32 R58, R7, 0x10, RZ ;  /* 0x00000010073a7819 */ /* 0x000fe200000006ff */
[C---:B---3--:R-:W-:Y:S01]  /*0670*/  IMAD.U32 R59, R20.reuse, 0x10000, RZ ;  /* 0x00010000143b7824 */ /* 0x048fe200078e00ff */
[----:B------:R-:W-:Y:S01]  /*0680*/  PRMT R7, R20, 0x7632, R7 ;  /* 0x0000763214077816 */ /* 0x000fe20000000007 */
[----:B------:R-:W-:Y:S01]  /*0690*/  IMAD.U32 R60, R21, 0x10000, RZ ;  /* 0x00010000153c7824 */ /* 0x000fe200078e00ff */
[----:B------:R-:W-:Y:S01]  /*06a0*/  PRMT R54, R4, 0x7632, R54 ;  /* 0x0000763204367816 */ /* 0x000fe20000000036 */
[----:B------:R-:W-:Y:S01]  /*06b0*/  IMAD.U32 R56, R56, 0x10000, RZ ;  /* 0x0001000038387824 */ /* 0x000fe200078e00ff */
[----:B------:R-:W-:Y:S01]  /*06c0*/  PRMT R55, R5, 0x7632, R55 ;  /* 0x0000763205377816 */ /* 0x000fe20000000037 */
[----:B------:R-:W-:Y:S01]  /*06d0*/  IMAD.U32 R6, R6, 0x10000, RZ ;  /* 0x0001000006067824 */ /* 0x000fe200078e00ff */
[----:B------:R-:W-:Y:S01]  /*06e0*/  PRMT R20, R21, 0x7632, R20 ;  /* 0x0000763215147816 */ /* 0x000fe20000000014 */
[----:B------:R-:W-:Y:S01]  /*06f0*/  IMAD.U32 R54, R54, 0x10000, RZ ;  /* 0x0001000036367824 */ /* 0x000fe200078e00ff */
[----:B------:R-:W-:Y:S01]  /*0700*/  SHF.L.U32 R55, R55, 0x10, RZ ;  /* 0x0000001037377819 */ /* 0x000fe200000006ff */
[----:B------:R-:W-:Y:S01]  /*0710*/  IMAD.U32 R5, R5, 0x10000, RZ ;  /* 0x0001000005057824 */ /* 0x000fe200078e00ff */
[----:B------:R-:W-:Y:S01]  /*0720*/  SHF.L.U32 R7, R7, 0x10, RZ ;  /* 0x0000001007077819 */ /* 0x000fe200000006ff */
[----:B------:R-:W-:Y:S01]  /*0730*/  IMAD.U32 R20, R20, 0x10000, RZ ;  /* 0x0001000014147824 */ /* 0x000fe200078e00ff */
[C---:B------:R-:W-:Y:S01]  /*0740*/  PRMT R21, R22.reuse, 0x7632, R21 ;  /* 0x0000763216157816 */ /* 0x040fe20000000015 */
[----:B------:R-:W-:Y:S01]  /*0750*/  FADD.FTZ R5, R5, R60 ;  /* 0x0000003c05057221 */ /* 0x000fe20000010000 */
[C---:B------:R-:W-:Y:S01]  /*0760*/  PRMT R61, R23.reuse, 0x7632, R61 ;  /* 0x00007632173d7816 */ /* 0x040fe2000000003d */
[----:B------:R-:W-:Y:S01]  /*0770*/  IMAD.U32 R23, R23, 0x10000, RZ ;  /* 0x0001000017177824 */ /* 0x000fe200078e00ff */
[----:B------:R-:W-:Y:S01]  /*0780*/  SHF.L.U32 R22, R22, 0x10, RZ ;  /* 0x0000001016167819 */ /* 0x000fe200000006ff */
[----:B------:R-:W-:Y:S01]  /*0790*/  FADD.FTZ R7, R54, R7 ;  /* 0x0000000736077221 */ /* 0x000fe20000010000 */
[----:B------:R-:W-:Y:S01]  /*07a0*/  FADD.FTZ R20, R55, R20 ;  /* 0x0000001437147221 */ /* 0x000fe20000010000 */
[----:B------:R-:W-:-:S02]  /*07b0*/  IMAD.U32 R21, R21, 0x10000, RZ ;  /* 0x0001000015157824 */ /* 0x000fc400078e00ff */
[----:B------:R-:W-:Y:S01]  /*07c0*/  FADD.FTZ R23, R58, R23 ;  /* 0x000000173a177221 */ /* 0x000fe20000010000 */
[C---:B----4-:R-:W-:Y:S01]  /*07d0*/  PRMT R54, R24.reuse, 0x7632, R54 ;  /* 0x0000763218367816 */ /* 0x050fe20000000036 */
[----:B------:R-:W-:Y:S02]  /*07e0*/  IMAD.U32 R55, R24, 0x10000, RZ ;  /* 0x0001000018377824 */ /* 0x000fe400078e00ff */
[----:B------:R-:W-:Y:S01]  /*07f0*/  FADD.FTZ R22, R57, R22 ;  /* 0x0000001639167221 */ /* 0x000fe20000010000 */
[C---:B------:R-:W-:Y:S01]  /*0800*/  PRMT R24, R25.reuse, 0x7632, R24 ;  /* 0x0000763219187816 */ /* 0x040fe20000000018 */
[----:B------:R-:W-:Y:S01]  /*0810*/  IMAD.U32 R58, R25, 0x10000, RZ ;  /* 0x00010000193a7824 */ /* 0x000fe200078e00ff */
[----:B------:R-:W-:Y:S01]  /*0820*/  PRMT R25, R26, 0x7632, R25 ;  /* 0x000076321a197816 */ /* 0x000fe20000000019 */
[----:B------:R-:W-:Y:S01]  /*0830*/  FADD.FTZ R21, R56, R21 ;  /* 0x0000001538157221 */ /* 0x000fe20000010000 */
[----:B------:R-:W-:Y:S01]  /*0840*/  SHF.L.U32 R57, R26, 0x10, RZ ;  /* 0x000000101a397819 */ /* 0x000fe200000006ff */
[----:B------:R-:W-:Y:S01]  /*0850*/  IMAD.U32 R56, R27, 0x10000, RZ ;  /* 0x000100001b387824 */ /* 0x000fe200078e00ff */
[----:B------:R-:W-:Y:S01]  /*0860*/  SHF.L.U32 R61, R61, 0x10, RZ ;  /* 0x000000103d3d7819 */ /* 0x000fe200000006ff */
[----:B------:R-:W-:Y:S01]  /*0870*/  FADD.FTZ R5, R5, R58 ;  /* 0x0000003a05057221 */ /* 0x000fe20000010000 */
[----:B------:R-:W-:Y:S01]  /*0880*/  PRMT R26, R27, 0x7632, R26 ;  /* 0x000076321b1a7816 */ /* 0x000fe2000000001a */
[----:B------:R-:W-:Y:S01]  /*0890*/  IMAD.U32 R54, R54, 0x10000, RZ ;  /* 0x0001000036367824 */ /* 0x000fe200078e00ff */
[----:B------:R-:W-:Y:S01]  /*08a0*/  SHF.L.U32 R27, R24, 0x10, RZ ;  /* 0x00000010181b7819 */ /* 0x000fe200000006ff */
[----:B------:R-:W-:Y:S01]  /*08b0*/  IMAD.U32 R24, R25, 0x10000, RZ ;  /* 0x0001000019187824 */ /* 0x000fe200078e00ff */
[----:B------:R-:W-:Y:S01]  /*08c0*/  SHF.L.U32 R4, R4, 0x10, RZ ;  /* 0x0000001004047819 */ /* 0x000fe200000006ff */
[----:B------:R-:W-:Y:S01]  /*08d0*/  FADD.FTZ R6, R6, R61 ;  /* 0x0000003d06067221 */ /* 0x000fe20000010000 */
[----:B------:R-:W-:-:S02]  /*08e0*/  IMAD.U32 R25, R26, 0x10000, RZ ;  /* 0x000100001a197824 */ /* 0x000fc400078e00ff */
[----:B------:R-:W-:Y:S01]  /*08f0*/  FADD.FTZ R20, R20, R27 ;  /* 0x0000001b14147221 */ /* 0x000fe20000010000 */
[----:B-----5:R-:W-:Y:S01]  /*0900*/  SHF.L.U32 R27, R36, 0x10, RZ ;  /* 0x00000010241b7819 */ /* 0x020fe200000006ff */
[----:B------:R-:W-:Y:S01]  /*0910*/  FADD.FTZ R4, R4, R59 ;  /* 0x0000003b04047221 */ /* 0x000fe20000010000 */
[--C-:B------:R-:W-:Y:S01]  /*0920*/  FADD.FTZ R6, R6, R25.reuse ;  /* 0x0000001906067221 */ /* 0x100fe20000010000 */
[----:B------:R-:W-:Y:S01]  /*0930*/  PRMT R25, R36, 0x7632, R25 ;  /* 0x0000763224197816 */ /* 0x000fe20000000019 */
[----:B------:R-:W-:Y:S01]  /*0940*/  FADD.FTZ R21, R21, R24 ;  /* 0x0000001815157221 */ /* 0x000fe20000010000 */
[C---:B------:R-:W-:Y:S01]  /*0950*/  PRMT R26, R37.reuse, 0x7632, R26 ;  /* 0x00007632251a7816 */ /* 0x040fe2000000001a */
[----:B------:R-:W-:Y:S01]  /*0960*/  IMAD.U32 R36, R37, 0x10000, RZ ;  /* 0x0001000025247824 */ /* 0x000fe200078e00ff */
[C---:B------:R-:W-:Y:S01]  /*0970*/  PRMT R24, R38.reuse, 0x7632, R24 ;  /* 0x0000763226187816 */ /* 0x040fe20000000018 */
[----:B------:R-:W-:Y:S01]  /*0980*/  IMAD.U32 R37, R38, 0x10000, RZ ;  /* 0x0001000026257824 */ /* 0x000fe200078e00ff */
[C---:B------:R-:W-:Y:S01]  /*0990*/  SHF.L.U32 R38, R39.reuse, 0x10, RZ ;  /* 0x0000001027267819 */ /* 0x040fe200000006ff */
[----:B------:R-:W-:Y:S01]  /*09a0*/  FADD.FTZ R4, R4, R55 ;  /* 0x0000003704047221 */ /* 0x000fe20000010000 */
[----:B------:R-:W-:Y:S01]  /*09b0*/  PRMT R39, R39, 0x7632, R39 ;  /* 0x0000763227277816 */ /* 0x000fe20000000027 */
[----:B------:R-:W-:Y:S01]  /*09c0*/  FADD.FTZ R5, R5, R36 ;  /* 0x0000002405057221 */ /* 0x000fe20000010000 */
[----:B------:R-:W-:-:S02]  /*09d0*/  IMAD.U32 R36, R25, 0x10000, RZ ;  /* 0x0001000019247824 */ /* 0x000fc400078e00ff */
[----:B------:R-:W-:Y:S01]  /*09e0*/  FADD.FTZ R7, R7, R54 ;  /* 0x0000003607077221 */ /* 0x000fe20000010000 */
[----:B------:R-:W-:Y:S02]  /*09f0*/  IMAD.U32 R25, R26, 0x10000, RZ ;  /* 0x000100001a197824 */ /* 0x000fe400078e00ff */
[----:B------:R-:W-:Y:S01]  /*0a00*/  FADD.FTZ R4, R4, R27 ;  /* 0x0000001b04047221 */ /* 0x000fe20000010000 */
[----:B------:R-:W-:Y:S02]  /*0a10*/  IMAD.U32 R24, R24, 0x10000, RZ ;  /* 0x0001000018187824 */ /* 0x000fe400078e00ff */
[----:B------:R-:W-:Y:S01]  /*0a20*/  FADD.FTZ R22, R22, R57 ;  /* 0x0000003916167221 */ /* 0x000fe20000010000 */
[----:B------:R-:W-:Y:S01]  /*0a30*/  FADD.FTZ R23, R23, R56 ;  /* 0x0000003817177221 */ /* 0x000fe20000010000 */
[----:B------:R-:W-:Y:S01]  /*0a40*/  IADD3 R27, -R49, RZ, RZ ;  /* 0x000000ff311b7210 */ /* 0x000fe20007ffe1ff */
[----:B------:R-:W-:Y:S02]  /*0a50*/  IMAD.U32 R39, R39, 0x10000, RZ ;  /* 0x0001000027277824 */ /* 0x000fe400078e00ff */
[----:B------:R-:W-:Y:S01]  /*0a60*/  FADD.FTZ R26, R20, R25 ;  /* 0x00000019141a7221 */ /* 0x000fe20000010000 */
[----:B------:R-:W-:Y:S01]  /*0a70*/  FADD.FTZ R7, R7, R36 ;  /* 0x0000002407077221 */ /* 0x000fe20000010000 */
[----:B------:R-:W-:Y:S01]  /*0a80*/  FADD.FTZ R25, R21, R24 ;  /* 0x0000001815197221 */ /* 0x000fe20000010000 */
[----:B------:R-:W-:Y:S01]  /*0a90*/  FADD.FTZ R22, R22, R37 ;  /* 0x0000002516167221 */ /* 0x000fe20000010000 */
[----:B------:R-:W-:Y:S01]  /*0aa0*/  FADD.FTZ R23, R23, R38 ;  /* 0x0000002617177221 */ /* 0x000fe20000010000 */
[----:B------:R-:W-:Y:S01]  /*0ab0*/  FADD.FTZ R24, R6, R39 ;  /* 0x0000002706187221 */ /* 0x000fe20000010000 */
[----:B------:R-:W-:Y:S01]  /*0ac0*/  IMAD R27, R28, R27, R53 ;  /* 0x0000001b1c1b7224 */ /* 0x000fe200078e0235 */
[----:B------:R-:W-:-:S02]  /*0ad0*/  F2FP.BF16.F32.PACK_AB R4, R7, R4 ;  /* 0x000000040704723e */ /* 0x000fc400000010ff */
[----:B------:R-:W-:Y:S01]  /*0ae0*/  F2FP.BF16.F32.PACK_AB R5, R26, R5 ;  /* 0x000000051a05723e */ /* 0x000fe200000010ff */
[----:B------:R-:W-:Y:S01]  /*0af0*/  IMAD.WIDE R20, R27, 0x10, R18 ;  /* 0x000000101b147825 */ /* 0x000fe200078e0212 */
[----:B------:R-:W-:Y:S02]  /*0b00*/  F2FP.BF16.F32.PACK_AB R6, R25, R22 ;  /* 0x000000161906723e */ /* 0x000fe400000010ff */
[----:B------:R-:W-:Y:S02]  /*0b10*/  F2FP.BF16.F32.PACK_AB R7, R24, R23 ;  /* 0x000000171807723e */ /* 0x000fe400000010ff */
[----:B------:R-:W-:-:S03]  /*0b20*/  IADD3 R53, R52, R53, RZ ;  /* 0x0000003534357210 */ /* 0x000fc60007ffe0ff */
[----:B------:R0:W-:Y:S01]  /*0b30*/  ST.E.128 desc[UR6][R20.64], R4 ;  /* 0x0000000414007985 */ /* 0x0001e2000c101d06 */
[----:B------:R-:W-:-:S13]  /*0b40*/  ISETP.GE.AND P1, PT, R53, R50, PT ;  /* 0x000000323500720c */ /* 0x000fda0003f26270 */
[----:B------:R-:W-:Y:S05]  /*0b50*/  @!P1 BRA `(.L_x_40) ;  /* 0xfffffff800949947 */ /* 0x000fea000383ffff */
.L_x_39:
[----:B------:R-:W-:Y:S05]  /*0b60*/  BSYNC B0 ;  /* 0x0000000000007941 */ /* 0x000fea0003800000 */
.L_x_38:
        /* <DEDUP_REMOVED lines=13> */
.L_x_42:
[----:B0-----:R-:W2:Y:S04]  /*0c40*/  LDG.E.STRONG.SYS R4, desc[UR6][R30.64+0x480] ;  /* 0x000480061e047981 */ /* 0x001ea8000c1f5900 */
[----:B--2---:R-:W-:Y:S01]  /*0c50*/  CCTL.IVALL ;  /* 0x00000000ff00798f */ /* 0x004fe20002000000 */
[----:B------:R-:W-:Y:S05]  /*0c60*/  YIELD ;  /* 0x0000000000007946 */ /* 0x000fea0003800000 */
[----:B------:R-:W-:-:S13]  /*0c70*/  ISETP.NE.AND P1, PT, R4, R7, PT ;  /* 0x000000070400720c */ /* 0x000fda0003f25270 */
[----:B------:R-:W-:Y:S05]  /*0c80*/  @P1 BRA `(.L_x_42) ;  /* 0xfffffffc00ec1947 */ /* 0x000fea000383ffff */
.L_x_41:
[----:B------:R-:W-:Y:S05]  /*0c90*/  WARPSYNC.ALL ;  /* 0x0000000000007948 */ /* 0x000fea0003800000 */
[----:B------:R-:W-:Y:S01]  /*0ca0*/  LOP3.LUT R4, R47, 0xfffffffc, RZ, 0xc0, !PT ;  /* 0xfffffffc2f047812 */ /* 0x000fe200078ec0ff */
[----:B------:R-:W-:Y:S04]  /*0cb0*/  BAR.SYNC.DEFER_BLOCKING 0x0 ;  /* 0x0000000000007b1d */ /* 0x000fe80000010000 */
[----:B------:R-:W-:-:S05]  /*0cc0*/  IMAD.IADD R4, R29, 0x1, -R4 ;  /* 0x000000011d047824 */ /* 0x000fca00078e0a04 */
[----:B------:R-:W-:-:S04]  /*0cd0*/  LEA.HI.SX32 R47, R47, R4, 0x1e ;  /* 0x000000042f2f7211 */ /* 0x000fc800078ff2ff */
[----:B------:R-:W-:Y:S01]  /*0ce0*/  ISETP.GE.AND P1, PT, R51, R47, PT ;  /* 0x0000002f3300720c */ /* 0x000fe20003f26270 */
[----:B------:R0:W-:-:S12]  /*0cf0*/  @!P0 STG.E desc[UR6][R34.64+0x900], R7 ;  /* 0x0009000722008986 */ /* 0x0001d8000c101906 */
[----:B0-----:R-:W-:Y:S05]  /*0d00*/  @P1 EXIT ;  /* 0x000000000000194d */ /* 0x001fea0003800000 */
[----:B------:R-:W-:Y:S01]  /*0d10*/  ULDC UR5, c[0x0][0xc] ;  /* 0x0000030000057ab9 */ /* 0x000fe20000000800 */
[----:B------:R-:W-:Y:S01]  /*0d20*/  BSSY B0, `(.L_x_43) ;  /* 0x000003f000007945 */ /* 0x000fe20003800000 */
[----:B------:R-:W-:-:S06]  /*0d30*/  UIMAD UR4, UR4, UR5, URZ ;  /* 0x00000005040472a4 */ /* 0x000fcc000f8e023f */
[----:B------:R-:W-:Y:S01]  /*0d40*/  IMAD R15, RZ, RZ, -UR4 ;  /* 0x80000004ff0f7e24 */ /* 0x000fe2000f8e02ff */
[----:B------:R-:W-:Y:S01]  /*0d50*/  ISETP.NE.U32.AND P2, PT, RZ, UR4, PT ;  /* 0x00000004ff007c0c */ /* 0x000fe2000bf45070 */
[----:B------:R-:W-:Y:S01]  /*0d60*/  VIADD R14, R51, UR4 ;  /* 0x00000004330e7c36 */ /* 0x000fe20008000000 */
[----:B------:R-:W0:Y:S04]  /*0d70*/  I2F.U32.RP R7, UR4 ;  /* 0x0000000400077d06 */ /* 0x000e280008209000 */
[----:B------:R-:W-:-:S04]  /*0d80*/  LOP3.LUT R6, RZ, R14, RZ, 0x33, !PT ;  /* 0x0000000eff067212 */ /* 0x000fc800078e33ff */
[----:B0-----:R-:W0:Y:S02]  /*0d90*/  MUFU.RCP R7, R7 ;  /* 0x0000000700077308 */ /* 0x001e240000001000 */
[----:B0-----:R-:W-:-:S06]  /*0da0*/  IADD3 R4, R7, 0xffffffe, RZ ;  /* 0x0ffffffe07047810 */ /* 0x001fcc0007ffe0ff */
[----:B------:R0:W1:Y:S02]  /*0db0*/  F2I.FTZ.U32.TRUNC.NTZ R5, R4 ;  /* 0x0000000400057305 */ /* 0x000064000021f000 */
[----:B0-----:R-:W-:Y:S01]  /*0dc0*/  HFMA2.MMA R4, -RZ, RZ, 0, 0 ;  /* 0x00000000ff047435 */ /* 0x001fe200000001ff */
[----:B-1----:R-:W-:-:S09]  /*0dd0*/  IMAD R15, R15, R5, RZ ;  /* 0x000000050f0f7224 */ /* 0x002fd200078e02ff */
[----:B------:R-:W-:Y:S01]  /*0de0*/  IMAD.HI.U32 R5, R5, R15, R4 ;  /* 0x0000000f05057227 */ /* 0x000fe200078e0004 */
[----:B------:R-:W-:-:S05]  /*0df0*/  IADD3 R15, R6, UR4, R47 ;  /* 0x00000004060f7c10 */ /* 0x000fca000fffe02f */
[----:B------:R-:W-:-:S04]  /*0e00*/  IMAD.HI.U32 R5, R5, R15, RZ ;  /* 0x0000000f05057227 */ /* 0x000fc800078e00ff */
[----:B------:R-:W-:-:S04]  /*0e10*/  IMAD.MOV R6, RZ, RZ, -R5 ;  /* 0x000000ffff067224 */ /* 0x000fc800078e0a05 */
[----:B------:R-:W-:-:S05]  /*0e20*/  IMAD R4, R6, UR4, R15 ;  /* 0x0000000406047c24 */ /* 0x000fca000f8e020f */
[----:B------:R-:W-:-:S13]  /*0e30*/  ISETP.GE.U32.AND P0, PT, R4, UR4, PT ;  /* 0x0000000404007c0c */ /* 0x000fda000bf06070 */
[----:B------:R-:W-:Y:S01]  /*0e40*/  @P0 VIADD R4, R4, -UR4 ;  /* 0x8000000404040c36 */ /* 0x000fe20008000000 */
[----:B------:R-:W-:-:S04]  /*0e50*/  @P0 IADD3 R5, R5, 0x1, RZ ;  /* 0x0000000105050810 */ /* 0x000fc80007ffe0ff */
[----:B------:R-:W-:-:S13]  /*0e60*/  ISETP.GE.U32.AND P1, PT, R4, UR4, PT ;  /* 0x0000000404007c0c */ /* 0x000fda000bf26070 */
[----:B------:R-:W-:Y:S01]  /*0e70*/  @P1 VIADD R5, R5, 0x1 ;  /* 0x0000000105051836 */ /* 0x000fe20000000000 */
[----:B------:R-:W-:Y:S02]  /*0e80*/  @!P2 LOP3.LUT R5, RZ, UR4, RZ, 0x33, !PT ;  /* 0x00000004ff05ac12 */ /* 0x000fe4000f8e33ff */
[----:B------:R-:W-:Y:S02]  /*0e90*/  ISETP.LT.U32.AND P1, PT, R15, UR4, PT ;  /* 0x000000040f007c0c */ /* 0x000fe4000bf21070 */
[----:B------:R-:W-:-:S04]  /*0ea0*/  LOP3.LUT R5, R5, 0x1, RZ, 0xc0, !PT ;  /* 0x0000000105057812 */ /* 0x000fc800078ec0ff */
[----:B------:R-:W-:-:S13]  /*0eb0*/  ISETP.NE.U32.AND P0, PT, R5, 0x1, PT ;  /* 0x000000010500780c */ /* 0x000fda0003f05070 */
[----:B------:R-:W-:Y:S05]  /*0ec0*/  @!P0 BRA `(.L_x_44) ;  /* 0x0000000000908947 */ /* 0x000fea0003800000 */
[----:B------:R-:W-:Y:S02]  /*0ed0*/  ISETP.GE.AND P0, PT, R51, R49, PT ;  /* 0x000000313300720c */ /* 0x000fe40003f06270 */
[----:B------:R-:W-:Y:S02]  /*0ee0*/  SHF.R.S32.HI R30, RZ, 0x1f, R51 ;  /* 0x0000001fff1e7819 */ /* 0x000fe40000011433 */
[----:B------:R-:W-:-:S13]  /*0ef0*/  ISETP.NE.AND P2, PT, R40, 0x3, P0 ;  /* 0x000000032800780c */ /* 0x000fda0000745270 */
[C---:B------:R-:W-:Y:S01]  /*0f00*/  @!P2 LEA R4, P3, R51.reuse, R12, 0x4 ;  /* 0x0000000c3304a211 */ /* 0x040fe200078620ff */
[----:B------:R-:W0:Y:S03]  /*0f10*/  @!P2 LDC.64 R24, c[0x0][0x268] ;  /* 0x00009a00ff18ab82 */ /* 0x000e260000000a00 */
[----:B------:R-:W-:-:S06]  /*0f20*/  @!P2 LEA.HI.X R5, R51, R13, R30, 0x4, P3 ;  /* 0x0000000d3305a211 */ /* 0x000fcc00018f241e */
[----:B------:R-:W2:Y:S01]  /*0f30*/  @!P2 LD.E.128 R4, desc[UR6][R4.64+0xa00] ;  /* 0x000a00060404a980 */ /* 0x000ea2000c101d00 */
[----:B------:R-:W-:Y:S01]  /*0f40*/  ISETP.NE.AND P3, PT, R0, 0x3, P0 ;  /* 0x000000030000780c */ /* 0x000fe20000765270 */
[----:B------:R-:W-:-:S12]  /*0f50*/  @!P2 IMAD R15, R49, R40, R51 ;  /* 0x00000028310fa224 */ /* 0x000fd800078e0233 */
[----:B------:R-:W-:Y:S01]  /*0f60*/  @!P3 LEA R16, P4, R51, R10, 0x4 ;  /* 0x0000000a3310b211 */ /* 0x000fe200078820ff */
[----:B0-----:R-:W-:Y:S01]  /*0f70*/  @!P2 IMAD.WIDE R24, R15, 0x10, R24 ;  /* 0x000000100f18a825 */ /* 0x001fe200078e0218 */
[----:B------:R-:W0:Y:S02]  /*0f80*/  @!P3 LDC.64 R26, c[0x0][0x268] ;  /* 0x00009a00ff1abb82 */ /* 0x000e240000000a00 */
[----:B------:R-:W-:Y:S02]  /*0f90*/  @!P3 LEA.HI.X R17, R51, R11, R30, 0x4, P4 ;  /* 0x0000000b3311b211 */ /* 0x000fe400020f241e */
[----:B--2---:R1:W-:Y:S04]  /*0fa0*/  @!P2 STG.E.128 desc[UR6][R24.64], R4 ;  /* 0x000000041800a986 */ /* 0x0043e8000c101d06 */
[----:B------:R-:W2:Y:S01]  /*0fb0*/  @!P3 LD.E.128 R16, desc[UR6][R16.64+0xa00] ;  /* 0x000a00061010b980 */ /* 0x000ea2000c101d00 */
[----:B------:R-:W-:Y:S01]  /*0fc0*/  ISETP.NE.AND P2, PT, R41, 0x3, P0 ;  /* 0x000000032900780c */ /* 0x000fe20000745270 */
[----:B------:R-:W-:-:S04]  /*0fd0*/  @!P3 IMAD R15, R49, R0, R51 ;  /* 0x00000000310fb224 */ /* 0x000fc800078e0233 */
[----:B0-----:R-:W-:-:S08]  /*0fe0*/  @!P3 IMAD.WIDE R26, R15, 0x10, R26 ;  /* 0x000000100f1ab825 */ /* 0x001fd000078e021a */
[C---:B------:R-:W-:Y:S01]  /*0ff0*/  @!P2 LEA R20, P4, R51.reuse, R8, 0x4 ;  /* 0x000000083314a211 */ /* 0x040fe200078820ff */
[----:B------:R-:W0:Y:S03]  /*1000*/  @!P2 LDC.64 R28, c[0x0][0x268] ;  /* 0x00009a00ff1cab82 */ /* 0x000e260000000a00 */
[C---:B------:R-:W-:Y:S02]  /*1010*/  @!P2 LEA.HI.X R21, R51.reuse, R9, R30, 0x4, P4 ;  /* 0x000000093315a211 */ /* 0x040fe400020f241e */
[----:B------:R-:W-:Y:S01]  /*1020*/  ISETP.NE.AND P0, PT, R32, 0x3, P0 ;  /* 0x000000032000780c */ /* 0x000fe20000705270 */
[----:B--2---:R2:W-:Y:S04]  /*1030*/  @!P3 STG.E.128 desc[UR6][R26.64], R16 ;  /* 0x000000101a00b986 */ /* 0x0045e8000c101d06 */
[----:B------:R-:W3:Y:S08]  /*1040*/  @!P2 LD.E.128 R20, desc[UR6][R20.64+0xa00] ;  /* 0x000a00061414a980 */ /* 0x000ef0000c101d00 */
[----:B-1----:R-:W-:Y:S01]  /*1050*/  @!P0 LEA R4, P3, R51, R2, 0x4 ;  /* 0x0000000233048211 */ /* 0x002fe200078620ff */
[----:B------:R-:W-:-:S03]  /*1060*/  @!P2 IMAD R25, R49, R41, R51 ;  /* 0x000000293119a224 */ /* 0x000fc600078e0233 */
[----:B------:R-:W-:Y:S01]  /*1070*/  @!P0 LEA.HI.X R5, R51, R3, R30, 0x4, P3 ;  /* 0x0000000333058211 */ /* 0x000fe200018f241e */
[----:B0-----:R-:W-:Y:S02]  /*1080*/  @!P2 IMAD.WIDE R24, R25, 0x10, R28 ;  /* 0x000000101918a825 */ /* 0x001fe400078e021c */
[----:B------:R-:W0:Y:S03]  /*1090*/  @!P0 LDC.64 R28, c[0x0][0x268] ;  /* 0x00009a00ff1c8b82 */ /* 0x000e260000000a00 */
[----:B---3--:R1:W-:Y:S04]  /*10a0*/  @!P2 STG.E.128 desc[UR6][R24.64], R20 ;  /* 0x000000141800a986 */ /* 0x0083e8000c101d06 */
[----:B------:R-:W3:Y:S01]  /*10b0*/  @!P0 LD.E.128 R4, desc[UR6][R4.64+0xa00] ;  /* 0x000a000604048980 */ /* 0x000ee2000c101d00 */
[----:B--2---:R-:W-:-:S02]  /*10c0*/  @!P0 IMAD R17, R49, R32, R51 ;  /* 0x0000002031118224 */ /* 0x004fc400078e0233 */
[----:B------:R-:W-:Y:S01]  /*10d0*/  IMAD.MOV.U32 R51, RZ, RZ, R14 ;  /* 0x000000ffff337224 */ /* 0x000fe200078e000e */
[----:B------:R-:W-:Y:S01]  /*10e0*/  @!P0 MOV R51, R14 ;  /* 0x0000000e00338202 */ /* 0x000fe20000000f00 */
[----:B0-----:R-:W-:-:S05]  /*10f0*/  @!P0 IMAD.WIDE R16, R17, 0x10, R28 ;  /* 0x0000001011108825 */ /* 0x001fca00078e021c */
[----:B---3--:R1:W-:Y:S02]  /*1100*/  @!P0 STG.E.128 desc[UR6][R16.64], R4 ;  /* 0x0000000410008986 */ /* 0x0083e4000c101d06 */
.L_x_44:
[----:B------:R-:W-:Y:S05]  /*1110*/  BSYNC B0 ;  /* 0x0000000000007941 */ /* 0x000fea0003800000 */
.L_x_43:
[----:B------:R-:W-:Y:S05]  /*1120*/  @P1 EXIT ;  /* 0x000000000000194d */ /* 0x000fea0003800000 */
[----:B------:R-:W-:Y:S01]  /*1130*/  ISETP.NE.AND P3, PT, R40, 0x3, PT ;  /* 0x000000032800780c */ /* 0x000fe20003f65270 */
[C---:B------:R-:W-:Y:S02]  /*1140*/  IMAD R40, R49.reuse, R40, RZ ;  /* 0x0000002831287224 */ /* 0x040fe400078e02ff */
[C---:B------:R-:W-:Y:S02]  /*1150*/  IMAD R15, R49.reuse, R0, RZ ;  /* 0x00000000310f7224 */ /* 0x040fe400078e02ff */
[C---:B-1----:R-:W-:Y:S02]  /*1160*/  IMAD R24, R49.reuse, R41, RZ ;  /* 0x0000002931187224 */ /* 0x042fe400078e02ff */
[----:B------:R-:W-:-:S07]  /*1170*/  IMAD R14, R49, R32, RZ ;  /* 0x00000020310e7224 */ /* 0x000fce00078e02ff */
.L_x_45:
[----:B------:R-:W-:Y:S02]  /*1180*/  ISETP.GE.AND P1, PT, R51, R49, P3 ;  /* 0x000000313300720c */ /* 0x000fe40001f26270 */
[----:B------:R-:W-:-:S11]  /*1190*/  SHF.R.S32.HI R25, RZ, 0x1f, R51 ;  /* 0x0000001fff197819 */ /* 0x000fd60000011433 */
[C---:B-1----:R-:W-:Y:S01]  /*11a0*/  @!P1 LEA R4, P0, R51.reuse, R12, 0x4 ;  /* 0x0000000c33049211 */ /* 0x042fe200078020ff */
[----:B------:R-:W0:Y:S03]  /*11b0*/  @!P1 LDC.64 R26, c[0x0][0x268] ;  /* 0x00009a00ff1a9b82 */ /* 0x000e260000000a00 */
[----:B------:R-:W-:-:S06]  /*11c0*/  @!P1 LEA.HI.X R5, R51, R13, R25, 0x4, P0 ;  /* 0x0000000d33059211 */ /* 0x000fcc00000f2419 */
[----:B------:R-:W2:Y:S01]  /*11d0*/  @!P1 LD.E.128 R4, desc[UR6][R4.64+0xa00] ;  /* 0x000a000604049980 */ /* 0x000ea2000c101d00 */
[----:B------:R-:W-:Y:S01]  /*11e0*/  ISETP.NE.AND P2, PT, R0, 0x3, PT ;  /* 0x000000030000780c */ /* 0x000fe20003f45270 */
[----:B------:R-:W-:-:S03]  /*11f0*/  @!P1 IMAD.IADD R19, R40, 0x1, R51 ;  /* 0x0000000128139824 */ /* 0x000fc600078e0233 */
[----:B------:R-:W-:Y:S01]  /*1200*/  ISETP.GE.AND P0, PT, R51, R49, P2 ;  /* 0x000000313300720c */ /* 0x000fe20001706270 */
[----:B0-----:R-:W-:-:S12]  /*1210*/  @!P1 IMAD.WIDE R26, R19, 0x10, R26 ;  /* 0x00000010131a9825 */ /* 0x001fd800078e021a */
[C---:B------:R-:W-:Y:S01]  /*1220*/  @!P0 LEA R16, P4, R51.reuse, R10, 0x4 ;  /* 0x0000000a33108211 */ /* 0x040fe200078820ff */
[----:B------:R-:W0:Y:S03]  /*1230*/  @!P0 LDC.64 R28, c[0x0][0x268] ;  /* 0x00009a00ff1c8b82 */ /* 0x000e260000000a00 */
[----:B------:R-:W-:Y:S01]  /*1240*/  @!P0 LEA.HI.X R17, R51, R11, R25, 0x4, P4 ;  /* 0x0000000b33118211 */ /* 0x000fe200020f2419 */
[----:B--2---:R1:W-:Y:S05]  /*1250*/  @!P1 STG.E.128 desc[UR6][R26.64], R4 ;  /* 0x000000041a009986 */ /* 0x0043ea000c101d06 */
        /* <DEDUP_REMOVED lines=9> */
[----:B------:R-:W3:Y:S01]  /*12f0*/  @!P4 LD.E.128 R20, desc[UR6][R20.64+0xa00] ;  /* 0x000a00061414c980 */ /* 0x000ee2000c101d00 */
[----:B------:R-:W-:-:S02]  /*1300*/  ISETP.NE.AND P0, PT, R32, 0x3, PT ;  /* 0x000000032000780c */ /* 0x000fc40003f05270 */
[----:B-1----:R-:W-:Y:S02]  /*1310*/  @!P4 IADD3 R7, R24, R51, RZ ;  /* 0x000000331807c210 */ /* 0x002fe40007ffe0ff */
[----:B------:R-:W-:-:S03]  /*1320*/  ISETP.GE.AND P5, PT, R51, R49, P0 ;  /* 0x000000313300720c */ /* 0x000fc600007a6270 */
[----:B0-----:R-:W-:-:S10]  /*1330*/  @!P4 IMAD.WIDE R30, R7, 0x10, R30 ;  /* 0x00000010071ec825 */ /* 0x001fd400078e021e */
[C---:B------:R-:W-:Y:S01]  /*1340*/  @!P5 LEA R4, P6, R51.reuse, R2, 0x4 ;  /* 0x000000023304d211 */ /* 0x040fe200078c20ff */
[----:B--2---:R-:W0:Y:S03]  /*1350*/  @!P5 LDC.64 R28, c[0x0][0x268] ;  /* 0x00009a00ff1cdb82 */ /* 0x004e260000000a00 */
[C---:B------:R-:W-:Y:S01]  /*1360*/  @!P5 LEA.HI.X R5, R51.reuse, R3, R25, 0x4, P6 ;  /* 0x000000033305d211 */ /* 0x040fe200030f2419 */
[----:B------:R-:W-:Y:S01]  /*1370*/  VIADD R25, R51, UR4 ;  /* 0x0000000433197c36 */ /* 0x000fe20008000000 */
[----:B---3--:R1:W-:Y:S04]  /*1380*/  @!P4 STG.E.128 desc[UR6][R30.64], R20 ;  /* 0x000000141e00c986 */ /* 0x0083e8000c101d06 */
[----:B------:R-:W2:Y:S01]  /*1390*/  @!P5 LD.E.128 R4, desc[UR6][R4.64+0xa00] ;  /* 0x000a00060404d980 */ /* 0x000ea2000c101d00 */
[----:B------:R-:W-:Y:S01]  /*13a0*/  ISETP.GE.AND P4, PT, R25, R49, P3 ;  /* 0x000000311900720c */ /* 0x000fe20001f86270 */
[----:B------:R-:W-:Y:S01]  /*13b0*/  @!P5 IMAD.IADD R51, R14, 0x1, R51 ;  /* 0x000000010e33d824 */ /* 0x000fe200078e0233 */
[----:B------:R-:W-:-:S03]  /*13c0*/  SHF.R.S32.HI R26, RZ, 0x1f, R25 ;  /* 0x0000001fff1a7819 */ /* 0x000fc60000011419 */
[----:B0-----:R-:W-:-:S08]  /*13d0*/  @!P5 IMAD.WIDE R28, R51, 0x10, R28 ;  /* 0x00000010331cd825 */ /* 0x001fd000078e021c */
[C---:B------:R-:W-:Y:S01]  /*13e0*/  @!P4 LEA R16, P6, R25.reuse, R12, 0x4 ;  /* 0x0000000c1910c211 */ /* 0x040fe200078c20ff */
[----:B-1----:R-:W0:Y:S03]  /*13f0*/  @!P4 LDC.64 R30, c[0x0][0x268] ;  /* 0x00009a00ff1ecb82 */ /* 0x002e260000000a00 */
[C---:B------:R-:W-:Y:S02]  /*1400*/  @!P4 LEA.HI.X R17, R25.reuse, R13, R26, 0x4, P6 ;  /* 0x0000000d1911c211 */ /* 0x040fe400030f241a */
[C---:B------:R-:W-:Y:S02]  /*1410*/  ISETP.GE.AND P2, PT, R25.reuse, R49, P2 ;  /* 0x000000311900720c */ /* 0x040fe40001746270 */
[----:B------:R-:W-:Y:S02]  /*1420*/  @!P4 IADD3 R23, R40, R25, RZ ;  /* 0x000000192817c210 */ /* 0x000fe40007ffe0ff */
[----:B------:R-:W-:-:S09]  /*1430*/  ISETP.GE.AND P1, PT, R25, R49, P1 ;  /* 0x000000311900720c */ /* 0x000fd20000f26270 */
[----:B------:R-:W1:Y:S01]  /*1440*/  @!P2 LDC.64 R34, c[0x0][0x268] ;  /* 0x00009a00ff22ab82 */ /* 0x000e620000000a00 */
[----:B--2---:R2:W-:Y:S04]  /*1450*/  @!P5 STG.E.128 desc[UR6][R28.64], R4 ;  /* 0x000000041c00d986 */ /* 0x0045e8000c101d06 */
[----:B------:R-:W3:Y:S01]  /*1460*/  @!P4 LD.E.128 R16, desc[UR6][R16.64+0xa00] ;  /* 0x000a00061010c980 */ /* 0x000ee2000c101d00 */
[----:B------:R-:W-:Y:S01]  /*1470*/  @!P2 LEA R20, P5, R25, R10, 0x4 ;  /* 0x0000000a1914a211 */ /* 0x000fe200078a20ff */
[----:B0-----:R-:W-:-:S03]  /*1480*/  @!P4 IMAD.WIDE R30, R23, 0x10, R30 ;  /* 0x00000010171ec825 */ /* 0x001fc600078e021e */
[----:B------:R-:W-:Y:S02]  /*1490*/  @!P2 LEA.HI.X R21, R25, R11, R26, 0x4, P5 ;  /* 0x0000000b1915a211 */ /* 0x000fe400028f241a */
[----:B---3--:R0:W-:Y:S04]  /*14a0*/  @!P4 STG.E.128 desc[UR6][R30.64], R16 ;  /* 0x000000101e00c986 */ /* 0x0081e8000c101d06 */
[----:B------:R-:W3:Y:S01]  /*14b0*/  @!P2 LD.E.128 R20, desc[UR6][R20.64+0xa00] ;  /* 0x000a00061414a980 */ /* 0x000ee2000c101d00 */
[----:B--2---:R-:W-:Y:S01]  /*14c0*/  @!P2 IMAD.IADD R29, R15, 0x1, R25 ;  /* 0x000000010f1da824 */ /* 0x004fe200078e0219 */
[----:B------:R-:W-:-:S03]  /*14d0*/  @!P1 LEA R4, P4, R25, R8, 0x4 ;  /* 0x0000000819049211 */ /* 0x000fc600078820ff */
[----:B-1----:R-:W-:Y:S01]  /*14e0*/  @!P2 IMAD.WIDE R28, R29, 0x10, R34 ;  /* 0x000000101d1ca825 */ /* 0x002fe200078e0222 */
[C---:B------:R-:W-:Y:S01]  /*14f0*/  @!P1 LEA.HI.X R5, R25.reuse, R9, R26, 0x4, P4 ;  /* 0x0000000919059211 */ /* 0x040fe200020f241a */
[----:B------:R-:W1:Y:S01]  /*1500*/  @!P1 LDC.64 R34, c[0x0][0x268] ;  /* 0x00009a00ff229b82 */ /* 0x000e620000000a00 */
[----:B------:R-:W-:Y:S01]  /*1510*/  ISETP.GE.AND P0, PT, R25, R49, P0 ;  /* 0x000000311900720c */ /* 0x000fe20000706270 */
[----:B------:R-:W-:-:S12]  /*1520*/  @!P1 IMAD.IADD R27, R24, 0x1, R25 ;  /* 0x00000001181b9824 */ /* 0x000fd800078e0219 */
[----:B0-----:R-:W0:Y:S01]  /*1530*/  @!P0 LDC.64 R30, c[0x0][0x268] ;  /* 0x00009a00ff1e8b82 */ /* 0x001e220000000a00 */
[----:B---3--:R2:W-:Y:S04]  /*1540*/  @!P2 STG.E.128 desc[UR6][R28.64], R20 ;  /* 0x000000141c00a986 */ /* 0x0085e8000c101d06 */
[----:B------:R-:W3:Y:S01]  /*1550*/  @!P1 LD.E.128 R4, desc[UR6][R4.64+0xa00] ;  /* 0x000a000604049980 */ /* 0x000ee2000c101d00 */
[----:B------:R-:W-:-:S04]  /*1560*/  @!P0 LEA R16, P2, R25, R2, 0x4 ;  /* 0x0000000219108211 */ /* 0x000fc800078420ff */
[----:B------:R-:W-:Y:S01]  /*1570*/  @!P0 LEA.HI.X R17, R25, R3, R26, 0x4, P2 ;  /* 0x0000000319118211 */ /* 0x000fe200010f241a */
[----:B-1----:R-:W-:-:S05]  /*1580*/  @!P1 IMAD.WIDE R26, R27, 0x10, R34 ;  /* 0x000000101b1a9825 */ /* 0x002fca00078e0222 */
[----:B---3--:R1:W-:Y:S04]  /*1590*/  @!P1 STG.E.128 desc[UR6][R26.64], R4 ;  /* 0x000000041a009986 */ /* 0x0083e8000c101d06 */
[----:B------:R-:W3:Y:S01]  /*15a0*/  @!P0 LD.E.128 R16, desc[UR6][R16.64+0xa00] ;  /* 0x000a000610108980 */ /* 0x000ee2000c101d00 */
[----:B--2---:R-:W-:Y:S01]  /*15b0*/  @!P0 IADD3 R21, R14, R25, RZ ;  /* 0x000000190e158210 */ /* 0x004fe20007ffe0ff */
[----:B------:R-:W-:-:S04]  /*15c0*/  VIADD R51, R25, UR4 ;  /* 0x0000000419337c36 */ /* 0x000fc80008000000 */
[----:B0-----:R-:W-:-:S05]  /*15d0*/  @!P0 IMAD.WIDE R20, R21, 0x10, R30 ;  /* 0x0000001015148825 */ /* 0x001fca00078e021e */
[----:B---3--:R1:W-:Y:S01]  /*15e0*/  @!P0 STG.E.128 desc[UR6][R20.64], R16 ;  /* 0x0000001014008986 */ /* 0x0083e2000c101d06 */
[----:B------:R-:W-:-:S13]  /*15f0*/  ISETP.GE.AND P0, PT, R51, R47, PT ;  /* 0x0000002f3300720c */ /* 0x000fda0003f06270 */
[----:B------:R-:W-:Y:S05]  /*1600*/  @!P0 BRA `(.L_x_45) ;  /* 0xfffffff800dc8947 */ /* 0x000fea000383ffff */
[----:B------:R-:W-:Y:S05]  /*1610*/  EXIT ;  /* 0x000000000000794d */ /* 0x000fea0003800000 */
.L_x_46:
        /* <DEDUP_REMOVED lines=14> */
.L_x_235:


//--------------------- .text._ZN4vllm26cross_device_reduce_1stageI13__nv_bfloat16Li4EEEvPNS_8RankDataENS_11RankSignalsEPNS_6SignalEPT_ii --------------------------
	.section	.text._ZN4vllm26cross_device_reduce_1stageI13__nv_bfloat16Li4EEEvPNS_8RankDataENS_11RankSignalsEPNS_6SignalEPT_ii,"ax",@progbits
	.align	128
        .global         _ZN4vllm26cross_device_reduce_1stageI13__nv_bfloat16Li4EEEvPNS_8RankDataENS_11RankSignalsEPNS_6SignalEPT_ii
        .type           _ZN4vllm26cross_device_reduce_1stageI13__nv_bfloat16Li4EEEvPNS_8RankDataENS_11RankSignalsEPNS_6SignalEPT_ii,@function
        .size           _ZN4vllm26cross_device_reduce_1stageI13__nv_bfloat16Li4EEEvPNS_8RankDataENS_11RankSignalsEPNS_6SignalEPT_ii,(.L_x_236 - _ZN4vllm26cross_device_reduce_1stageI13__nv_bfloat16Li4EEEvPNS_8RankDataENS_11RankSignalsEPNS_6SignalEPT_ii)
        .other          _ZN4vllm26cross_device_reduce_1stageI13__nv_bfloat16Li4EEEvPNS_8RankDataENS_11RankSignalsEPNS_6SignalEPT_ii,@"STO_CUDA_ENTRY STV_DEFAULT"
_ZN4vllm26cross_device_reduce_1stageI13__nv_bfloat16Li4EEEvPNS_8RankDataENS_11RankSignalsEPNS_6SignalEPT_ii:
.text._ZN4vllm26cross_device_reduce_1stageI13__nv_bfloat16Li4EEEvPNS_8RankDataENS_11RankSignalsEPNS_6SignalEPT_ii:
[----:B------:R-:W0:Y:S01]  /*0000*/  LDC R1, c[0x0][0x28] ;  /* 0x00000a00ff017b82 */ /* 0x000e220000000800 */
[----:B------:R-:W1:Y:S07]  /*0010*/  S2R R27, SR_CTAID.X ;  /* 0x00000000001b7919 */ /* 0x000e6e0000002500 */
[----:B------:R-:W1:Y:S01]  /*0020*/  LDC.64 R24, c[0x0][0x260] ;  /* 0x00009800ff187b82 */ /* 0x000e620000000a00 */
[----:B------:R-:W-:Y:S01]  /*0030*/  ULDC.64 UR4, c[0x0][0x208] ;  /* 0x0000820000047ab9 */ /* 0x000fe20000000a00 */
[----:B0-----:R-:W-:Y:S01]  /*0040*/  IADD3 R1, R1, -0x40, RZ ;  /* 0xffffffc001017810 */ /* 0x001fe20007ffe0ff */
[----:B------:R-:W0:Y:S05]  /*0050*/  S2R R26, SR_TID.X ;  /* 0x00000000001a7919 */ /* 0x000e2a0000002100 */
[----:B------:R-:W2:Y:S08]  /*0060*/  LDC.64 R4, c[0x0][0x220] ;  /* 0x00008800ff047b82 */ /* 0x000eb00000000a00 */
[----:B------:R-:W2:Y:S08]  /*0070*/  LDC.64 R6, c[0x0][0x228] ;  /* 0x00008a00ff067b82 */ /* 0x000eb00000000a00 */
[----:B------:R-:W3:Y:S01]  /*0080*/  LDC.64 R8, c[0x0][0x230] ;  /* 0x00008c00ff087b82 */ /* 0x000ee20000000a00 */
[----:B-1----:R-:W-:-:S07]  /*0090*/  IMAD.WIDE.U32 R2, R27, 0x4, R24 ;  /* 0x000000041b027825 */ /* 0x002fce00078e0018 */
[----:B------:R-:W3:Y:S01]  /*00a0*/  LDC.64 R10, c[0x0][0x238] ;  /* 0x00008e00ff0a7b82 */ /* 0x000ee20000000a00 */
[----:B------:R-:W4:Y:S07]  /*00b0*/  LDG.E R34, desc[UR4][R2.64+0x900] ;  /* 0x0009000402227981 */ /* 0x000f2e000c1e1900 */
[----:B------:R-:W1:Y:S08]  /*00c0*/  LDC.64 R12, c[0x0][0x240] ;  /* 0x00009000ff0c7b82 */ /* 0x000e700000000a00 */
[----:B------:R-:W1:Y:S08]  /*00d0*/  LDC.64 R14, c[0x0][0x248] ;  /* 0x00009200ff0e7b82 */ /* 0x000e700000000a00 */
[----:B------:R-:W0:Y:S08]  /*00e0*/  LDC.64 R28, c[0x0][0x250] ;  /* 0x00009400ff1c7b82 */ /* 0x000e300000000a00 */
[----:B------:R-:W0:Y:S08]  /*00f0*/  LDC.64 R30, c[0x0][0x258] ;  /* 0x00009600ff1e7b82 */ /* 0x000e300000000a00 */
[----:B------:R-:W0:Y:S01]  /*0100*/  LDC.64 R32, c[0x0][0x210] ;  /* 0x00008400ff207b82 */ /* 0x000e220000000a00 */
[----:B--2---:R2:W-:Y:S04]  /*0110*/  STL.128 [R1], R4 ;  /* 0x0000000401007387 */ /* 0x0045e80000100c00 */
[----:B---3--:R2:W-:Y:S04]  /*0120*/  STL.128 [R1+0x10], R8 ;  /* 0x0000100801007387 */ /* 0x0085e80000100c00 */
[----:B-1----:R2:W-:Y:S01]  /*0130*/  STL.128 [R1+0x20], R12 ;  /* 0x0000200c01007387 */ /* 0x0025e20000100c00 */
[----:B0-----:R-:W-:-:S03]  /*0140*/  ISETP.GT.U32.AND P0, PT, R26, 0x3, PT ;  /* 0x000000031a00780c */ /* 0x001fc60003f04070 */
[----:B------:R2:W-:Y:S04]  /*0150*/  STL.128 [R1+0x30], R28 ;  /* 0x0000301c01007387 */ /* 0x0005e80000100c00 */
[----:B------:R-:W5:Y:S04]  /*0160*/  LDG.E.128 R16, desc[UR4][R32.64] ;  /* 0x0000000420107981 */ /* 0x000f68000c1e1d00 */
[----:B------:R0:W5:Y:S02]  /*0170*/  LDG.E.128 R20, desc[UR4][R32.64+0x10] ;  /* 0x0000100420147981 */ /* 0x000164000c1e1d00 */
[----:B0-----:R-:W-:-:S05]  /*0180*/  MOV R33, R1 ;  /* 0x0000000100217202 */ /* 0x001fca0000000f00 */
[----:B------:R-:W-:Y:S01]  /*0190*/  IMAD R0, R26, 0x8, R33 ;  /* 0x000000081a007824 */ /* 0x000fe200078e0221 */
[----:B----4-:R-:W-:Y:S01]  /*01a0*/  IADD3 R33, R34, 0x1, RZ ;  /* 0x0000000122217810 */ /* 0x010fe20007ffe0ff */
[----:B--2---:R-:W-:Y:S06]  /*01b0*/  @P0 BRA `(.L_x_47) ;  /* 0x00000000002c0947 */ /* 0x004fec0003800000 */
[----:B------:R-:W2:Y:S01]  /*01c0*/  LDL.64 R4, [R0] ;  /* 0x0000000000047983 */ /* 0x000ea20000100a00 */
[----:B------:R-:W0:Y:S01]  /*01d0*/  LDC R7, c[0x0][0x270] ;  /* 0x00009c00ff077b82 */ /* 0x000e220000000800 */
[----:B--2---:R-:W-:-:S04]  /*01e0*/  IMAD.WIDE.U32 R4, R27, 0x20, R4 ;  /* 0x000000201b047825 */ /* 0x004fc800078e0004 */
[----:B0-----:R-:W-:-:S04]  /*01f0*/  IMAD.WIDE R4, R7, 0x4, R4 ;  /* 0x0000000407047825 */ /* 0x001fc800078e0204 */
[----:B------:R-:W-:Y:S01]  /*0200*/  IMAD.WIDE.U32 R6, R27, 0x20, R24 ;  /* 0x000000201b067825 */ /* 0x000fe200078e0018 */
[----:B------:R0:W-:Y:S03]  /*0210*/  STG.E.STRONG.SYS desc[UR4][R4.64], R33 ;  /* 0x0000002104007986 */ /* 0x0001e6000c115904 */
[----:B------:R-:W-:-:S07]  /*0220*/  IMAD.WIDE.U32 R6, R26, 0x4, R6 ;  /* 0x000000041a067825 */ /* 0x000fce00078e0006 */
.L_x_48:
[----:B0-----:R-:W2:Y:S01]  /*0230*/  LDG.E.STRONG.SYS R4, desc[UR4][R6.64] ;  /* 0x0000000406047981 */ /* 0x001ea2000c1f5900 */
[----:B------:R-:W-:Y:S05]  /*0240*/  YIELD ;  /* 0x0000000000007946 */ /* 0x000fea0003800000 */
[----:B--2---:R-:W-:-:S13]  /*0250*/  ISETP.NE.AND P1, PT, R4, R33, PT ;  /* 0x000000210400720c */ /* 0x004fda0003f25270 */
[----:B------:R-:W-:Y:S05]  /*0260*/  @P1 BRA `(.L_x_48) ;  /* 0xfffffffc00f01947 */ /* 0x000fea000383ffff */
.L_x_47:
        /* <DEDUP_REMOVED lines=13> */
.L_x_51:
        /* <DEDUP_REMOVED lines=29> */
[----:B------:R-:W-:Y:S01]  /*0510*/  IMAD.U32 R6, R8, 0x10000, RZ ;  /* 0x0001000008067824 */ /* 0x000fe200078e00ff */
[----:B------:R-:W-:Y:S01]  /*0520*/  SHF.L.U32 R41, R37, 0x10, RZ ;  /* 0x0000001025297819 */ /* 0x000fe200000006ff */
[----:B------:R-:W-:Y:S01]  /*0530*/  IMAD.U32 R37, R5, 0x10000, RZ ;  /* 0x0001000005257824 */ /* 0x000fe200078e00ff */
[----:B------:R-:W-:Y:S01]  /*0540*/  SHF.L.U32 R8, R9, 0x10, RZ ;  /* 0x0000001009087819 */ /* 0x000fe200000006ff */
[----:B------:R-:W-:Y:S01]  /*0550*/  FADD.FTZ R11, R40, R11 ;  /* 0x0000000b280b7221 */ /* 0x000fe20000010000 */
[----:B------:R-:W-:Y:S01]  /*0560*/  SHF.L.U32 R9, R10, 0x10, RZ ;  /* 0x000000100a097819 */ /* 0x000fe200000006ff */
[----:B------:R-:W-:Y:S01]  /*0570*/  FADD.FTZ R6, R41, R6 ;  /* 0x0000000629067221 */ /* 0x000fe20000010000 */
[----:B------:R-:W-:Y:S01]  /*0580*/  SHF.L.U32 R5, R7, 0x10, RZ ;  /* 0x0000001007057819 */ /* 0x000fe200000006ff */
[----:B------:R-:W-:Y:S01]  /*0590*/  FADD.FTZ R7, R37, R8 ;  /* 0x0000000825077221 */ /* 0x000fe20000010000 */
[C---:B----4-:R-:W-:Y:S01]  /*05a0*/  PRMT R10, R13.reuse, 0x7632, R10 ;  /* 0x000076320d0a7816 */ /* 0x050fe2000000000a */
[--C-:B------:R-:W-:Y:S01]  /*05b0*/  FADD.FTZ R8, R36, R9.reuse ;  /* 0x0000000924087221 */ /* 0x100fe20000010000 */
[----:B------:R-:W-:Y:S01]  /*05c0*/  SHF.L.U32 R36, R14, 0x10, RZ ;  /* 0x000000100e247819 */ /* 0x000fe200000006ff */
[C---:B------:R-:W-:Y:S01]  /*05d0*/  IMAD.U32 R37, R12.reuse, 0x10000, RZ ;  /* 0x000100000c257824 */ /* 0x040fe200078e00ff */
[----:B------:R-:W-:Y:S01]  /*05e0*/  PRMT R9, R12, 0x7632, R9 ;  /* 0x000076320c097816 */ /* 0x000fe20000000009 */
[----:B------:R-:W-:Y:S01]  /*05f0*/  FADD.FTZ R5, R42, R5 ;  /* 0x000000052a057221 */ /* 0x000fe20000010000 */
[----:B------:R-:W-:Y:S01]  /*0600*/  SHF.L.U32 R41, R13, 0x10, RZ ;  /* 0x000000100d297819 */ /* 0x000fe200000006ff */
[----:B------:R-:W-:Y:S01]  /*0610*/  FADD.FTZ R39, R39, R36 ;  /* 0x0000002427277221 */ /* 0x000fe20000010000 */
[----:B------:R-:W-:Y:S01]  /*0620*/  PRMT R12, R14, 0x7632, R12 ;  /* 0x000076320e0c7816 */ /* 0x000fe2000000000c */
[----:B------:R-:W-:Y:S01]  /*0630*/  IMAD.U32 R14, R15, 0x10000, RZ ;  /* 0x000100000f0e7824 */ /* 0x000fe200078e00ff */
[----:B------:R-:W-:Y:S01]  /*0640*/  SHF.L.U32 R36, R9, 0x10, RZ ;  /* 0x0000001009247819 */ /* 0x000fe200000006ff */
[----:B------:R-:W-:Y:S01]  /*0650*/  FADD.FTZ R4, R4, R37 ;  /* 0x0000002504047221 */ /* 0x000fe20000010000 */
[----:B------:R-:W-:Y:S01]  /*0660*/  PRMT R13, R15, 0x7632, R13 ;  /* 0x000076320f0d7816 */ /* 0x000fe2000000000d */
[----:B------:R-:W-:Y:S01]  /*0670*/  IMAD.U32 R12, R12, 0x10000, RZ ;  /* 0x000100000c0c7824 */ /* 0x000fe200078e00ff */
        /* <DEDUP_REMOVED lines=24> */
[----:B------:R-:W-:Y:S01]  /*0800*/  FADD.FTZ R7, R7, R12 ;  /* 0x0000000c07077221 */ /* 0x000fe20000010000 */
[----:B------:R-:W-:Y:S01]  /*0810*/  FADD.FTZ R11, R11, R14 ;  /* 0x0000000e0b0b7221 */ /* 0x000fe20000010000 */
[----:B------:R-:W-:Y:S01]  /*0820*/  FADD.FTZ R8, R8, R13 ;  /* 0x0000000d08087221 */ /* 0x000fe20000010000 */
[----:B------:R-:W-:Y:S01]  /*0830*/  FADD.FTZ R4, R5, R4 ;  /* 0x0000000405047221 */ /* 0x000fe20000010000 */
[----:B------:R-:W-:-:S02]  /*0840*/  F2FP.BF16.F32.PACK_AB R5, R6, R29 ;  /* 0x0000001d0605723e */ /* 0x000fc400000010ff */
[----:B------:R-:W-:Y:S02]  /*0850*/  F2FP.BF16.F32.PACK_AB R6, R7, R30 ;  /* 0x0000001e0706723e */ /* 0x000fe400000010ff */
[----:B------:R-:W-:Y:S01]  /*0860*/  F2FP.BF16.F32.PACK_AB R7, R8, R11 ;  /* 0x0000000b0807723e */ /* 0x000fe200000010ff */
[----:B-1----:R-:W-:Y:S01]  /*0870*/  IMAD.WIDE R8, R35, 0x10, R32 ;  /* 0x0000001023087825 */ /* 0x002fe200078e0220 */
[----:B------:R-:W-:Y:S02]  /*0880*/  F2FP.BF16.F32.PACK_AB R4, R4, R15 ;  /* 0x0000000f0404723e */ /* 0x000fe400000010ff */
[----:B------:R-:W-:-:S03]  /*0890*/  IADD3 R35, R34, R35, RZ ;  /* 0x0000002322237210 */ /* 0x000fc60007ffe0ff */
[----:B------:R0:W-:Y:S01]  /*08a0*/  STG.E.128 desc[UR4][R8.64], R4 ;  /* 0x0000000408007986 */ /* 0x0001e2000c101d04 */
[----:B------:R-:W-:-:S13]  /*08b0*/  ISETP.GE.AND P2, PT, R35, UR7, PT ;  /* 0x0000000723007c0c */ /* 0x000fda000bf46270 */
[----:B------:R-:W-:Y:S05]  /*08c0*/  @!P2 BRA `(.L_x_51) ;  /* 0xfffffff8009ca947 */ /* 0x000fea000383ffff */
.L_x_50:
[----:B------:R-:W-:Y:S05]  /*08d0*/  BSYNC B0 ;  /* 0x0000000000007941 */ /* 0x000fea0003800000 */
.L_x_49:
[----:B------:R-:W-:Y:S06]  /*08e0*/  BAR.SYNC.DEFER_BLOCKING 0x0 ;  /* 0x0000000000007b1d */ /* 0x000fec0000010000 */
[----:B0-----:R-:W2:Y:S01]  /*08f0*/  LDG.E R4, desc[UR4][R2.64+0x900] ;  /* 0x0009000402047981 */ /* 0x001ea2000c1e1900 */
[----:B------:R-:W-:Y:S01]  /*0900*/  BSSY B0, `(.L_x_52) ;  /* 0x000000e000007945 */ /* 0x000fe20003800000 */
[----:B--2---:R-:W-:-:S03]  /*0910*/  IADD3 R7, R4, 0x1, RZ ;  /* 0x0000000104077810 */ /* 0x004fc60007ffe0ff */
        /* <DEDUP_REMOVED lines=8> */
.L_x_54:
[----:B------:R-:W2:Y:S01]  /*09a0*/  LDG.E.STRONG.SYS R0, desc[UR4][R24.64+0x480] ;  /* 0x0004800418007981 */ /* 0x000ea2000c1f5900 */
[----:B------:R-:W-:Y:S05]  /*09b0*/  YIELD ;  /* 0x0000000000007946 */ /* 0x000fea0003800000 */
[----:B--2---:R-:W-:-:S13]  /*09c0*/  ISETP.NE.AND P0, PT, R0, R7, PT ;  /* 0x000000070000720c */ /* 0x004fda0003f05270 */
[----:B------:R-:W-:Y:S05]  /*09d0*/  @P0 BRA `(.L_x_54) ;  /* 0xfffffffc00f00947 */ /* 0x000fea000383ffff */
.L_x_53:
[----:B------:R-:W-:Y:S05]  /*09e0*/  BSYNC B0 ;  /* 0x0000000000007941 */ /* 0x000fea0003800000 */
.L_x_52:
[----:B------:R-:W-:Y:S05]  /*09f0*/  @P1 EXIT ;  /* 0x000000000000194d */ /* 0x000fea0003800000 */
[----:B------:R-:W-:Y:S01]  /*0a00*/  STG.E desc[UR4][R2.64+0x900], R7 ;  /* 0x0009000702007986 */ /* 0x000fe2000c101904 */
[----:B------:R-:W-:Y:S05]  /*0a10*/  EXIT ;  /* 0x000000000000794d */ /* 0x000fea0003800000 */
.L_x_55:
        /* <DEDUP_REMOVED lines=14> */
.L_x_236:


//--------------------- .text._ZN4vllm26cross_device_reduce_2stageI13__nv_bfloat16Li2EEEvPNS_8RankDataENS_11RankSignalsEPNS_6SignalEPT_ii --------------------------
	.section	.text._ZN4vllm26cross_device_reduce_2stageI13__nv_bfloat16Li2EEEvPNS_8RankDataENS_11RankSignalsEPNS_6SignalEPT_ii,"ax",@progbits
	.align	128
        .global         _ZN4vllm26cross_device_reduce_2stageI13__nv_bfloat16Li2EEEvPNS_8RankDataENS_11RankSignalsEPNS_6SignalEPT_ii
        .type           _ZN4vllm26cross_device_reduce_2stageI13__nv_bfloat16Li2EEEvPNS_8RankDataENS_11RankSignalsEPNS_6SignalEPT_ii,@function
        .size           _ZN4vllm26cross_device_reduce_2stageI13__nv_bfloat16Li2EEEvPNS_8RankDataENS_11RankSignalsEPNS_6SignalEPT_ii,(.L_x_237 - _ZN4vllm26cross_device_reduce_2stageI13__nv_bfloat16Li2EEEvPNS_8RankDataENS_11RankSignalsEPNS_6SignalEPT_ii)
        .other          _ZN4vllm26cross_device_reduce_2stageI13__nv_bfloat16Li2EEEvPNS_8RankDataENS_11RankSignalsEPNS_6SignalEPT_ii,@"STO_CUDA_ENTRY STV_DEFAULT"
_ZN4vllm26cross_device_reduce_2stageI13__nv_bfloat16Li2EEEvPNS_8RankDataENS_11RankSignalsEPNS_6SignalEPT_ii:
.text._ZN4vllm26cross_device_reduce_2stageI13__nv_bfloat16Li2EEEvPNS_8RankDataENS_11RankSignalsEPNS_6SignalEPT_ii:
[----:B------:R-:W0:Y:S08]  /*0000*/  LDC R1, c[0x0][0x28] ;  /* 0x00000a00ff017b82 */ /* 0x000e300000000800 */
[----:B------:R-:W1:Y:S01]  /*0010*/  LDC.64 R24, c[0x0][0x270] ;  /* 0x00009c00ff187b82 */ /* 0x000e620000000a00 */
[----:B------:R-:W2:Y:S01]  /*0020*/  S2R R29, SR_CTAID.X ;  /* 0x00000000001d7919 */ /* 0x000ea20000002500 */
[----:B0-----:R-:W-:Y:S01]  /*0030*/  VIADD R1, R1, 0xffffffc0 ;  /* 0xffffffc001017836 */ /* 0x001fe20000000000 */
[----:B------:R-:W-:-:S05]  /*0040*/  ULDC.64 UR4, c[0x0][0x208] ;  /* 0x0000820000047ab9 */ /* 0x000fca0000000a00 */
[----:B------:R-:W2:Y:S08]  /*0050*/  LDC.64 R22, c[0x0][0x260] ;  /* 0x00009800ff167b82 */ /* 0x000eb00000000a00 */
[----:B------:R-:W0:Y:S08]  /*0060*/  LDC.64 R34, c[0x0][0x210] ;  /* 0x00008400ff227b82 */ /* 0x000e300000000a00 */
[----:B------:R-:W3:Y:S01]  /*0070*/  LDC.64 R16, c[0x0][0x220] ;  /* 0x00008800ff107b82 */ /* 0x000ee20000000a00 */
[C---:B-1----:R-:W-:Y:S01]  /*0080*/  VIADD R28, R24.reuse, 0x1 ;  /* 0x00000001181c7836 */ /* 0x042fe20000000000 */
[----:B------:R-:W-:-:S04]  /*0090*/  LEA.HI R0, R24, R24, RZ, 0x1 ;  /* 0x0000001818007211 */ /* 0x000fc800078f08ff */
[----:B------:R-:W-:Y:S02]  /*00a0*/  LEA.HI R2, R28, R28, RZ, 0x1 ;  /* 0x0000001c1c027211 */ /* 0x000fe400078f08ff */
[----:B------:R-:W3:Y:S01]  /*00b0*/  LDC.64 R18, c[0x0][0x228] ;  /* 0x00008a00ff127b82 */ /* 0x000ee20000000a00 */
[----:B------:R-:W-:Y:S01]  /*00c0*/  LOP3.LUT R3, R0, 0xfffffffe, RZ, 0xc0, !PT ;  /* 0xfffffffe00037812 */ /* 0x000fe200078ec0ff */
[----:B--2---:R-:W-:Y:S01]  /*00d0*/  IMAD.WIDE.U32 R26, R29, 0x4, R22 ;  /* 0x000000041d1a7825 */ /* 0x004fe200078e0016 */
[----:B------:R-:W-:Y:S02]  /*00e0*/  LOP3.LUT R21, R2, 0xfffffffe, RZ, 0xc0, !PT ;  /* 0xfffffffe02157812 */ /* 0x000fe400078ec0ff */
[----:B------:R-:W-:Y:S02]  /*00f0*/  IADD3 R0, -R3, R24, RZ ;  /* 0x0000001803007210 */ /* 0x000fe40007ffe1ff */
[----:B------:R-:W2:Y:S01]  /*0100*/  LDG.E R36, desc[UR4][R26.64+0x900] ;  /* 0x000900041a247981 */ /* 0x000ea2000c1e1900 */
[----:B------:R-:W1:Y:S01]  /*0110*/  LDC.64 R4, c[0x0][0x230] ;  /* 0x00008c00ff047b82 */ /* 0x000e620000000a00 */
[----:B------:R-:W-:-:S07]  /*0120*/  IMAD.IADD R28, R28, 0x1, -R21 ;  /* 0x000000011c1c7824 */ /* 0x000fce00078e0a15 */
[----:B------:R-:W1:Y:S08]  /*0130*/  LDC.64 R6, c[0x0][0x238] ;  /* 0x00008e00ff067b82 */ /* 0x000e700000000a00 */
[----:B------:R-:W4:Y:S08]  /*0140*/  LDC.64 R12, c[0x0][0x240] ;  /* 0x00009000ff0c7b82 */ /* 0x000f300000000a00 */
[----:B------:R-:W4:Y:S08]  /*0150*/  LDC.64 R14, c[0x0][0x248] ;  /* 0x00009200ff0e7b82 */ /* 0x000f300000000a00 */
[----:B------:R-:W4:Y:S08]  /*0160*/  LDC.64 R8, c[0x0][0x250] ;  /* 0x00009400ff087b82 */ /* 0x000f300000000a00 */
[----:B------:R-:W4:Y:S01]  /*0170*/  LDC.64 R10, c[0x0][0x258] ;  /* 0x00009600ff0a7b82 */ /* 0x000f220000000a00 */
[--C-:B------:R-:W-:Y:S01]  /*0180*/  IMAD R2, R0, 0x8, R1.reuse ;  /* 0x0000000800027824 */ /* 0x100fe200078e0201 */
[----:B---3--:R3:W-:Y:S01]  /*0190*/  STL.128 [R1], R16 ;  /* 0x0000001001007387 */ /* 0x0087e20000100c00 */
[----:B------:R-:W-:-:S02]  /*01a0*/  IMAD R20, R28, 0x8, R1 ;  /* 0x000000081c147824 */ /* 0x000fc400078e0201 */
[----:B0-----:R-:W-:-:S04]  /*01b0*/  IMAD.WIDE R32, R0, 0x8, R34 ;  /* 0x0000000800207825 */ /* 0x001fc800078e0222 */
[----:B------:R-:W-:Y:S01]  /*01c0*/  IMAD.WIDE R34, R28, 0x8, R34 ;  /* 0x000000081c227825 */ /* 0x000fe200078e0222 */
[----:B-1----:R-:W-:Y:S04]  /*01d0*/  STL.128 [R1+0x10], R4 ;  /* 0x0000100401007387 */ /* 0x002fe80000100c00 */
[----:B----4-:R0:W-:Y:S04]  /*01e0*/  STL.128 [R1+0x20], R12 ;  /* 0x0000200c01007387 */ /* 0x0101e80000100c00 */
[----:B---3--:R1:W5:Y:S04]  /*01f0*/  LDG.E.64 R16, desc[UR4][R32.64] ;  /* 0x0000000420107981 */ /* 0x008368000c1e1b00 */
[----:B------:R1:W5:Y:S04]  /*0200*/  LDG.E.64 R18, desc[UR4][R34.64] ;  /* 0x0000000422127981 */ /* 0x000368000c1e1b00 */
[----:B------:R2:W-:Y:S04]  /*0210*/  STL.128 [R1+0x30], R8 ;  /* 0x0000300801007387 */ /* 0x0005e80000100c00 */
[----:B------:R-:W5:Y:S04]  /*0220*/  LDL.64 R2, [R2] ;  /* 0x0000000002027983 */ /* 0x000f680000100a00 */
[----:B------:R-:W5:Y:S01]  /*0230*/  LDL.64 R20, [R20] ;  /* 0x0000000014147983 */ /* 0x000f620000100a00 */
[----:B------:R-:W3:Y:S01]  /*0240*/  S2R R30, SR_TID.X ;  /* 0x00000000001e7919 */ /* 0x000ee20000002100 */
[----:B------:R-:W-:-:S04]  /*0250*/  LEA.HI R31, R25, R25, RZ, 0x1 ;  /* 0x00000019191f7211 */ /* 0x000fc800078f08ff */
[----:B0-----:R-:W-:Y:S02]  /*0260*/  SHF.R.S32.HI R13, RZ, 0x1, R31 ;  /* 0x00000001ff0d7819 */ /* 0x001fe4000001141f */
[C---:B---3--:R-:W-:Y:S02]  /*0270*/  ISETP.GT.U32.AND P0, PT, R30.reuse, 0x1, PT ;  /* 0x000000011e00780c */ /* 0x048fe40003f04070 */
        /* <DEDUP_REMOVED lines=9> */
.L_x_57:
[----:B0-----:R-:W2:Y:S01]  /*0310*/  LDG.E.STRONG.SYS R4, desc[UR4][R6.64] ;  /* 0x0000000406047981 */ /* 0x001ea2000c1f5900 */
[----:B------:R-:W-:Y:S05]  /*0320*/  YIELD ;  /* 0x0000000000007946 */ /* 0x000fea0003800000 */
[----:B--2---:R-:W-:-:S13]  /*0330*/  ISETP.NE.AND P1, PT, R4, R9, PT ;  /* 0x000000090400720c */ /* 0x004fda0003f25270 */
[----:B------:R-:W-:Y:S05]  /*0340*/  @P1 BRA `(.L_x_57) ;  /* 0xfffffffc00f01947 */ /* 0x000fea000383ffff */
.L_x_56:
        /* <DEDUP_REMOVED lines=17> */
.L_x_60:
[----:B------:R-:W-:-:S04]  /*0460*/  IMAD.WIDE R42, R35, 0x10, R16 ;  /* 0x00000010232a7825 */ /* 0x000fc800078e0210 */
[----:B0-----:R-:W-:Y:S01]  /*0470*/  IMAD.WIDE R8, R35, 0x10, R18 ;  /* 0x0000001023087825 */ /* 0x001fe200078e0212 */
[----:B------:R-:W2:Y:S05]  /*0480*/  LD.E.128 R4, desc[UR4][R42.64] ;  /* 0x000000042a047980 */ /* 0x000eaa000c101d00 */
[----:B------:R-:W3:Y:S01]  /*0490*/  LD.E.128 R8, desc[UR4][R8.64] ;  /* 0x0000000408087980 */ /* 0x000ee2000c101d00 */
[C---:B--2---:R-:W-:Y:S01]  /*04a0*/  PRMT R36, R4.reuse, 0x7632, R36 ;  /* 0x0000763204247816 */ /* 0x044fe20000000024 */
[C---:B------:R-:W-:Y:S01]  /*04b0*/  IMAD.U32 R38, R5.reuse, 0x10000, RZ ;  /* 0x0001000005267824 */ /* 0x040fe200078e00ff */
[----:B------:R-:W-:Y:S01]  /*04c0*/  SHF.L.U32 R37, R4, 0x10, RZ ;  /* 0x0000001004257819 */ /* 0x000fe200000006ff */
[----:B------:R-:W-:Y:S01]  /*04d0*/  IMAD.U32 R39, R6, 0x10000, RZ ;  /* 0x0001000006277824 */ /* 0x000fe200078e00ff */
[----:B------:R-:W-:Y:S01]  /*04e0*/  PRMT R4, R5, 0x7632, R4 ;  /* 0x0000763205047816 */ /* 0x000fe20000000004 */
[----:B---3--:R-:W-:Y:S01]  /*04f0*/  IMAD.U32 R42, R8, 0x10000, RZ ;  /* 0x00010000082a7824 */ /* 0x008fe200078e00ff */
[----:B------:R-:W-:Y:S01]  /*0500*/  PRMT R5, R6, 0x7632, R5 ;  /* 0x0000763206057816 */ /* 0x000fe20000000005 */
[----:B------:R-:W-:Y:S01]  /*0510*/  IMAD.U32 R41, R9, 0x10000, RZ ;  /* 0x0001000009297824 */ /* 0x000fe200078e00ff */
[----:B------:R-:W-:Y:S01]  /*0520*/  PRMT R6, R7, 0x7632, R6 ;  /* 0x0000763207067816 */ /* 0x000fe20000000006 */
[----:B------:R-:W-:Y:S01]  /*0530*/  IMAD.U32 R43, R11, 0x10000, RZ ;  /* 0x000100000b2b7824 */ /* 0x000fe200078e00ff */
[----:B------:R-:W-:Y:S01]  /*0540*/  SHF.L.U32 R40, R7, 0x10, RZ ;  /* 0x0000001007287819 */ /* 0x000fe200000006ff */
[----:B------:R-:W-:Y:S01]  /*0550*/  FADD.FTZ R38, R38, R41 ;  /* 0x0000002926267221 */ /* 0x000fe20000010000 */
        /* <DEDUP_REMOVED lines=8> */
[----:B------:R-:W-:Y:S01]  /*05e0*/  PRMT R11, R11, 0x7632, R11 ;  /* 0x000076320b0b7816 */ /* 0x000fe2000000000b */
[----:B------:R-:W-:Y:S01]  /*05f0*/  FADD.FTZ R37, R37, R42 ;  /* 0x0000002a25257221 */ /* 0x000fe20000010000 */
[----:B------:R-:W-:Y:S01]  /*0600*/  SHF.L.U32 R36, R36, 0x10, RZ ;  /* 0x0000001024247819 */ /* 0x000fe200000006ff */
[----:B------:R-:W-:Y:S01]  /*0610*/  FADD.FTZ R10, R39, R10 ;  /* 0x0000000a270a7221 */ /* 0x000fe20000010000 */
[----:B------:R-:W-:Y:S01]  /*0620*/  SHF.L.U32 R7, R7, 0x10, RZ ;  /* 0x0000001007077819 */ /* 0x000fe200000006ff */
[----:B------:R-:W-:Y:S01]  /*0630*/  IMAD.U32 R11, R11, 0x10000, RZ ;  /* 0x000100000b0b7824 */ /* 0x000fe200078e00ff */
[----:B------:R-:W-:Y:S01]  /*0640*/  SHF.L.U32 R8, R9, 0x10, RZ ;  /* 0x0000001009087819 */ /* 0x000fe200000006ff */
[----:B------:R-:W-:-:S02]  /*0650*/  IMAD.MOV R39, RZ, RZ, -R13 ;  /* 0x000000ffff277224 */ /* 0x000fc400078e0a0d */
[----:B------:R-:W-:Y:S01]  /*0660*/  FADD.FTZ R40, R40, R43 ;  /* 0x0000002b28287221 */ /* 0x000fe20000010000 */
[----:B------:R-:W-:Y:S01]  /*0670*/  FADD.FTZ R36, R36, R7 ;  /* 0x0000000724247221 */ /* 0x000fe20000010000 */
[----:B------:R-:W-:Y:S01]  /*0680*/  FADD.FTZ R41, R4, R41 ;  /* 0x0000002904297221 */ /* 0x000fe20000010000 */
[----:B------:R-:W-:Y:S01]  /*0690*/  FADD.FTZ R7, R5, R8 ;  /* 0x0000000805077221 */ /* 0x000fe20000010000 */
[----:B------:R-:W-:Y:S01]  /*06a0*/  FADD.FTZ R11, R6, R11 ;  /* 0x0000000b060b7221 */ /* 0x000fe20000010000 */
[--C-:B------:R-:W-:Y:S01]  /*06b0*/  IMAD R9, R24, R39, R35.reuse ;  /* 0x0000002718097224 */ /* 0x100fe200078e0223 */
[----:B------:R-:W-:Y:S01]  /*06c0*/  F2FP.BF16.F32.PACK_AB R4, R36, R37 ;  /* 0x000000252404723e */ /* 0x000fe200000010ff */
[----:B------:R-:W-:Y:S01]  /*06d0*/  IMAD.IADD R35, R34, 0x1, R35 ;  /* 0x0000000122237824 */ /* 0x000fe200078e0223 */
[----:B------:R-:W-:Y:S01]  /*06e0*/  F2FP.BF16.F32.PACK_AB R6, R7, R10 ;  /* 0x0000000a0706723e */ /* 0x000fe200000010ff */
[----:B------:R-:W-:Y:S01]  /*06f0*/  IMAD.WIDE R8, R9, 0x10, R14 ;  /* 0x0000001009087825 */ /* 0x000fe200078e020e */
[----:B------:R-:W-:-:S02]  /*0700*/  F2FP.BF16.F32.PACK_AB R5, R41, R38 ;  /* 0x000000262905723e */ /* 0x000fc400000010ff */
[----:B------:R-:W-:Y:S02]  /*0710*/  F2FP.BF16.F32.PACK_AB R7, R11, R40 ;  /* 0x000000280b07723e */ /* 0x000fe400000010ff */
[----:B------:R-:W-:-:S03]  /*0720*/  ISETP.GE.AND P2, PT, R35, R32, PT ;  /* 0x000000202300720c */ /* 0x000fc60003f46270 */
[----:B------:R0:W-:Y:S10]  /*0730*/  ST.E.128 desc[UR4][R8.64], R4 ;  /* 0x0000000408007985 */ /* 0x0001f4000c101d04 */
[----:B------:R-:W-:Y:S05]  /*0740*/  @!P2 BRA `(.L_x_60) ;  /* 0xfffffffc0044a947 */ /* 0x000fea000383ffff */
.L_x_59:
[----:B------:R-:W-:Y:S05]  /*0750*/  BSYNC B0 ;  /* 0x0000000000007941 */ /* 0x000fea0003800000 */
.L_x_58:
[----:B------:R-:W-:Y:S06]  /*0760*/  BAR.SYNC.DEFER_BLOCKING 0x0 ;  /* 0x0000000000007b1d */ /* 0x000fec0000010000 */
[----:B0-----:R-:W2:Y:S02]  /*0770*/  LDG.E R4, desc[UR4][R26.64+0x900] ;  /* 0x000900041a047981 */ /* 0x001ea4000c1e1900 */
[----:B--2---:R-:W-:Y:S01]  /*0780*/  IADD3 R7, R4, 0x1, RZ ;  /* 0x0000000104077810 */ /* 0x004fe20007ffe0ff */
        /* <DEDUP_REMOVED lines=10> */
.L_x_62:
[----:B0-----:R-:W2:Y:S04]  /*0830*/  LDG.E.STRONG.SYS R4, desc[UR4][R22.64+0x480] ;  /* 0x0004800416047981 */ /* 0x001ea8000c1f5900 */
[----:B--2---:R-:W-:Y:S01]  /*0840*/  CCTL.IVALL ;  /* 0x00000000ff00798f */ /* 0x004fe20002000000 */
[----:B------:R-:W-:Y:S05]  /*0850*/  YIELD ;  /* 0x0000000000007946 */ /* 0x000fea0003800000 */
[----:B------:R-:W-:-:S13]  /*0860*/  ISETP.NE.AND P0, PT, R4, R7, PT ;  /* 0x000000070400720c */ /* 0x000fda0003f05270 */
[----:B------:R-:W-:Y:S05]  /*0870*/  @P0 BRA `(.L_x_62) ;  /* 0xfffffffc00ec0947 */ /* 0x000fea000383ffff */
.L_x_61:
        /* <DEDUP_REMOVED lines=8> */
[----:B------:R-:W0:Y:S01]  /*0900*/  LDC R4, c[0x0][0xc] ;  /* 0x00000300ff047b82 */ /* 0x000e220000000800 */
[----:B------:R-:W-:Y:S01]  /*0910*/  BSSY B0, `(.L_x_63) ;  /* 0x0000039000007945 */ /* 0x000fe20003800000 */
[----:B0-----:R-:W-:-:S04]  /*0920*/  IMAD R4, R4, UR6, RZ ;  /* 0x0000000604047c24 */ /* 0x001fc8000f8e02ff */
[----:B------:R-:W0:Y:S01]  /*0930*/  I2F.U32.RP R8, R4 ;  /* 0x0000000400087306 */ /* 0x000e220000209000 */
[----:B------:R-:W-:Y:S01]  /*0940*/  IADD3 R9, RZ, -R4, RZ ;  /* 0x80000004ff097210 */ /* 0x000fe20007ffe0ff */
[----:B------:R-:W-:Y:S01]  /*0950*/  IMAD.IADD R5, R33, 0x1, R4 ;  /* 0x0000000121057824 */ /* 0x000fe200078e0204 */
[----:B------:R-:W-:-:S04]  /*0960*/  ISETP.NE.U32.AND P2, PT, R4, RZ, PT ;  /* 0x000000ff0400720c */ /* 0x000fc80003f45070 */
[----:B------:R-:W-:-:S04]  /*0970*/  LOP3.LUT R5, RZ, R5, RZ, 0x33, !PT ;  /* 0x00000005ff057212 */ /* 0x000fc800078e33ff */
[----:B------:R-:W-:Y:S01]  /*0980*/  IADD3 R5, R5, R31, R4 ;  /* 0x0000001f05057210 */ /* 0x000fe20007ffe004 */
[----:B0-----:R-:W0:Y:S02]  /*0990*/  MUFU.RCP R8, R8 ;  /* 0x0000000800087308 */ /* 0x001e240000001000 */
[----:B0-----:R-:W-:-:S06]  /*09a0*/  VIADD R6, R8, 0xffffffe ;  /* 0x0ffffffe08067836 */ /* 0x001fcc0000000000 */
[----:B------:R0:W1:Y:S02]  /*09b0*/  F2I.FTZ.U32.TRUNC.NTZ R7, R6 ;  /* 0x0000000600077305 */ /* 0x000064000021f000 */
[----:B0-----:R-:W-:Y:S02]  /*09c0*/  IMAD.MOV.U32 R6, RZ, RZ, RZ ;  /* 0x000000ffff067224 */ /* 0x001fe400078e00ff */
[----:B-1----:R-:W-:-:S04]  /*09d0*/  IMAD R9, R9, R7, RZ ;  /* 0x0000000709097224 */ /* 0x002fc800078e02ff */
[----:B------:R-:W-:-:S06]  /*09e0*/  IMAD.HI.U32 R10, R7, R9, R6 ;  /* 0x00000009070a7227 */ /* 0x000fcc00078e0006 */
[----:B------:R-:W-:-:S05]  /*09f0*/  IMAD.HI.U32 R10, R10, R5, RZ ;  /* 0x000000050a0a7227 */ /* 0x000fca00078e00ff */
[----:B------:R-:W-:-:S05]  /*0a00*/  IADD3 R7, -R10, RZ, RZ ;  /* 0x000000ff0a077210 */ /* 0x000fca0007ffe1ff */
[----:B------:R-:W-:-:S05]  /*0a10*/  IMAD R5, R4, R7, R5 ;  /* 0x0000000704057224 */ /* 0x000fca00078e0205 */
[----:B------:R-:W-:-:S13]  /*0a20*/  ISETP.GE.U32.AND P0, PT, R5, R4, PT ;  /* 0x000000040500720c */ /* 0x000fda0003f06070 */
[----:B------:R-:W-:Y:S02]  /*0a30*/  @P0 IMAD.IADD R5, R5, 0x1, -R4 ;  /* 0x0000000105050824 */ /* 0x000fe400078e0a04 */
[----:B------:R-:W-:-:S03]  /*0a40*/  @P0 VIADD R10, R10, 0x1 ;  /* 0x000000010a0a0836 */ /* 0x000fc60000000000 */
[----:B------:R-:W-:-:S13]  /*0a50*/  ISETP.GE.U32.AND P1, PT, R5, R4, PT ;  /* 0x000000040500720c */ /* 0x000fda0003f26070 */
[----:B------:R-:W-:Y:S02]  /*0a60*/  @P1 IADD3 R10, R10, 0x1, RZ ;  /* 0x000000010a0a1810 */ /* 0x000fe40007ffe0ff */
[----:B------:R-:W-:-:S04]  /*0a70*/  @!P2 LOP3.LUT R10, RZ, R4, RZ, 0x33, !PT ;  /* 0x00000004ff0aa212 */ /* 0x000fc800078e33ff */
[C---:B------:R-:W-:Y:S01]  /*0a80*/  ISETP.GE.U32.AND P1, PT, R10.reuse, 0x3, PT ;  /* 0x000000030a00780c */ /* 0x040fe20003f26070 */
[----:B------:R-:W-:-:S05]  /*0a90*/  VIADD R5, R10, 0x1 ;  /* 0x000000010a057836 */ /* 0x000fca0000000000 */
[----:B------:R-:W-:-:S13]  /*0aa0*/  LOP3.LUT P0, R5, R5, 0x3, RZ, 0xc0, !PT ;  /* 0x0000000305057812 */ /* 0x000fda000780c0ff */
[----:B------:R-:W-:Y:S05]  /*0ab0*/  @!P0 BRA `(.L_x_64) ;  /* 0x0000000000788947 */ /* 0x000fea0003800000 */
[----:B------:R-:W0:Y:S01]  /*0ac0*/  LDC.64 R14, c[0x0][0x268] ;  /* 0x00009a00ff0e7b82 */ /* 0x000e220000000a00 */
[----:B------:R-:W-:-:S04]  /*0ad0*/  IMAD.WIDE R6, R33, 0x10, R2 ;  /* 0x0000001021067825 */ /* 0x000fc800078e0202 */
[----:B------:R-:W-:Y:S01]  /*0ae0*/  IMAD.WIDE R8, R33, 0x10, R20 ;  /* 0x0000001021087825 */ /* 0x000fe200078e0214 */
[----:B------:R-:W-:-:S03]  /*0af0*/  IADD3 R22, P0, R6, 0xa00, RZ ;  /* 0x00000a0006167810 */ /* 0x000fc60007f1e0ff */
[C-C-:B------:R-:W-:Y:S01]  /*0b00*/  IMAD R11, R13.reuse, R28, R33.reuse ;  /* 0x0000001c0d0b7224 */ /* 0x140fe200078e0221 */
[----:B------:R-:W-:Y:S01]  /*0b10*/  IADD3 R24, P2, R8, 0xa00, RZ ;  /* 0x00000a0008187810 */ /* 0x000fe20007f5e0ff */
[----:B------:R-:W-:Y:S02]  /*0b20*/  IMAD R17, R13, R0, R33 ;  /* 0x000000000d117224 */ /* 0x000fe400078e0221 */
[----:B------:R-:W-:Y:S01]  /*0b30*/  IMAD.X R23, RZ, RZ, R7, P0 ;  /* 0x000000ffff177224 */ /* 0x000fe200000e0607 */
[----:B------:R-:W-:Y:S01]  /*0b40*/  IADD3.X R25, RZ, R9, RZ, P2, !PT ;  /* 0x00000009ff197210 */ /* 0x000fe200017fe4ff */
[----:B0-----:R-:W-:-:S04]  /*0b50*/  IMAD.WIDE R6, R11, 0x10, R14 ;  /* 0x000000100b067825 */ /* 0x001fc800078e020e */
[----:B------:R-:W-:-:S07]  /*0b60*/  IMAD.WIDE R14, R17, 0x10, R14 ;  /* 0x00000010110e7825 */ /* 0x000fce00078e020e */
.L_x_65:
[----:B------:R-:W-:Y:S01]  /*0b70*/  ISETP.GE.AND P0, PT, R33, R13, PT ;  /* 0x0000000d2100720c */ /* 0x000fe20003f06270 */
[----:B------:R-:W-:Y:S02]  /*0b80*/  IMAD.MOV.U32 R26, RZ, RZ, R22 ;  /* 0x000000ffff1a7224 */ /* 0x000fe400078e0016 */
[----:B------:R-:W-:Y:S01]  /*0b90*/  IMAD.MOV.U32 R27, RZ, RZ, R23 ;  /* 0x000000ffff1b7224 */ /* 0x000fe200078e0017 */
[----:B------:R-:W-:-:S13]  /*0ba0*/  ISETP.NE.AND P2, PT, R0, 0x1, P0 ;  /* 0x000000010000780c */ /* 0x000fda0000745270 */
[----:B------:R-:W2:Y:S01]  /*0bb0*/  @!P2 LD.E.128 R8, desc[UR4][R26.64] ;  /* 0x000000041a08a980 */ /* 0x000ea2000c101d00 */
[----:B------:R-:W-:Y:S01]  /*0bc0*/  ISETP.NE.AND P0, PT, R28, 0x1, P0 ;  /* 0x000000011c00780c */ /* 0x000fe20000705270 */
[----:B------:R-:W-:Y:S01]  /*0bd0*/  IMAD.MOV.U32 R35, RZ, RZ, R25 ;  /* 0x000000ffff237224 */ /* 0x000fe200078e0019 */
[----:B------:R-:W-:Y:S01]  /*0be0*/  MOV R34, R24 ;  /* 0x0000001800227202 */ /* 0x000fe20000000f00 */
[----:B--2---:R0:W-:Y:S10]  /*0bf0*/  @!P2 STG.E.128 desc[UR4][R14.64], R8 ;  /* 0x000000080e00a986 */ /* 0x0041f4000c101d04 */
[----:B------:R-:W2:Y:S01]  /*0c00*/  @!P0 LD.E.128 R16, desc[UR4][R34.64] ;  /* 0x0000000422108980 */ /* 0x000ea2000c101d00 */
[----:B------:R-:W-:Y:S01]  /*0c10*/  VIADD R5, R5, 0xffffffff ;  /* 0xffffffff05057836 */ /* 0x000fe20000000000 */
[C---:B------:R-:W-:Y:S01]  /*0c20*/  IADD3 R33, R4.reuse, R33, RZ ;  /* 0x0000002104217210 */ /* 0x040fe20007ffe0ff */
[----:B------:R-:W-:-:S04]  /*0c30*/  IMAD.WIDE R22, R4, 0x10, R26 ;  /* 0x0000001004167825 */ /* 0x000fc800078e021a */
[----:B------:R-:W-:-:S04]  /*0c40*/  IMAD.WIDE R24, R4, 0x10, R34 ;  /* 0x0000001004187825 */ /* 0x000fc800078e0222 */
[C---:B0-----:R-:W-:Y:S01]  /*0c50*/  IMAD.WIDE R14, R4.reuse, 0x10, R14 ;  /* 0x00000010040e7825 */ /* 0x041fe200078e020e */
[----:B--2---:R0:W-:Y:S01]  /*0c60*/  @!P0 STG.E.128 desc[UR4][R6.64], R16 ;  /* 0x0000001006008986 */ /* 0x0041e2000c101d04 */
[----:B------:R-:W-:Y:S02]  /*0c70*/  ISETP.NE.AND P0, PT, R5, RZ, PT ;  /* 0x000000ff0500720c */ /* 0x000fe40003f05270 */
[----:B0-----:R-:W-:-:S11]  /*0c80*/  IMAD.WIDE R6, R4, 0x10, R6 ;  /* 0x0000001004067825 */ /* 0x001fd600078e0206 */
[----:B------:R-:W-:Y:S05]  /*0c90*/  @P0 BRA `(.L_x_65) ;  /* 0xfffffffc00b40947 */ /* 0x000fea000383ffff */
.L_x_64:
[----:B------:R-:W-:Y:S05]  /*0ca0*/  BSYNC B0 ;  /* 0x0000000000007941 */ /* 0x000fea0003800000 */
.L_x_63:
[----:B------:R-:W-:Y:S05]  /*0cb0*/  @!P1 EXIT ;  /* 0x000000000000994d */ /* 0x000fea0003800000 */
[----:B------:R-:W-:Y:S01]  /*0cc0*/  ISETP.NE.AND P1, PT, R0, 0x1, PT ;  /* 0x000000010000780c */ /* 0x000fe20003f25270 */
[C---:B------:R-:W-:Y:S02]  /*0cd0*/  IMAD R6, R13.reuse, R0, RZ ;  /* 0x000000000d067224 */ /* 0x040fe400078e02ff */
[----:B------:R-:W-:-:S10]  /*0ce0*/  IMAD R0, R13, R28, RZ ;  /* 0x0000001c0d007224 */ /* 0x000fd400078e02ff */
.L_x_66:
[----:B------:R-:W-:Y:S02]  /*0cf0*/  ISETP.GE.AND P3, PT, R33, R13, P1 ;  /* 0x0000000d2100720c */ /* 0x000fe40000f66270 */
[----:B------:R-:W-:-:S11]  /*0d00*/  SHF.R.S32.HI R7, RZ, 0x1f, R33 ;  /* 0x0000001fff077819 */ /* 0x000fd60000011421 */
[C---:B0-----:R-:W-:Y:S01]  /*0d10*/  @!P3 LEA R8, P0, R33.reuse, R2, 0x4 ;  /* 0x000000022108b211 */ /* 0x041fe200078020ff */
        /* <DEDUP_REMOVED lines=10> */
[----:B------:R-:W-:Y:S01]  /*0dc0*/  IMAD.IADD R7, R4, 0x1, R33 ;  /* 0x0000000104077824 */ /* 0x000fe200078e0221 */
[----:B--2---:R1:W-:Y:S04]  /*0dd0*/  @!P3 STG.E.128 desc[UR4][R14.64], R8 ;  /* 0x000000080e00b986 */ /* 0x0043e8000c101d04 */
[----:B------:R-:W2:Y:S01]  /*0de0*/  @!P2 LD.E.128 R16, desc[UR4][R16.64+0xa00] ;  /* 0x000a00041010a980 */ /* 0x000ea2000c101d00 */
[----:B------:R-:W-:-:S02]  /*0df0*/  ISETP.GE.AND P3, PT, R7, R13, P1 ;  /* 0x0000000d0700720c */ /* 0x000fc40000f66270 */
[----:B------:R-:W-:Y:S02]  /*0e00*/  @!P2 IADD3 R5, R0, R33, RZ ;  /* 0x000000210005a210 */ /* 0x000fe40007ffe0ff */
[----:B------:R-:W-:-:S03]  /*0e10*/  SHF.R.S32.HI R12, RZ, 0x1f, R7 ;  /* 0x0000001fff0c7819 */ /* 0x000fc60000011407 */
[----:B0-----:R-:W-:-:S06]  /*0e20*/  @!P2 IMAD.WIDE R22, R5, 0x10, R22 ;  /* 0x000000100516a825 */ /* 0x001fcc00078e0216 */
[C---:B------:R-:W-:Y:S01]  /*0e30*/  @!P3 LEA R32, P4, R7.reuse, R2, 0x4 ;  /* 0x000000020720b211 */ /* 0x040fe200078820ff */
[----:B-1----:R-:W0:Y:S03]  /*0e40*/  @!P3 LDC.64 R14, c[0x0][0x268] ;  /* 0x00009a00ff0ebb82 */ /* 0x002e260000000a00 */
[C---:B------:R-:W-:Y:S01]  /*0e50*/  @!P3 LEA.HI.X R33, R7.reuse, R3, R12, 0x4, P4 ;  /* 0x000000030721b211 */ /* 0x040fe200020f240c */
[----:B--2---:R1:W-:Y:S04]  /*0e60*/  @!P2 STG.E.128 desc[UR4][R22.64], R16 ;  /* 0x000000101600a986 */ /* 0x0043e8000c101d04 */
[----:B------:R-:W2:Y:S01]  /*0e70*/  @!P3 LD.E.128 R8, desc[UR4][R32.64+0xa00] ;  /* 0x000a00042008b980 */ /* 0x000ea2000c101d00 */
[----:B------:R-:W-:Y:S01]  /*0e80*/  ISETP.GE.AND P2, PT, R7, R13, P0 ;  /* 0x0000000d0700720c */ /* 0x000fe20000746270 */
[----:B------:R-:W-:-:S04]  /*0e90*/  @!P3 IMAD.IADD R5, R6, 0x1, R7 ;  /* 0x000000010605b824 */ /* 0x000fc800078e0207 */
[----:B0-----:R-:W-:-:S08]  /*0ea0*/  @!P3 IMAD.WIDE R14, R5, 0x10, R14 ;  /* 0x00000010050eb825 */ /* 0x001fd000078e020e */
[C---:B------:R-:W-:Y:S01]  /*0eb0*/  @!P2 LEA R24, P4, R7.reuse, R20, 0x4 ;  /* 0x000000140718a211 */ /* 0x040fe200078820ff */
[----:B------:R-:W0:Y:S03]  /*0ec0*/  @!P2 LDC.64 R34, c[0x0][0x268] ;  /* 0x00009a00ff22ab82 */ /* 0x000e260000000a00 */
[----:B------:R-:W-:Y:S01]  /*0ed0*/  @!P2 LEA.HI.X R25, R7, R21, R12, 0x4, P4 ;  /* 0x000000150719a211 */ /* 0x000fe200020f240c */
[----:B------:R-:W-:Y:S01]  /*0ee0*/  IMAD.IADD R29, R4, 0x1, R7 ;  /* 0x00000001041d7824 */ /* 0x000fe200078e0207 */
[----:B--2---:R2:W-:Y:S04]  /*0ef0*/  @!P3 STG.E.128 desc[UR4][R14.64], R8 ;  /* 0x000000080e00b986 */ /* 0x0045e8000c101d04 */
[----:B------:R-:W3:Y:S01]  /*0f00*/  @!P2 LD.E.128 R24, desc[UR4][R24.64+0xa00] ;  /* 0x000a00041818a980 */ /* 0x000ee2000c101d00 */
[----:B------:R-:W-:-:S02]  /*0f10*/  ISETP.GE.AND P3, PT, R29, R13, P1 ;  /* 0x0000000d1d00720c */ /* 0x000fc40000f66270 */
[----:B-1----:R-:W-:Y:S02]  /*0f20*/  @!P2 IADD3 R23, R0, R7, RZ ;  /* 0x000000070017a210 */ /* 0x002fe40007ffe0ff */
[----:B------:R-:W-:-:S03]  /*0f30*/  SHF.R.S32.HI R7, RZ, 0x1f, R29 ;  /* 0x0000001fff077819 */ /* 0x000fc6000001141d */
[----:B0-----:R-:W-:-:S06]  /*0f40*/  @!P2 IMAD.WIDE R22, R23, 0x10, R34 ;  /* 0x000000101716a825 */ /* 0x001fcc00078e0222 */
[C---:B------:R-:W-:Y:S01]  /*0f50*/  @!P3 LEA R32, P4, R29.reuse, R2, 0x4 ;  /* 0x000000021d20b211 */ /* 0x040fe200078820ff */
[----:B--2---:R-:W0:Y:S03]  /*0f60*/  @!P3 LDC.64 R14, c[0x0][0x268] ;  /* 0x00009a00ff0ebb82 */ /* 0x004e260000000a00 */
[C---:B------:R-:W-:Y:S01]  /*0f70*/  @!P3 LEA.HI.X R33, R29.reuse, R3, R7, 0x4, P4 ;  /* 0x000000031d21b211 */ /* 0x040fe200020f2407 */
[----:B---3--:R1:W-:Y:S04]  /*0f80*/  @!P2 STG.E.128 desc[UR4][R22.64], R24 ;  /* 0x000000181600a986 */ /* 0x0083e8000c101d04 */
        /* <DEDUP_REMOVED lines=16> */
[C---:B------:R-:W-:Y:S02]  /*1090*/  @!P3 LEA.HI.X R33, R7.reuse, R3, R12, 0x4, P4 ;  /* 0x000000030721b211 */ /* 0x040fe400020f240c */
[----:B------:R-:W-:Y:S01]  /*10a0*/  ISETP.GE.AND P0, PT, R7, R13, P0 ;  /* 0x0000000d0700720c */ /* 0x000fe20000706270 */
[----:B------:R-:W-:-:S12]  /*10b0*/  @!P3 IMAD.IADD R5, R6, 0x1, R7 ;  /* 0x000000010605b824 */ /* 0x000fd800078e0207 */
[----:B------:R-:W1:Y:S01]  /*10c0*/  @!P0 LDC.64 R34, c[0x0][0x268] ;  /* 0x00009a00ff228b82 */ /* 0x000e620000000a00 */
[----:B---3--:R2:W-:Y:S04]  /*10d0*/  @!P2 STG.E.128 desc[UR4][R22.64], R16 ;  /* 0x000000101600a986 */ /* 0x0085e8000c101d04 */
[----:B------:R-:W3:Y:S01]  /*10e0*/  @!P3 LD.E.128 R8, desc[UR4][R32.64+0xa00] ;  /* 0x000a00042008b980 */ /* 0x000ee2000c101d00 */
[----:B------:R-:W-:Y:S01]  /*10f0*/  @!P0 LEA R24, P2, R7, R20, 0x4 ;  /* 0x0000001407188211 */ /* 0x000fe200078420ff */
[----:B0-----:R-:W-:-:S03]  /*1100*/  @!P3 IMAD.WIDE R14, R5, 0x10, R14 ;  /* 0x00000010050eb825 */ /* 0x001fc600078e020e */
[----:B------:R-:W-:Y:S02]  /*1110*/  @!P0 LEA.HI.X R25, R7, R21, R12, 0x4, P2 ;  /* 0x0000001507198211 */ /* 0x000fe400010f240c */
[----:B---3--:R0:W-:Y:S04]  /*1120*/  @!P3 STG.E.128 desc[UR4][R14.64], R8 ;  /* 0x000000080e00b986 */ /* 0x0081e8000c101d04 */
[----:B------:R-:W3:Y:S01]  /*1130*/  @!P0 LD.E.128 R24, desc[UR4][R24.64+0xa00] ;  /* 0x000a000418188980 */ /* 0x000ee2000c101d00 */
[----:B--2---:R-:W-:Y:S01]  /*1140*/  @!P0 IMAD.IADD R17, R0, 0x1, R7 ;  /* 0x0000000100118824 */ /* 0x004fe200078e0207 */
[----:B------:R-:W-:-:S03]  /*1150*/  IADD3 R33, R4, R7, RZ ;  /* 0x0000000704217210 */ /* 0x000fc60007ffe0ff */
[----:B-1----:R-:W-:-:S05]  /*1160*/  @!P0 IMAD.WIDE R16, R17, 0x10, R34 ;  /* 0x0000001011108825 */ /* 0x002fca00078e0222 */
[----:B---3--:R0:W-:Y:S01]  /*1170*/  @!P0 STG.E.128 desc[UR4][R16.64], R24 ;  /* 0x0000001810008986 */ /* 0x0081e2000c101d04 */
[----:B------:R-:W-:-:S13]  /*1180*/  ISETP.GE.AND P0, PT, R33, R31, PT ;  /* 0x0000001f2100720c */ /* 0x000fda0003f06270 */
[----:B------:R-:W-:Y:S05]  /*1190*/  @!P0 BRA `(.L_x_66) ;  /* 0xfffffff800d48947 */ /* 0x000fea000383ffff */
[----:B------:R-:W-:Y:S05]  /*11a0*/  EXIT ;  /* 0x000000000000794d */ /* 0x000fea0003800000 */
.L_x_67:
        /* <DEDUP_REMOVED lines=13> */
.L_x_237:


//--------------------- .text._ZN4vllm26cross_device_reduce_1stageI13__nv_bfloat16Li2EEEvPNS_8RankDataENS_11RankSignalsEPNS_6SignalEPT_ii --------------------------
	.section	.text._ZN4vllm26cross_device_reduce_1stageI13__nv_bfloat16Li2EEEvPNS_8RankDataENS_11RankSignalsEPNS_6SignalEPT_ii,"ax",@progbits
	.align	128
        .global         _ZN4vllm26cross_device_reduce_1stageI13__nv_bfloat16Li2EEEvPNS_8RankDataENS_11RankSignalsEPNS_6SignalEPT_ii
        .type           _ZN4vllm26cross_device_reduce_1stageI13__nv_bfloat16Li2EEEvPNS_8RankDataENS_11RankSignalsEPNS_6SignalEPT_ii,@function
        .size           _ZN4vllm26cross_device_reduce_1stageI13__nv_bfloat16Li2EEEvPNS_8RankDataENS_11RankSignalsEPNS_6SignalEPT_ii,(.L_x_238 - _ZN4vllm26cross_device_reduce_1stageI13__nv_bfloat16Li2EEEvPNS_8RankDataENS_11RankSignalsEPNS_6SignalEPT_ii)
        .other          _ZN4vllm26cross_device_reduce_1stageI13__nv_bfloat16Li2EEEvPNS_8RankDataENS_11RankSignalsEPNS_6SignalEPT_ii,@"STO_CUDA_ENTRY STV_DEFAULT"
_ZN4vllm26cross_device_reduce_1stageI13__nv_bfloat16Li2EEEvPNS_8RankDataENS_11RankSignalsEPNS_6SignalEPT_ii:
.text._ZN4vllm26cross_device_reduce_1stageI13__nv_bfloat16Li2EEEvPNS_8RankDataENS_11RankSignalsEPNS_6SignalEPT_ii:
        /* <DEDUP_REMOVED lines=10> */
[----:B0-----:R-:W5:Y:S06]  /*00a0*/  LDG.E.128 R20, desc[UR4][R20.64] ;  /* 0x0000000414147981 */ /* 0x001f6c000c1e1d00 */
[----:B------:R-:W0:Y:S01]  /*00b0*/  LDC.64 R8, c[0x0][0x230] ;  /* 0x00008c00ff087b82 */ /* 0x000e220000000a00 */
[----:B------:R-:W4:Y:S07]  /*00c0*/  LDG.E R2, desc[UR4][R26.64+0x900] ;  /* 0x000900041a027981 */ /* 0x000f2e000c1e1900 */
[----:B------:R-:W0:Y:S08]  /*00d0*/  LDC.64 R10, c[0x0][0x238] ;  /* 0x00008e00ff0a7b82 */ /* 0x000e300000000a00 */
[----:B------:R-:W1:Y:S08]  /*00e0*/  LDC.64 R12, c[0x0][0x240] ;  /* 0x00009000ff0c7b82 */ /* 0x000e700000000a00 */
[----:B------:R-:W1:Y:S08]  /*00f0*/  LDC.64 R14, c[0x0][0x248] ;  /* 0x00009200ff0e7b82 */ /* 0x000e700000000a00 */
[----:B------:R-:W2:Y:S08]  /*0100*/  LDC.64 R16, c[0x0][0x250] ;  /* 0x00009400ff107b82 */ /* 0x000eb00000000a00 */
[----:B------:R-:W2:Y:S01]  /*0110*/  LDC.64 R18, c[0x0][0x258] ;  /* 0x00009600ff127b82 */ /* 0x000ea20000000a00 */
[----:B---3--:R3:W-:Y:S04]  /*0120*/  STL.128 [R1], R4 ;  /* 0x0000000401007387 */ /* 0x0087e80000100c00 */
[----:B0-----:R3:W-:Y:S04]  /*0130*/  STL.128 [R1+0x10], R8 ;  /* 0x0000100801007387 */ /* 0x0017e80000100c00 */
[----:B-1----:R3:W-:Y:S01]  /*0140*/  STL.128 [R1+0x20], R12 ;  /* 0x0000200c01007387 */ /* 0x0027e20000100c00 */
[----:B--2---:R-:W-:-:S03]  /*0150*/  ISETP.GT.U32.AND P0, PT, R28, 0x1, PT ;  /* 0x000000011c00780c */ /* 0x004fc60003f04070 */
[----:B------:R3:W-:Y:S01]  /*0160*/  STL.128 [R1+0x30], R16 ;  /* 0x0000301001007387 */ /* 0x0007e20000100c00 */
[----:B------:R-:W-:-:S05]  /*0170*/  IMAD.MOV.U32 R0, RZ, RZ, R1 ;  /* 0x000000ffff007224 */ /* 0x000fca00078e0001 */
[----:B------:R-:W-:Y:S01]  /*0180*/  LEA R0, R28, R0, 0x3 ;  /* 0x000000001c007211 */ /* 0x000fe200078e18ff */
[----:B----4-:R-:W-:-:S03]  /*0190*/  VIADD R2, R2, 0x1 ;  /* 0x0000000102027836 */ /* 0x010fc60000000000 */
        /* <DEDUP_REMOVED lines=8> */
.L_x_69:
[----:B0-----:R-:W2:Y:S01]  /*0220*/  LDG.E.STRONG.SYS R5, desc[UR4][R6.64] ;  /* 0x0000000406057981 */ /* 0x001ea2000c1f5900 */
[----:B------:R-:W-:Y:S05]  /*0230*/  YIELD ;  /* 0x0000000000007946 */ /* 0x000fea0003800000 */
[----:B--2---:R-:W-:-:S13]  /*0240*/  ISETP.NE.AND P1, PT, R5, R2, PT ;  /* 0x000000020500720c */ /* 0x004fda0003f25270 */
[----:B------:R-:W-:Y:S05]  /*0250*/  @P1 BRA `(.L_x_69) ;  /* 0xfffffffc00f01947 */ /* 0x000fea000383ffff */
.L_x_68:
        /* <DEDUP_REMOVED lines=13> */
.L_x_72:
[----:B-----5:R-:W-:-:S04]  /*0330*/  IMAD.WIDE R30, R15, 0x10, R20 ;  /* 0x000000100f1e7825 */ /* 0x020fc800078e0214 */
[----:B0-----:R-:W-:Y:S01]  /*0340*/  IMAD.WIDE R8, R15, 0x10, R22 ;  /* 0x000000100f087825 */ /* 0x001fe200078e0216 */
[----:B------:R-:W2:Y:S05]  /*0350*/  LD.E.128 R4, desc[UR4][R30.64] ;  /* 0x000000041e047980 */ /* 0x000eaa000c101d00 */
[----:B------:R-:W3:Y:S01]  /*0360*/  LD.E.128 R8, desc[UR4][R8.64] ;  /* 0x0000000408087980 */ /* 0x000ee2000c101d00 */
[C---:B--2---:R-:W-:Y:S01]  /*0370*/  PRMT R14, R4.reuse, 0x7632, R14 ;  /* 0x00007632040e7816 */ /* 0x044fe2000000000e */
[----:B------:R-:W-:Y:S01]  /*0380*/  IMAD.U32 R18, R5, 0x10000, RZ ;  /* 0x0001000005127824 */ /* 0x000fe200078e00ff */
[----:B------:R-:W-:Y:S01]  /*0390*/  SHF.L.U32 R19, R4, 0x10, RZ ;  /* 0x0000001004137819 */ /* 0x000fe200000006ff */
[----:B------:R-:W-:Y:S01]  /*03a0*/  IMAD.U32 R16, R7, 0x10000, RZ ;  /* 0x0001000007107824 */ /* 0x000fe200078e00ff */
[----:B------:R-:W-:Y:S01]  /*03b0*/  PRMT R4, R5, 0x7632, R4 ;  /* 0x0000763205047816 */ /* 0x000fe20000000004 */
[----:B---3--:R-:W-:Y:S01]  /*03c0*/  IMAD.U32 R29, R9, 0x10000, RZ ;  /* 0x00010000091d7824 */ /* 0x008fe200078e00ff */
[----:B------:R-:W-:-:S02]  /*03d0*/  PRMT R5, R6, 0x7632, R5 ;  /* 0x0000763206057816 */ /* 0x000fc40000000005 */
[----:B------:R-:W-:Y:S01]  /*03e0*/  SHF.L.U32 R17, R6, 0x10, RZ ;  /* 0x0000001006117819 */ /* 0x000fe200000006ff */
[----:B------:R-:W-:Y:S01]  /*03f0*/  FADD.FTZ R18, R18, R29 ;  /* 0x0000001d12127221 */ /* 0x000fe20000010000 */
[----:B------:R-:W-:Y:S01]  /*0400*/  PRMT R6, R7, 0x7632, R6 ;  /* 0x0000763207067816 */ /* 0x000fe20000000006 */
[----:B------:R-:W-:Y:S01]  /*0410*/  IMAD.U32 R4, R4, 0x10000, RZ ;  /* 0x0001000004047824 */ /* 0x000fe200078e00ff */
[C---:B------:R-:W-:Y:S02]  /*0420*/  PRMT R7, R8.reuse, 0x7632, R7 ;  /* 0x0000763208077816 */ /* 0x040fe40000000007 */
[----:B------:R-:W-:Y:S02]  /*0430*/  SHF.L.U32 R30, R8, 0x10, RZ ;  /* 0x00000010081e7819 */ /* 0x000fe400000006ff */
[----:B------:R-:W-:Y:S01]  /*0440*/  PRMT R8, R9, 0x7632, R8 ;  /* 0x0000763209087816 */ /* 0x000fe20000000008 */
[----:B------:R-:W-:Y:S01]  /*0450*/  IMAD.U32 R7, R7, 0x10000, RZ ;  /* 0x0001000007077824 */ /* 0x000fe200078e00ff */
[C---:B------:R-:W-:Y:S01]  /*0460*/  PRMT R9, R10.reuse, 0x7632, R9 ;  /* 0x000076320a097816 */ /* 0x040fe20000000009 */
[----:B------:R-:W-:Y:S01]  /*0470*/  FADD.FTZ R19, R19, R30 ;  /* 0x0000001e13137221 */ /* 0x000fe20000010000 */
[----:B------:R-:W-:-:S02]  /*0480*/  SHF.L.U32 R32, R10, 0x10, RZ ;  /* 0x000000100a207819 */ /* 0x000fc400000006ff */
        /* <DEDUP_REMOVED lines=10> */
[----:B------:R-:W-:Y:S01]  /*0530*/  SHF.L.U32 R6, R6, 0x10, RZ ;  /* 0x0000001006067819 */ /* 0x000fe200000006ff */
[----:B------:R-:W-:-:S02]  /*0540*/  FADD.FTZ R8, R5, R8 ;  /* 0x0000000805087221 */ /* 0x000fc40000010000 */
[----:B------:R-:W-:Y:S01]  /*0550*/  FADD.FTZ R14, R14, R7 ;  /* 0x000000070e0e7221 */ /* 0x000fe20000010000 */
[----:B------:R-:W-:Y:S01]  /*0560*/  F2FP.BF16.F32.PACK_AB R5, R29, R18 ;  /* 0x000000121d05723e */ /* 0x000fe200000010ff */
[----:B------:R-:W-:Y:S01]  /*0570*/  FADD.FTZ R10, R6, R9 ;  /* 0x00000009060a7221 */ /* 0x000fe20000010000 */
        /* <DEDUP_REMOVED lines=8> */
.L_x_71:
[----:B------:R-:W-:Y:S05]  /*0600*/  BSYNC B0 ;  /* 0x0000000000007941 */ /* 0x000fea0003800000 */
.L_x_70:
        /* <DEDUP_REMOVED lines=12> */
.L_x_75:
[----:B------:R-:W2:Y:S01]  /*06d0*/  LDG.E.STRONG.SYS R0, desc[UR4][R24.64+0x480] ;  /* 0x0004800418007981 */ /* 0x000ea2000c1f5900 */
[----:B------:R-:W-:Y:S05]  /*06e0*/  YIELD ;  /* 0x0000000000007946 */ /* 0x000fea0003800000 */
[----:B--2---:R-:W-:-:S13]  /*06f0*/  ISETP.NE.AND P0, PT, R0, R7, PT ;  /* 0x000000070000720c */ /* 0x004fda0003f05270 */
[----:B------:R-:W-:Y:S05]  /*0700*/  @P0 BRA `(.L_x_75) ;  /* 0xfffffffc00f00947 */ /* 0x000fea000383ffff */
.L_x_74:
[----:B------:R-:W-:Y:S05]  /*0710*/  BSYNC B0 ;  /* 0x0000000000007941 */ /* 0x000fea0003800000 */
.L_x_73:
[----:B------:R-:W-:Y:S05]  /*0720*/  @P1 EXIT ;  /* 0x000000000000194d */ /* 0x000fea0003800000 */
[----:B------:R-:W-:Y:S01]  /*0730*/  STG.E desc[UR4][R26.64+0x900], R7 ;  /* 0x000900071a007986 */ /* 0x000fe2000c101904 */
[----:B------:R-:W-:Y:S05]  /*0740*/  EXIT ;  /* 0x000000000000794d */ /* 0x000fea0003800000 */
.L_x_76:
        /* <DEDUP_REMOVED lines=11> */
.L_x_238:


//--------------------- .text._ZN4vllm26cross_device_reduce_2stageI6__halfLi8EEEvPNS_8RankDataENS_11RankSignalsEPNS_6SignalEPT_ii --------------------------
	.section	.text._ZN4vllm26cross_device_reduce_2stageI6__halfLi8EEEvPNS_8RankDataENS_11RankSignalsEPNS_6SignalEPT_ii,"ax",@progbits
	.align	128
        .global         _ZN4vllm26cross_device_reduce_2stageI6__halfLi8EEEvPNS_8RankDataENS_11RankSignalsEPNS_6SignalEPT_ii
        .type           _ZN4vllm26cross_device_reduce_2stageI6__halfLi8EEEvPNS_8RankDataENS_11RankSignalsEPNS_6SignalEPT_ii,@function
        .size           _ZN4vllm26cross_device_reduce_2stageI6__halfLi8EEEvPNS_8RankDataENS_11RankSignalsEPNS_6SignalEPT_ii,(.L_x_239 - _ZN4vllm26cross_device_reduce_2stageI6__halfLi8EEEvPNS_8RankDataENS_11RankSignalsEPNS_6SignalEPT_ii)
        .other          _ZN4vllm26cross_device_reduce_2stageI6__halfLi8EEEvPNS_8RankDataENS_11RankSignalsEPNS_6SignalEPT_ii,@"STO_CUDA_ENTRY STV_DEFAULT"
_ZN4vllm26cross_device_reduce_2stageI6__halfLi8EEEvPNS_8RankDataENS_11RankSignalsEPNS_6SignalEPT_ii:
.text._ZN4vllm26cross_device_reduce_2stageI6__halfLi8EEEvPNS_8RankDataENS_11RankSignalsEPNS_6SignalEPT_ii:
[----:B------:R-:W0:Y:S08]  /*0000*/  LDC R1, c[0x0][0x28] ;  /* 0x00000a00ff017b82 */ /* 0x000e300000000800 */
[----:B------:R-:W1:Y:S01]  /*0010*/  LDC.64 R36, c[0x0][0x270] ;  /* 0x00009c00ff247b82 */ /* 0x000e620000000a00 */
[----:B------:R-:W2:Y:S01]  /*0020*/  S2R R3, SR_CTAID.X ;  /* 0x0000000000037919 */ /* 0x000ea20000002500 */
[----:B0-----:R-:W-:Y:S01]  /*0030*/  IADD3 R1, R1, -0x40, RZ ;  /* 0xffffffc001017810 */ /* 0x001fe20007ffe0ff */
[----:B------:R-:W-:-:S05]  /*0040*/  ULDC.64 UR4, c[0x0][0x208] ;  /* 0x0000820000047ab9 */ /* 0x000fca0000000a00 */
[----:B------:R-:W0:Y:S08]  /*0050*/  LDC.64 R8, c[0x0][0x220] ;  /* 0x00008800ff087b82 */ /* 0x000e300000000a00 */
[----:B------:R-:W0:Y:S01]  /*0060*/  LDC.64 R10, c[0x0][0x228] ;  /* 0x00008a00ff0a7b82 */ /* 0x000e220000000a00 */
[----:B-1----:R-:W-:-:S07]  /*0070*/  IADD3 R5, R36, 0x1, RZ ;  /* 0x0000000124057810 */ /* 0x002fce0007ffe0ff */
[----:B------:R-:W2:Y:S01]  /*0080*/  LDC.64 R68, c[0x0][0x260] ;  /* 0x00009800ff447b82 */ /* 0x000ea20000000a00 */
[C---:B------:R-:W-:Y:S02]  /*0090*/  IADD3 R7, R36.reuse, 0x2, RZ ;  /* 0x0000000224077810 */ /* 0x040fe40007ffe0ff */
[----:B------:R-:W-:Y:S02]  /*00a0*/  SHF.R.S32.HI R0, RZ, 0x1f, R5 ;  /* 0x0000001fff007819 */ /* 0x000fe40000011405 */
[----:B------:R-:W-:Y:S02]  /*00b0*/  IADD3 R4, R36, 0x3, RZ ;  /* 0x0000000324047810 */ /* 0x000fe40007ffe0ff */
[----:B------:R-:W-:Y:S01]  /*00c0*/  LEA.HI R0, R0, R5, RZ, 0x3 ;  /* 0x0000000500007211 */ /* 0x000fe200078f18ff */
[----:B------:R-:W1:Y:S01]  /*00d0*/  LDC.64 R86, c[0x0][0x210] ;  /* 0x00008400ff567b82 */ /* 0x000e620000000a00 */
[----:B------:R-:W-:Y:S02]  /*00e0*/  SHF.R.S32.HI R2, RZ, 0x1f, R7 ;  /* 0x0000001fff027819 */ /* 0x000fe40000011407 */
[----:B------:R-:W-:-:S02]  /*00f0*/  LOP3.LUT R0, R0, 0xfffffff8, RZ, 0xc0, !PT ;  /* 0xfffffff800007812 */ /* 0x000fc400078ec0ff */
[----:B------:R-:W-:Y:S02]  /*0100*/  LEA.HI R2, R2, R7, RZ, 0x3 ;  /* 0x0000000702027211 */ /* 0x000fe400078f18ff */
[----:B------:R-:W-:Y:S01]  /*0110*/  IADD3 R0, R5, -R0, RZ ;  /* 0x8000000005007210 */ /* 0x000fe20007ffe0ff */
[----:B------:R-:W3:Y:S01]  /*0120*/  LDC.64 R12, c[0x0][0x230] ;  /* 0x00008c00ff0c7b82 */ /* 0x000ee20000000a00 */
[----:B------:R-:W-:Y:S01]  /*0130*/  SHF.R.S32.HI R5, RZ, 0x1f, R4 ;  /* 0x0000001fff057819 */ /* 0x000fe20000011404 */
[----:B0-----:R0:W-:Y:S01]  /*0140*/  STL.128 [R1], R8 ;  /* 0x0000000801007387 */ /* 0x0011e20000100c00 */
[----:B------:R-:W-:Y:S02]  /*0150*/  LOP3.LUT R2, R2, 0xfffffff8, RZ, 0xc0, !PT ;  /* 0xfffffff802027812 */ /* 0x000fe400078ec0ff */
[----:B------:R-:W-:Y:S02]  /*0160*/  LEA.HI R5, R5, R4, RZ, 0x3 ;  /* 0x0000000405057211 */ /* 0x000fe400078f18ff */
[C---:B------:R-:W-:Y:S01]  /*0170*/  IADD3 R6, R36.reuse, 0x4, RZ ;  /* 0x0000000424067810 */ /* 0x040fe20007ffe0ff */
[----:B------:R-:W3:Y:S01]  /*0180*/  LDC.64 R14, c[0x0][0x238] ;  /* 0x00008e00ff0e7b82 */ /* 0x000ee20000000a00 */
[----:B------:R-:W-:Y:S01]  /*0190*/  LOP3.LUT R5, R5, 0xfffffff8, RZ, 0xc0, !PT ;  /* 0xfffffff805057812 */ /* 0x000fe200078ec0ff */
[----:B--2---:R-:W-:Y:S01]  /*01a0*/  IMAD.WIDE.U32 R70, R3, 0x4, R68 ;  /* 0x0000000403467825 */ /* 0x004fe200078e0044 */
[----:B------:R-:W-:-:S02]  /*01b0*/  IADD3 R60, R36, 0x6, RZ ;  /* 0x00000006243c7810 */ /* 0x000fc40007ffe0ff */
[----:B------:R-:W-:Y:S02]  /*01c0*/  IADD3 R2, R7, -R2, RZ ;  /* 0x8000000207027210 */ /* 0x000fe40007ffe0ff */
[----:B------:R-:W-:Y:S01]  /*01d0*/  IADD3 R54, R4, -R5, RZ ;  /* 0x8000000504367210 */ /* 0x000fe20007ffe0ff */
[----:B------:R-:W2:Y:S01]  /*01e0*/  LDC.64 R16, c[0x0][0x240] ;  /* 0x00009000ff107b82 */ /* 0x000ea20000000a00 */
[----:B------:R-:W-:Y:S02]  /*01f0*/  SHF.R.S32.HI R7, RZ, 0x1f, R6 ;  /* 0x0000001fff077819 */ /* 0x000fe40000011406 */
[----:B------:R-:W-:Y:S02]  /*0200*/  SHF.R.S32.HI R5, RZ, 0x1f, R60 ;  /* 0x0000001fff057819 */ /* 0x000fe4000001143c */
[C---:B------:R-:W-:Y:S02]  /*0210*/  IADD3 R58, R36.reuse, 0x5, RZ ;  /* 0x00000005243a7810 */ /* 0x040fe40007ffe0ff */
[----:B------:R-:W-:Y:S01]  /*0220*/  IADD3 R64, R36, 0x7, RZ ;  /* 0x0000000724407810 */ /* 0x000fe20007ffe0ff */
[----:B------:R-:W2:Y:S01]  /*0230*/  LDC.64 R18, c[0x0][0x248] ;  /* 0x00009200ff127b82 */ /* 0x000ea20000000a00 */
[----:B------:R-:W-:-:S02]  /*0240*/  LEA.HI R7, R7, R6, RZ, 0x3 ;  /* 0x0000000607077211 */ /* 0x000fc400078f18ff */
[----:B------:R-:W-:Y:S02]  /*0250*/  LEA.HI R4, R5, R60, RZ, 0x3 ;  /* 0x0000003c05047211 */ /* 0x000fe400078f18ff */
[----:B0-----:R-:W-:Y:S02]  /*0260*/  SHF.R.S32.HI R9, RZ, 0x1f, R58 ;  /* 0x0000001fff097819 */ /* 0x001fe4000001143a */
[----:B------:R-:W-:Y:S01]  /*0270*/  SHF.R.S32.HI R5, RZ, 0x1f, R36 ;  /* 0x0000001fff057819 */ /* 0x000fe20000011424 */
[----:B------:R-:W0:Y:S01]  /*0280*/  LDC.64 R20, c[0x0][0x250] ;  /* 0x00009400ff147b82 */ /* 0x000e220000000a00 */
[----:B------:R-:W-:-:S07]  /*0290*/  SHF.R.S32.HI R11, RZ, 0x1f, R64 ;  /* 0x0000001fff0b7819 */ /* 0x000fce0000011440 */
[----:B------:R-:W0:Y:S01]  /*02a0*/  LDC.64 R22, c[0x0][0x258] ;  /* 0x00009600ff167b82 */ /* 0x000e220000000a00 */
[----:B------:R-:W-:Y:S01]  /*02b0*/  LOP3.LUT R7, R7, 0xfffffff8, RZ, 0xc0, !PT ;  /* 0xfffffff807077812 */ /* 0x000fe200078ec0ff */
[--C-:B-1----:R-:W-:Y:S01]  /*02c0*/  IMAD.WIDE R74, R0, 0x8, R86.reuse ;  /* 0x00000008004a7825 */ /* 0x102fe200078e0256 */
[----:B------:R-:W-:Y:S01]  /*02d0*/  LEA.HI R9, R9, R58, RZ, 0x3 ;  /* 0x0000003a09097211 */ /* 0x000fe200078f18ff */
[----:B---3--:R1:W-:Y:S01]  /*02e0*/  STL.128 [R1+0x10], R12 ;  /* 0x0000100c01007387 */ /* 0x0083e20000100c00 */
[----:B------:R-:W-:Y:S02]  /*02f0*/  LEA.HI R5, R5, R36, RZ, 0x3 ;  /* 0x0000002405057211 */ /* 0x000fe400078f18ff */
[----:B------:R-:W-:Y:S01]  /*0300*/  LEA.HI R11, R11, R64, RZ, 0x3 ;  /* 0x000000400b0b7211 */ /* 0x000fe200078f18ff */
[----:B------:R-:W-:Y:S01]  /*0310*/  IMAD.WIDE R76, R2, 0x8, R86 ;  /* 0x00000008024c7825 */ /* 0x000fe200078e0256 */
[----:B------:R-:W-:Y:S01]  /*0320*/  IADD3 R56, R6, -R7, RZ ;  /* 0x8000000706387210 */ /* 0x000fe20007ffe0ff */
[----:B--2---:R1:W-:Y:S01]  /*0330*/  STL.128 [R1+0x20], R16 ;  /* 0x0000201001007387 */ /* 0x0043e20000100c00 */
[----:B------:R-:W-:-:S02]  /*0340*/  LOP3.LUT R9, R9, 0xfffffff8, RZ, 0xc0, !PT ;  /* 0xfffffff809097812 */ /* 0x000fc400078ec0ff */
[----:B------:R-:W-:Y:S01]  /*0350*/  LOP3.LUT R7, R4, 0xfffffff8, RZ, 0xc0, !PT ;  /* 0xfffffff804077812 */ /* 0x000fe200078ec0ff */
[--C-:B------:R-:W-:Y:S01]  /*0360*/  IMAD.WIDE R78, R54, 0x8, R86.reuse ;  /* 0x00000008364e7825 */ /* 0x100fe200078e0256 */
[----:B------:R-:W-:Y:S01]  /*0370*/  LOP3.LUT R5, R5, 0xfffffff8, RZ, 0xc0, !PT ;  /* 0xfffffff805057812 */ /* 0x000fe200078ec0ff */
[----:B------:R-:W5:Y:S01]  /*0380*/  LDG.E.64 R74, desc[UR4][R74.64] ;  /* 0x000000044a4a7981 */ /* 0x000f62000c1e1b00 */
[----:B------:R-:W-:Y:S02]  /*0390*/  LOP3.LUT R11, R11, 0xfffffff8, RZ, 0xc0, !PT ;  /* 0xfffffff80b0b7812 */ /* 0x000fe400078ec0ff */
[----:B------:R-:W-:Y:S01]  /*03a0*/  IADD3 R58, R58, -R9, RZ ;  /* 0x800000093a3a7210 */ /* 0x000fe20007ffe0ff */
[----:B------:R-:W-:Y:S01]  /*03b0*/  IMAD.WIDE R80, R56, 0x8, R86 ;  /* 0x0000000838507825 */ /* 0x000fe200078e0256 */
[----:B------:R-:W-:Y:S01]  /*03c0*/  IADD3 R60, R60, -R7, RZ ;  /* 0x800000073c3c7210 */ /* 0x000fe20007ffe0ff */
[----:B------:R-:W5:Y:S01]  /*03d0*/  LDG.E.64 R76, desc[UR4][R76.64] ;  /* 0x000000044c4c7981 */ /* 0x000f62000c1e1b00 */
[----:B------:R-:W-:-:S02]  /*03e0*/  IADD3 R62, -R5, R36, RZ ;  /* 0x00000024053e7210 */ /* 0x000fc40007ffe1ff */
[----:B------:R-:W-:Y:S01]  /*03f0*/  IADD3 R64, R64, -R11, RZ ;  /* 0x8000000b40407210 */ /* 0x000fe20007ffe0ff */
[--C-:B------:R-:W-:Y:S01]  /*0400*/  IMAD.WIDE R82, R58, 0x8, R86.reuse ;  /* 0x000000083a527825 */ /* 0x100fe200078e0256 */
[-C--:B------:R-:W-:Y:S01]  /*0410*/  LEA R38, R62, R1.reuse, 0x3 ;  /* 0x000000013e267211 */ /* 0x080fe200078e18ff */
[----:B------:R-:W2:Y:S01]  /*0420*/  LDG.E R5, desc[UR4][R70.64+0x900] ;  /* 0x0009000446057981 */ /* 0x000ea2000c1e1900 */
[-C--:B------:R-:W-:Y:S01]  /*0430*/  LEA R40, R0, R1.reuse, 0x3 ;  /* 0x0000000100287211 */ /* 0x080fe200078e18ff */
[--C-:B------:R-:W-:Y:S01]  /*0440*/  IMAD.WIDE R72, R62, 0x8, R86.reuse ;  /* 0x000000083e487825 */ /* 0x100fe200078e0256 */
[-C--:B------:R-:W-:Y:S01]  /*0450*/  LEA R42, R2, R1.reuse, 0x3 ;  /* 0x00000001022a7211 */ /* 0x080fe200078e18ff */
[----:B0-----:R1:W-:Y:S01]  /*0460*/  STL.128 [R1+0x30], R20 ;  /* 0x0000301401007387 */ /* 0x0013e20000100c00 */
[-C--:B------:R-:W-:Y:S01]  /*0470*/  LEA R44, R54, R1.reuse, 0x3 ;  /* 0x00000001362c7211 */ /* 0x080fe200078e18ff */
[--C-:B------:R-:W-:Y:S01]  /*0480*/  IMAD.WIDE R84, R60, 0x8, R86.reuse ;  /* 0x000000083c547825 */ /* 0x100fe200078e0256 */
[-C--:B------:R-:W-:Y:S01]  /*0490*/  LEA R46, R56, R1.reuse, 0x3 ;  /* 0x00000001382e7211 */ /* 0x080fe200078e18ff */
[----:B------:R-:W5:Y:S01]  /*04a0*/  LDL.64 R38, [R38] ;  /* 0x0000000026267983 */ /* 0x000f620000100a00 */
[-C--:B------:R-:W-:Y:S01]  /*04b0*/  LEA R48, R58, R1.reuse, 0x3 ;  /* 0x000000013a307211 */ /* 0x080fe200078e18ff */
[----:B------:R-:W-:Y:S01]  /*04c0*/  IMAD.WIDE R86, R64, 0x8, R86 ;  /* 0x0000000840567825 */ /* 0x000fe200078e0256 */
[-C--:B------:R-:W-:Y:S01]  /*04d0*/  LEA R50, R60, R1.reuse, 0x3 ;  /* 0x000000013c327211 */ /* 0x080fe200078e18ff */
[----:B------:R-:W5:Y:S01]  /*04e0*/  LDG.E.64 R72, desc[UR4][R72.64] ;  /* 0x0000000448487981 */ /* 0x000f62000c1e1b00 */
[----:B------:R-:W-:-:S03]  /*04f0*/  LEA R52, R64, R1, 0x3 ;  /* 0x0000000140347211 */ /* 0x000fc600078e18ff */
[----:B------:R-:W5:Y:S04]  /*0500*/  LDL.64 R40, [R40] ;  /* 0x0000000028287983 */ /* 0x000f680000100a00 */
        /* <DEDUP_REMOVED lines=10> */
[----:B------:R-:W5:Y:S01]  /*05b0*/  LDG.E.64 R86, desc[UR4][R86.64] ;  /* 0x0000000456567981 */ /* 0x000f62000c1e1b00 */
[----:B------:R-:W0:Y:S01]  /*05c0*/  S2R R90, SR_TID.X ;  /* 0x00000000005a7919 */ /* 0x000e220000002100 */
[----:B------:R-:W-:Y:S01]  /*05d0*/  ULDC UR6, c[0x0][0x0] ;  /* 0x0000000000067ab9 */ /* 0x000fe20000000800 */
[----:B------:R-:W3:Y:S01]  /*05e0*/  LDC R57, c[0x0][0xc] ;  /* 0x00000300ff397b82 */ /* 0x000ee20000000800 */
[----:B------:R-:W-:-:S04]  /*05f0*/  SHF.R.S32.HI R4, RZ, 0x1f, R37 ;  /* 0x0000001fff047819 */ /* 0x000fc80000011425 */
[----:B------:R-:W-:-:S04]  /*0600*/  LEA.HI R59, R4, R37, RZ, 0x3 ;  /* 0x00000025043b7211 */ /* 0x000fc800078f18ff */
[----:B------:R-:W-:Y:S02]  /*0610*/  SHF.R.S32.HI R55, RZ, 0x3, R59 ;  /* 0x00000003ff377819 */ /* 0x000fe4000001143b */
[C---:B0-----:R-:W-:Y:S01]  /*0620*/  ISETP.GT.U32.AND P0, PT, R90.reuse, 0x7, PT ;  /* 0x000000075a00780c */ /* 0x041fe20003f04070 */
[----:B------:R-:W-:Y:S02]  /*0630*/  IMAD R66, R3, UR6, R90 ;  /* 0x0000000603427c24 */ /* 0x000fe4000f8e025a */
[----:B---3--:R-:W-:Y:S01]  /*0640*/  IMAD R57, R57, UR6, RZ ;  /* 0x0000000639397c24 */ /* 0x008fe2000f8e02ff */
[----:B------:R-:W-:Y:S02]  /*0650*/  LEA R61, R90, R1, 0x3 ;  /* 0x000000015a3d7211 */ /* 0x000fe400078e18ff */
[----:B--2---:R-:W-:-:S07]  /*0660*/  IADD3 R9, R5, 0x1, RZ ;  /* 0x0000000105097810 */ /* 0x004fce0007ffe0ff */
[----:B-1----:R-:W-:Y:S05]  /*0670*/  @P0 BRA `(.L_x_77) ;  /* 0x0000000000280947 */ /* 0x002fea0003800000 */
[----:B------:R-:W2:Y:S01]  /*0680*/  LDL.64 R4, [R61] ;  /* 0x000000003d047983 */ /* 0x000ea20000100a00 */
[----:B------:R-:W-:-:S04]  /*0690*/  IMAD.WIDE.U32 R6, R3, 0x20, R68 ;  /* 0x0000002003067825 */ /* 0x000fc800078e0044 */
[----:B------:R-:W-:-:S04]  /*06a0*/  IMAD.WIDE.U32 R6, R90, 0x4, R6 ;  /* 0x000000045a067825 */ /* 0x000fc800078e0006 */
[----:B--2---:R-:W-:-:S04]  /*06b0*/  IMAD.WIDE.U32 R4, R3, 0x20, R4 ;  /* 0x0000002003047825 */ /* 0x004fc800078e0004 */
[----:B------:R-:W-:-:S05]  /*06c0*/  IMAD.WIDE R4, R36, 0x4, R4 ;  /* 0x0000000424047825 */ /* 0x000fca00078e0204 */
[----:B------:R0:W-:Y:S02]  /*06d0*/  STG.E.STRONG.SYS desc[UR4][R4.64], R9 ;  /* 0x0000000904007986 */ /* 0x0001e4000c115904 */
.L_x_78:
[----:B0-----:R-:W2:Y:S01]  /*06e0*/  LDG.E.STRONG.SYS R4, desc[UR4][R6.64] ;  /* 0x0000000406047981 */ /* 0x001ea2000c1f5900 */
[----:B------:R-:W-:Y:S05]  /*06f0*/  YIELD ;  /* 0x0000000000007946 */ /* 0x000fea0003800000 */
[----:B--2---:R-:W-:-:S13]  /*0700*/  ISETP.NE.AND P1, PT, R4, R9, PT ;  /* 0x000000090400720c */ /* 0x004fda0003f25270 */
[----:B------:R-:W-:Y:S05]  /*0710*/  @P1 BRA `(.L_x_78) ;  /* 0xfffffffc00f01947 */ /* 0x000fea000383ffff */
.L_x_77:
        /* <DEDUP_REMOVED lines=13> */
.L_x_81:
[----:B01----:R-:W-:-:S04]  /*07f0*/  IMAD.WIDE R8, R65, 0x10, R74 ;  /* 0x0000001041087825 */ /* 0x003fc800078e024a */
[C---:B------:R-:W-:Y:S02]  /*0800*/  IMAD.WIDE R4, R65.reuse, 0x10, R72 ;  /* 0x0000001041047825 */ /* 0x040fe400078e0248 */
[----:B------:R-:W2:Y:S02]  /*0810*/  LD.E.128 R8, desc[UR4][R8.64] ;  /* 0x0000000408087980 */ /* 0x000ea4000c101d00 */
[C---:B------:R-:W-:Y:S02]  /*0820*/  IMAD.WIDE R12, R65.reuse, 0x10, R76 ;  /* 0x00000010410c7825 */ /* 0x040fe400078e024c */
[----:B------:R-:W3:Y:S02]  /*0830*/  LD.E.128 R4, desc[UR4][R4.64] ;  /* 0x0000000404047980 */ /* 0x000ee4000c101d00 */
[C---:B------:R-:W-:Y:S02]  /*0840*/  IMAD.WIDE R16, R65.reuse, 0x10, R78 ;  /* 0x0000001041107825 */ /* 0x040fe400078e024e */
[----:B------:R-:W4:Y:S02]  /*0850*/  LD.E.128 R12, desc[UR4][R12.64] ;  /* 0x000000040c0c7980 */ /* 0x000f24000c101d00 */
[----:B------:R-:W-:-:S02]  /*0860*/  IMAD.WIDE R20, R65, 0x10, R80 ;  /* 0x0000001041147825 */ /* 0x000fc400078e0250 */
[----:B------:R-:W5:Y:S02]  /*0870*/  LD.E.128 R16, desc[UR4][R16.64] ;  /* 0x0000000410107980 */ /* 0x000f64000c101d00 */
[C---:B------:R-:W-:Y:S02]  /*0880*/  IMAD.WIDE R24, R65.reuse, 0x10, R82 ;  /* 0x0000001041187825 */ /* 0x040fe400078e0252 */
[----:B------:R-:W5:Y:S02]  /*0890*/  LD.E.128 R20, desc[UR4][R20.64] ;  /* 0x0000000414147980 */ /* 0x000f64000c101d00 */
[C---:B------:R-:W-:Y:S02]  /*08a0*/  IMAD.WIDE R28, R65.reuse, 0x10, R84 ;  /* 0x00000010411c7825 */ /* 0x040fe400078e0254 */
[----:B------:R-:W5:Y:S02]  /*08b0*/  LD.E.128 R24, desc[UR4][R24.64] ;  /* 0x0000000418187980 */ /* 0x000f64000c101d00 */
[----:B------:R-:W-:-:S02]  /*08c0*/  IMAD.WIDE R32, R65, 0x10, R86 ;  /* 0x0000001041207825 */ /* 0x000fc400078e0256 */
[----:B------:R-:W5:Y:S04]  /*08d0*/  LD.E.128 R28, desc[UR4][R28.64] ;  /* 0x000000041c1c7980 */ /* 0x000f68000c101d00 */
[----:B------:R-:W5:Y:S01]  /*08e0*/  LD.E.128 R32, desc[UR4][R32.64] ;  /* 0x0000000420207980 */ /* 0x000f62000c101d00 */
[--C-:B--2---:R-:W-:Y:S02]  /*08f0*/  HADD2.F32 R94, -RZ, R8.reuse.H0_H0 ;  /* 0x20000008ff5e7230 */ /* 0x104fe40000004100 */
[----:B------:R-:W-:Y:S02]  /*0900*/  HADD2.F32 R95, -RZ, R8.H1_H1 ;  /* 0x30000008ff5f7230 */ /* 0x000fe40000004100 */
[--C-:B------:R-:W-:Y:S02]  /*0910*/  HADD2.F32 R8, -RZ, R9.reuse.H0_H0 ;  /* 0x20000009ff087230 */ /* 0x100fe40000004100 */
[----:B------:R-:W-:-:S02]  /*0920*/  HADD2.F32 R96, -RZ, R9.H1_H1 ;  /* 0x30000009ff607230 */ /* 0x000fc40000004100 */
[----:B---3--:R-:W-:Y:S02]  /*0930*/  HADD2.F32 R67, -RZ, R4.H0_H0 ;  /* 0x20000004ff437230 */ /* 0x008fe40000004100 */
[----:B------:R-:W-:Y:S02]  /*0940*/  HADD2.F32 R92, -RZ, R6.H0_H0 ;  /* 0x20000006ff5c7230 */ /* 0x000fe40000004100 */
[----:B------:R-:W-:Y:S02]  /*0950*/  HADD2.F32 R9, -RZ, R10.H0_H0 ;  /* 0x2000000aff097230 */ /* 0x000fe40000004100 */
[----:B------:R-:W-:Y:S02]  /*0960*/  HADD2.F32 R4, -RZ, R4.H1_H1 ;  /* 0x30000004ff047230 */ /* 0x000fe40000004100 */
[--C-:B------:R-:W-:Y:S02]  /*0970*/  HADD2.F32 R91, -RZ, R5.reuse.H0_H0 ;  /* 0x20000005ff5b7230 */ /* 0x100fe40000004100 */
[----:B------:R-:W-:-:S02]  /*0980*/  HADD2.F32 R5, -RZ, R5.H1_H1 ;  /* 0x30000005ff057230 */ /* 0x000fc40000004100 */
[----:B------:R-:W-:Y:S02]  /*0990*/  HADD2.F32 R97, -RZ, R10.H1_H1 ;  /* 0x3000000aff617230 */ /* 0x000fe40000004100 */
[----:B------:R-:W-:Y:S01]  /*09a0*/  FADD.FTZ R9, R92, R9 ;  /* 0x000000095c097221 */ /* 0x000fe20000010000 */
[----:B------:R-:W-:Y:S02]  /*09b0*/  HADD2.F32 R93, -RZ, R7.H0_H0 ;  /* 0x20000007ff5d7230 */ /* 0x000fe40000004100 */
[--C-:B------:R-:W-:Y:S02]  /*09c0*/  HADD2.F32 R10, -RZ, R11.reuse.H0_H0 ;  /* 0x2000000bff0a7230 */ /* 0x100fe40000004100 */
[----:B------:R-:W-:Y:S02]  /*09d0*/  HADD2.F32 R98, -RZ, R11.H1_H1 ;  /* 0x3000000bff627230 */ /* 0x000fe40000004100 */
[----:B------:R-:W-:Y:S01]  /*09e0*/  FADD.FTZ R4, R4, R95 ;  /* 0x0000005f04047221 */ /* 0x000fe20000010000 */
[----:B------:R-:W-:-:S02]  /*09f0*/  HADD2.F32 R6, -RZ, R6.H1_H1 ;  /* 0x30000006ff067230 */ /* 0x000fc40000004100 */
[----:B------:R-:W-:Y:S01]  /*0a00*/  FADD.FTZ R8, R91, R8 ;  /* 0x000000085b087221 */ /* 0x000fe20000010000 */
[----:B------:R-:W-:Y:S02]  /*0a10*/  HADD2.F32 R7, -RZ, R7.H1_H1 ;  /* 0x30000007ff077230 */ /* 0x000fe40000004100 */
[--C-:B----4-:R-:W-:Y:S02]  /*0a20*/  HADD2.F32 R11, -RZ, R12.reuse.H1_H1 ;  /* 0x3000000cff0b7230 */ /* 0x110fe40000004100 */
[----:B------:R-:W-:Y:S01]  /*0a30*/  FADD.FTZ R67, R67, R94 ;  /* 0x0000005e43437221 */ /* 0x000fe20000010000 */
[----:B------:R-:W-:Y:S02]  /*0a40*/  HADD2.F32 R92, -RZ, R12.H0_H0 ;  /* 0x2000000cff5c7230 */ /* 0x000fe40000004100 */
[----:B------:R-:W-:Y:S01]  /*0a50*/  FADD.FTZ R5, R5, R96 ;  /* 0x0000006005057221 */ /* 0x000fe20000010000 */
[--C-:B------:R-:W-:Y:S02]  /*0a60*/  HADD2.F32 R91, -RZ, R13.reuse.H0_H0 ;  /* 0x2000000dff5b7230 */ /* 0x100fe40000004100 */
[----:B------:R-:W-:-:S02]  /*0a70*/  HADD2.F32 R12, -RZ, R13.H1_H1 ;  /* 0x3000000dff0c7230 */ /* 0x000fc40000004100 */
[--C-:B------:R-:W-:Y:S02]  /*0a80*/  HADD2.F32 R94, -RZ, R14.reuse.H0_H0 ;  /* 0x2000000eff5e7230 */ /* 0x100fe40000004100 */
[----:B------:R-:W-:Y:S02]  /*0a90*/  HADD2.F32 R13, -RZ, R14.H1_H1 ;  /* 0x3000000eff0d7230 */ /* 0x000fe40000004100 */
[----:B------:R-:W-:Y:S01]  /*0aa0*/  FADD.FTZ R6, R6, R97 ;  /* 0x0000006106067221 */ /* 0x000fe20000010000 */
[----:B------:R-:W-:Y:S02]  /*0ab0*/  HADD2.F32 R14, -RZ, R15.H1_H1 ;  /* 0x3000000fff0e7230 */ /* 0x000fe40000004100 */
[----:B------:R-:W-:Y:S01]  /*0ac0*/  FADD.FTZ R7, R7, R98 ;  /* 0x0000006207077221 */ /* 0x000fe20000010000 */
[----:B------:R-:W-:Y:S01]  /*0ad0*/  FADD.FTZ R4, R4, R11 ;  /* 0x0000000b04047221 */ /* 0x000fe20000010000 */
[----:B------:R-:W-:Y:S01]  /*0ae0*/  FADD.FTZ R10, R93, R10 ;  /* 0x0000000a5d0a7221 */ /* 0x000fe20000010000 */
[----:B-----5:R-:W-:-:S02]  /*0af0*/  HADD2.F32 R11, -RZ, R16.H1_H1 ;  /* 0x30000010ff0b7230 */ /* 0x020fc40000004100 */
[----:B------:R-:W-:Y:S01]  /*0b00*/  FADD.FTZ R5, R5, R12 ;  /* 0x0000000c05057221 */ /* 0x000fe20000010000 */
[----:B------:R-:W-:Y:S02]  /*0b10*/  HADD2.F32 R93, -RZ, R15.H0_H0 ;  /* 0x2000000fff5d7230 */ /* 0x000fe40000004100 */
[----:B------:R-:W-:Y:S01]  /*0b20*/  FADD.FTZ R67, R67, R92 ;  /* 0x0000005c43437221 */ /* 0x000fe20000010000 */
[----:B------:R-:W-:Y:S02]  /*0b30*/  HADD2.F32 R12, -RZ, R16.H0_H0 ;  /* 0x20000010ff0c7230 */ /* 0x000fe40000004100 */
[----:B------:R-:W-:Y:S01]  /*0b40*/  FADD.FTZ R6, R6, R13 ;  /* 0x0000000d06067221 */ /* 0x000fe20000010000 */
[----:B------:R-:W-:Y:S01]  /*0b50*/  FADD.FTZ R7, R7, R14 ;  /* 0x0000000e07077221 */ /* 0x000fe20000010000 */
[--C-:B------:R-:W-:Y:S02]  /*0b60*/  HADD2.F32 R13, -RZ, R17.reuse.H0_H0 ;  /* 0x20000011ff0d7230 */ /* 0x100fe40000004100 */
[----:B------:R-:W-:Y:S01]  /*0b70*/  FADD.FTZ R4, R4, R11 ;  /* 0x0000000b04047221 */ /* 0x000fe20000010000 */
[----:B------:R-:W-:-:S02]  /*0b80*/  HADD2.F32 R14, -RZ, R17.H1_H1 ;  /* 0x30000011ff0e7230 */ /* 0x000fc40000004100 */
[--C-:B------:R-:W-:Y:S02]  /*0b90*/  HADD2.F32 R16, -RZ, R18.reuse.H0_H0 ;  /* 0x20000012ff107230 */ /* 0x100fe40000004100 */
[----:B------:R-:W-:Y:S02]  /*0ba0*/  HADD2.F32 R15, -RZ, R18.H1_H1 ;  /* 0x30000012ff0f7230 */ /* 0x000fe40000004100 */
[----:B------:R-:W-:Y:S01]  /*0bb0*/  FADD.FTZ R8, R8, R91 ;  /* 0x0000005b08087221 */ /* 0x000fe20000010000 */
[--C-:B------:R-:W-:Y:S02]  /*0bc0*/  HADD2.F32 R17, -RZ, R19.reuse.H0_H0 ;  /* 0x20000013ff117230 */ /* 0x100fe40000004100 */
[----:B------:R-:W-:Y:S01]  /*0bd0*/  FADD.FTZ R9, R9, R94 ;  /* 0x0000005e09097221 */ /* 0x000fe20000010000 */
[----:B------:R-:W-:Y:S02]  /*0be0*/  HADD2.F32 R18, -RZ, R19.H1_H1 ;  /* 0x30000013ff127230 */ /* 0x000fe40000004100 */
[----:B------:R-:W-:Y:S01]  /*0bf0*/  FADD.FTZ R10, R10, R93 ;  /* 0x0000005d0a0a7221 */ /* 0x000fe20000010000 */
[----:B------:R-:W-:-:S02]  /*0c00*/  HADD2.F32 R11, -RZ, R20.H0_H0 ;  /* 0x20000014ff0b7230 */ /* 0x000fc40000004100 */
[----:B------:R-:W-:Y:S01]  /*0c10*/  FADD.FTZ R12, R67, R12 ;  /* 0x0000000c430c7221 */ /* 0x000fe20000010000 */
[----:B------:R-:W-:Y:S01]  /*0c20*/  FADD.FTZ R8, R8, R13 ;  /* 0x0000000d08087221 */ /* 0x000fe20000010000 */
[----:B------:R-:W-:Y:S01]  /*0c30*/  FADD.FTZ R5, R5, R14 ;  /* 0x0000000e05057221 */ /* 0x000fe20000010000 */
[----:B------:R-:W-:Y:S01]  /*0c40*/  FADD.FTZ R9, R9, R16 ;  /* 0x0000001009097221 */ /* 0x000fe20000010000 */
[----:B------:R-:W-:Y:S01]  /*0c50*/  FADD.FTZ R6, R6, R15 ;  /* 0x0000000f06067221 */ /* 0x000fe20000010000 */
[----:B------:R-:W-:Y:S01]  /*0c60*/  FADD.FTZ R10, R10, R17 ;  /* 0x000000110a0a7221 */ /* 0x000fe20000010000 */
[----:B------:R-:W-:Y:S01]  /*0c70*/  FADD.FTZ R7, R7, R18 ;  /* 0x0000001207077221 */ /* 0x000fe20000010000 */
[----:B------:R-:W-:Y:S02]  /*0c80*/  HADD2.F32 R13, -RZ, R20.H1_H1 ;  /* 0x30000014ff0d7230 */ /* 0x000fe40000004100 */
[----:B------:R-:W-:Y:S01]  /*0c90*/  FADD.FTZ R11, R12, R11 ;  /* 0x0000000b0c0b7221 */ /* 0x000fe20000010000 */
[----:B------:R-:W-:-:S02]  /*0ca0*/  HADD2.F32 R15, -RZ, R21.H0_H0 ;  /* 0x20000015ff0f7230 */ /* 0x000fc40000004100 */
[----:B------:R-:W-:Y:S02]  /*0cb0*/  HADD2.F32 R14, -RZ, R21.H1_H1 ;  /* 0x30000015ff0e7230 */ /* 0x000fe40000004100 */
[--C-:B------:R-:W-:Y:S02]  /*0cc0*/  HADD2.F32 R16, -RZ, R22.reuse.H0_H0 ;  /* 0x20000016ff107230 */ /* 0x100fe40000004100 */
[----:B------:R-:W-:Y:S02]  /*0cd0*/  HADD2.F32 R17, -RZ, R22.H1_H1 ;  /* 0x30000016ff117230 */ /* 0x000fe40000004100 */
[--C-:B------:R-:W-:Y:S02]  /*0ce0*/  HADD2.F32 R19, -RZ, R23.reuse.H0_H0 ;  /* 0x20000017ff137230 */ /* 0x100fe40000004100 */
[----:B------:R-:W-:Y:S02]  /*0cf0*/  HADD2.F32 R18, -RZ, R23.H1_H1 ;  /* 0x30000017ff127230 */ /* 0x000fe40000004100 */
        /* <DEDUP_REMOVED lines=42> */
[--C-:B------:R-:W-:Y:S01]  /*0fa0*/  HADD2.F32 R15, -RZ, R33.reuse.H0_H0 ;  /* 0x20000021ff0f7230 */ /* 0x100fe20000004100 */
[----:B------:R-:W-:Y:S01]  /*0fb0*/  IADD3 R12, -R55, RZ, RZ ;  /* 0x000000ff370c7210 */ /* 0x000fe20007ffe1ff */
[----:B------:R-:W-:-:S02]  /*0fc0*/  HADD2.F32 R14, -RZ, R33.H1_H1 ;  /* 0x30000021ff0e7230 */ /* 0x000fc40000004100 */
[--C-:B------:R-:W-:Y:S02]  /*0fd0*/  HADD2.F32 R16, -RZ, R34.reuse.H0_H0 ;  /* 0x20000022ff107230 */ /* 0x100fe40000004100 */
[----:B------:R-:W-:Y:S02]  /*0fe0*/  HADD2.F32 R17, -RZ, R34.H1_H1 ;  /* 0x30000022ff117230 */ /* 0x000fe40000004100 */
[--C-:B------:R-:W-:Y:S02]  /*0ff0*/  HADD2.F32 R19, -RZ, R35.reuse.H0_H0 ;  /* 0x20000023ff137230 */ /* 0x100fe40000004100 */
[----:B------:R-:W-:Y:S02]  /*1000*/  HADD2.F32 R18, -RZ, R35.H1_H1 ;  /* 0x30000023ff127230 */ /* 0x000fe40000004100 */
[----:B------:R-:W-:Y:S01]  /*1010*/  FADD.FTZ R4, R4, R13 ;  /* 0x0000000d04047221 */ /* 0x000fe20000010000 */
[----:B------:R-:W-:Y:S01]  /*1020*/  FADD.FTZ R15, R8, R15 ;  /* 0x0000000f080f7221 */ /* 0x000fe20000010000 */
[----:B------:R-:W-:Y:S01]  /*1030*/  FADD.FTZ R14, R5, R14 ;  /* 0x0000000e050e7221 */ /* 0x000fe20000010000 */
[----:B------:R-:W-:Y:S01]  /*1040*/  FADD.FTZ R16, R9, R16 ;  /* 0x0000001009107221 */ /* 0x000fe20000010000 */
[----:B------:R-:W-:Y:S01]  /*1050*/  FADD.FTZ R17, R6, R17 ;  /* 0x0000001106117221 */ /* 0x000fe20000010000 */
[----:B------:R-:W-:Y:S01]  /*1060*/  FADD.FTZ R10, R10, R19 ;  /* 0x000000130a0a7221 */ /* 0x000fe20000010000 */
[----:B------:R-:W-:Y:S01]  /*1070*/  FADD.FTZ R7, R7, R18 ;  /* 0x0000001207077221 */ /* 0x000fe20000010000 */
[----:B------:R-:W-:Y:S01]  /*1080*/  IMAD R9, R36, R12, R65 ;  /* 0x0000000c24097224 */ /* 0x000fe200078e0241 */
[----:B------:R-:W-:-:S02]  /*1090*/  F2FP.F16.F32.PACK_AB R4, R4, R11 ;  /* 0x0000000b0404723e */ /* 0x000fc400000000ff */
[----:B------:R-:W-:Y:S01]  /*10a0*/  F2FP.F16.F32.PACK_AB R5, R14, R15 ;  /* 0x0000000f0e05723e */ /* 0x000fe200000000ff */
[----:B------:R-:W-:Y:S01]  /*10b0*/  IMAD.WIDE R8, R9, 0x10, R88 ;  /* 0x0000001009087825 */ /* 0x000fe200078e0258 */
[----:B------:R-:W-:Y:S02]  /*10c0*/  F2FP.F16.F32.PACK_AB R6, R17, R16 ;  /* 0x000000101106723e */ /* 0x000fe400000000ff */
[----:B------:R-:W-:Y:S02]  /*10d0*/  F2FP.F16.F32.PACK_AB R7, R7, R10 ;  /* 0x0000000a0707723e */ /* 0x000fe400000000ff */
[----:B------:R-:W-:-:S03]  /*10e0*/  IADD3 R65, R57, R65, RZ ;  /* 0x0000004139417210 */ /* 0x000fc60007ffe0ff */
[----:B------:R1:W-:Y:S01]  /*10f0*/  ST.E.128 desc[UR4][R8.64], R4 ;  /* 0x0000000408007985 */ /* 0x0003e2000c101d04 */
[----:B------:R-:W-:-:S13]  /*1100*/  ISETP.GE.AND P2, PT, R65, R63, PT ;  /* 0x0000003f4100720c */ /* 0x000fda0003f46270 */
[----:B------:R-:W-:Y:S05]  /*1110*/  @!P2 BRA `(.L_x_81) ;  /* 0xfffffff400b4a947 */ /* 0x000fea000383ffff */
.L_x_80:
[----:B------:R-:W-:Y:S05]  /*1120*/  BSYNC B0 ;  /* 0x0000000000007941 */ /* 0x000fea0003800000 */
.L_x_79:
[----:B------:R-:W-:Y:S06]  /*1130*/  BAR.SYNC.DEFER_BLOCKING 0x0 ;  /* 0x0000000000007b1d */ /* 0x000fec0000010000 */
[----:B-1----:R-:W2:Y:S02]  /*1140*/  LDG.E R4, desc[UR4][R70.64+0x900] ;  /* 0x0009000446047981 */ /* 0x002ea4000c1e1900 */
        /* <DEDUP_REMOVED lines=11> */
.L_x_83:
[----:B-1----:R-:W2:Y:S04]  /*1200*/  LDG.E.STRONG.SYS R4, desc[UR4][R68.64+0x480] ;  /* 0x0004800444047981 */ /* 0x002ea8000c1f5900 */
[----:B--2---:R-:W-:Y:S01]  /*1210*/  CCTL.IVALL ;  /* 0x00000000ff00798f */ /* 0x004fe20002000000 */
[----:B------:R-:W-:Y:S05]  /*1220*/  YIELD ;  /* 0x0000000000007946 */ /* 0x000fea0003800000 */
[----:B------:R-:W-:-:S13]  /*1230*/  ISETP.NE.AND P0, PT, R4, R7, PT ;  /* 0x000000070400720c */ /* 0x000fda0003f05270 */
[----:B------:R-:W-:Y:S05]  /*1240*/  @P0 BRA `(.L_x_83) ;  /* 0xfffffffc00ec0947 */ /* 0x000fea000383ffff */
.L_x_82:
        /* <DEDUP_REMOVED lines=9> */
[----:B------:R-:W-:Y:S01]  /*12e0*/  MOV R19, 0x0 ;  /* 0x0000000000137802 */ /* 0x000fe20000000f00 */
        /* <DEDUP_REMOVED lines=12> */
.L_x_84:
[----:B------:R-:W-:-:S04]  /*13b0*/  ISETP.GE.AND P0, PT, R66, R55, PT ;  /* 0x000000374200720c */ /* 0x000fc80003f06270 */
[----:B------:R-:W-:-:S13]  /*13c0*/  ISETP.NE.AND P2, PT, R62, 0x7, P0 ;  /* 0x000000073e00780c */ /* 0x000fda0000745270 */
[----:B-1---5:R-:W-:-:S04]  /*13d0*/  @!P2 IADD3 R4, P1, R38, R18, RZ ;  /* 0x000000122604a210 */ /* 0x022fc80007f3e0ff */
[----:B------:R-:W-:-:S06]  /*13e0*/  @!P2 IADD3.X R5, R39, R19, RZ, P1, !PT ;  /* 0x000000132705a210 */ /* 0x000fcc0000ffe4ff */
        /* <DEDUP_REMOVED lines=51> */
.L_x_85:
        /* <DEDUP_REMOVED lines=14> */
.L_x_239:


//--------------------- .text._ZN4vllm26cross_device_reduce_1stageI6__halfLi8EEEvPNS_8RankDataENS_11RankSignalsEPNS_6SignalEPT_ii --------------------------
	.section	.text._ZN4vllm26cross_device_reduce_1stageI6__halfLi8EEEvPNS_8RankDataENS_11RankSignalsEPNS_6SignalEPT_ii,"ax",@progbits
	.align	128
        .global         _ZN4vllm26cross_device_reduce_1stageI6__halfLi8EEEvPNS_8RankDataENS_11RankSignalsEPNS_6SignalEPT_ii
        .type           _ZN4vllm26cross_device_reduce_1stageI6__halfLi8EEEvPNS_8RankDataENS_11RankSignalsEPNS_6SignalEPT_ii,@function
        .size           _ZN4vllm26cross_device_reduce_1stageI6__halfLi8EEEvPNS_8RankDataENS_11RankSignalsEPNS_6SignalEPT_ii,(.L_x_240 - _ZN4vllm26cross_device_reduce_1stageI6__halfLi8EEEvPNS_8RankDataENS_11RankSignalsEPNS_6SignalEPT_ii)
        .other          _ZN4vllm26cross_device_reduce_1stageI6__halfLi8EEEvPNS_8RankDataENS_11RankSignalsEPNS_6SignalEPT_ii,@"STO_CUDA_ENTRY STV_DEFAULT"
_ZN4vllm26cross_device_reduce_1stageI6__halfLi8EEEvPNS_8RankDataENS_11RankSignalsEPNS_6SignalEPT_ii:
.text._ZN4vllm26cross_device_reduce_1stageI6__halfLi8EEEvPNS_8RankDataENS_11RankSignalsEPNS_6SignalEPT_ii:
        /* <DEDUP_REMOVED lines=26> */
[----:B------:R-:W-:-:S04]  /*01a0*/  MOV R0, R1 ;  /* 0x0000000100007202 */ /* 0x000fc80000000f00 */
[----:B------:R-:W-:Y:S02]  /*01b0*/  LEA R0, R56, R0, 0x3 ;  /* 0x0000000038007211 */ /* 0x000fe400078e18ff */
        /* <DEDUP_REMOVED lines=9> */
.L_x_87:
[----:B0-----:R-:W2:Y:S01]  /*0250*/  LDG.E.STRONG.SYS R5, desc[UR4][R6.64] ;  /* 0x0000000406057981 */ /* 0x001ea2000c1f5900 */
[----:B------:R-:W-:Y:S05]  /*0260*/  YIELD ;  /* 0x0000000000007946 */ /* 0x000fea0003800000 */
[----:B--2---:R-:W-:-:S13]  /*0270*/  ISETP.NE.AND P1, PT, R5, R2, PT ;  /* 0x000000020500720c */ /* 0x004fda0003f25270 */
[----:B------:R-:W-:Y:S05]  /*0280*/  @P1 BRA `(.L_x_87) ;  /* 0xfffffffc00f01947 */ /* 0x000fea000383ffff */
.L_x_86:
        /* <DEDUP_REMOVED lines=13> */
.L_x_90:
[----:B0----5:R-:W-:-:S04]  /*0360*/  IMAD.WIDE R4, R57, 0x10, R16 ;  /* 0x0000001039047825 */ /* 0x021fc800078e0210 */
[C---:B------:R-:W-:Y:S02]  /*0370*/  IMAD.WIDE R8, R57.reuse, 0x10, R18 ;  /* 0x0000001039087825 */ /* 0x040fe400078e0212 */
[----:B------:R-:W2:Y:S02]  /*0380*/  LD.E.128 R4, desc[UR4][R4.64] ;  /* 0x0000000404047980 */ /* 0x000ea4000c101d00 */
[C---:B------:R-:W-:Y:S02]  /*0390*/  IMAD.WIDE R12, R57.reuse, 0x10, R20 ;  /* 0x00000010390c7825 */ /* 0x040fe400078e0214 */
[----:B------:R-:W3:Y:S02]  /*03a0*/  LD.E.128 R8, desc[UR4][R8.64] ;  /* 0x0000000408087980 */ /* 0x000ee4000c101d00 */
[C---:B------:R-:W-:Y:S02]  /*03b0*/  IMAD.WIDE R36, R57.reuse, 0x10, R22 ;  /* 0x0000001039247825 */ /* 0x040fe400078e0216 */
[----:B------:R-:W4:Y:S02]  /*03c0*/  LD.E.128 R12, desc[UR4][R12.64] ;  /* 0x000000040c0c7980 */ /* 0x000f24000c101d00 */
[----:B------:R-:W-:-:S02]  /*03d0*/  IMAD.WIDE R40, R57, 0x10, R24 ;  /* 0x0000001039287825 */ /* 0x000fc400078e0218 */
[----:B------:R-:W4:Y:S02]  /*03e0*/  LD.E.128 R36, desc[UR4][R36.64] ;  /* 0x0000000424247980 */ /* 0x000f24000c101d00 */
[C---:B------:R-:W-:Y:S02]  /*03f0*/  IMAD.WIDE R44, R57.reuse, 0x10, R26 ;  /* 0x00000010392c7825 */ /* 0x040fe400078e021a */
[----:B------:R-:W4:Y:S02]  /*0400*/  LD.E.128 R40, desc[UR4][R40.64] ;  /* 0x0000000428287980 */ /* 0x000f24000c101d00 */
[C---:B------:R-:W-:Y:S02]  /*0410*/  IMAD.WIDE R48, R57.reuse, 0x10, R28 ;  /* 0x0000001039307825 */ /* 0x040fe400078e021c */
[----:B------:R-:W4:Y:S02]  /*0420*/  LD.E.128 R44, desc[UR4][R44.64] ;  /* 0x000000042c2c7980 */ /* 0x000f24000c101d00 */
[----:B------:R-:W-:-:S02]  /*0430*/  IMAD.WIDE R52, R57, 0x10, R30 ;  /* 0x0000001039347825 */ /* 0x000fc400078e021e */
[----:B------:R-:W4:Y:S04]  /*0440*/  LD.E.128 R48, desc[UR4][R48.64] ;  /* 0x0000000430307980 */ /* 0x000f28000c101d00 */
[----:B------:R-:W4:Y:S01]  /*0450*/  LD.E.128 R52, desc[UR4][R52.64] ;  /* 0x0000000434347980 */ /* 0x000f22000c101d00 */
[--C-:B--2---:R-:W-:Y:S02]  /*0460*/  HADD2.F32 R60, -RZ, R4.reuse.H0_H0 ;  /* 0x20000004ff3c7230 */ /* 0x104fe40000004100 */
[----:B------:R-:W-:Y:S02]  /*0470*/  HADD2.F32 R61, -RZ, R4.H1_H1 ;  /* 0x30000004ff3d7230 */ /* 0x000fe40000004100 */
[--C-:B------:R-:W-:Y:S02]  /*0480*/  HADD2.F32 R4, -RZ, R5.reuse.H0_H0 ;  /* 0x20000005ff047230 */ /* 0x100fe40000004100 */
[----:B------:R-:W-:-:S02]  /*0490*/  HADD2.F32 R62, -RZ, R5.H1_H1 ;  /* 0x30000005ff3e7230 */ /* 0x000fc40000004100 */
[--C-:B------:R-:W-:Y:S02]  /*04a0*/  HADD2.F32 R5, -RZ, R6.reuse.H0_H0 ;  /* 0x20000006ff057230 */ /* 0x100fe40000004100 */
[----:B------:R-:W-:Y:S02]  /*04b0*/  HADD2.F32 R63, -RZ, R6.H1_H1 ;  /* 0x30000006ff3f7230 */ /* 0x000fe40000004100 */
[--C-:B------:R-:W-:Y:S02]  /*04c0*/  HADD2.F32 R6, -RZ, R7.reuse.H0_H0 ;  /* 0x20000007ff067230 */ /* 0x100fe40000004100 */
[----:B------:R-:W-:Y:S02]  /*04d0*/  HADD2.F32 R64, -RZ, R7.H1_H1 ;  /* 0x30000007ff407230 */ /* 0x000fe40000004100 */
[----:B---3--:R-:W-:Y:S02]  /*04e0*/  HADD2.F32 R7, -RZ, R8.H0_H0 ;  /* 0x20000008ff077230 */ /* 0x008fe40000004100 */
[----:B------:R-:W-:-:S02]  /*04f0*/  HADD2.F32 R65, -RZ, R9.H0_H0 ;  /* 0x20000009ff417230 */ /* 0x000fc40000004100 */
[----:B------:R-:W-:Y:S02]  /*0500*/  HADD2.F32 R66, -RZ, R10.H0_H0 ;  /* 0x2000000aff427230 */ /* 0x000fe40000004100 */
[----:B------:R-:W-:Y:S01]  /*0510*/  FADD.FTZ R7, R60, R7 ;  /* 0x000000073c077221 */ /* 0x000fe20000010000 */
[----:B------:R-:W-:Y:S02]  /*0520*/  HADD2.F32 R8, -RZ, R8.H1_H1 ;  /* 0x30000008ff087230 */ /* 0x000fe40000004100 */
[----:B------:R-:W-:Y:S01]  /*0530*/  FADD.FTZ R4, R4, R65 ;  /* 0x0000004104047221 */ /* 0x000fe20000010000 */
[----:B------:R-:W-:Y:S02]  /*0540*/  HADD2.F32 R9, -RZ, R9.H1_H1 ;  /* 0x30000009ff097230 */ /* 0x000fe40000004100 */
[----:B------:R-:W-:Y:S01]  /*0550*/  FADD.FTZ R5, R5, R66 ;  /* 0x0000004205057221 */ /* 0x000fe20000010000 */
[----:B------:R-:W-:Y:S02]  /*0560*/  HADD2.F32 R10, -RZ, R10.H1_H1 ;  /* 0x3000000aff0a7230 */ /* 0x000fe40000004100 */
[----:B------:R-:W-:Y:S01]  /*0570*/  FADD.FTZ R8, R61, R8 ;  /* 0x000000083d087221 */ /* 0x000fe20000010000 */
[----:B------:R-:W-:-:S02]  /*0580*/  HADD2.F32 R67, -RZ, R11.H0_H0 ;  /* 0x2000000bff437230 */ /* 0x000fc40000004100 */
[----:B------:R-:W-:Y:S01]  /*0590*/  FADD.FTZ R9, R62, R9 ;  /* 0x000000093e097221 */ /* 0x000fe20000010000 */
[----:B------:R-:W-:Y:S02]  /*05a0*/  HADD2.F32 R11, -RZ, R11.H1_H1 ;  /* 0x3000000bff0b7230 */ /* 0x000fe40000004100 */
[----:B------:R-:W-:Y:S01]  /*05b0*/  FADD.FTZ R10, R63, R10 ;  /* 0x0000000a3f0a7221 */ /* 0x000fe20000010000 */
[--C-:B----4-:R-:W-:Y:S02]  /*05c0*/  HADD2.F32 R60, -RZ, R12.reuse.H0_H0 ;  /* 0x2000000cff3c7230 */ /* 0x110fe40000004100 */
[----:B------:R-:W-:Y:S01]  /*05d0*/  FADD.FTZ R6, R6, R67 ;  /* 0x0000004306067221 */ /* 0x000fe20000010000 */
[----:B------:R-:W-:Y:S02]  /*05e0*/  HADD2.F32 R61, -RZ, R12.H1_H1 ;  /* 0x3000000cff3d7230 */ /* 0x000fe40000004100 */
[----:B------:R-:W-:Y:S01]  /*05f0*/  FADD.FTZ R11, R64, R11 ;  /* 0x0000000b400b7221 */ /* 0x000fe20000010000 */
[----:B------:R-:W-:-:S02]  /*0600*/  HADD2.F32 R63, -RZ, R13.H0_H0 ;  /* 0x2000000dff3f7230 */ /* 0x000fc40000004100 */
[----:B------:R-:W-:Y:S01]  /*0610*/  FADD.FTZ R7, R7, R60 ;  /* 0x0000003c07077221 */ /* 0x000fe20000010000 */
        /* <DEDUP_REMOVED lines=22> */
[----:B------:R-:W-:-:S02]  /*0780*/  HADD2.F32 R38, -RZ, R39.H1_H1 ;  /* 0x30000027ff267230 */ /* 0x000fc40000004100 */
[----:B------:R-:W-:Y:S01]  /*0790*/  FADD.FTZ R5, R5, R36 ;  /* 0x0000002405057221 */ /* 0x000fe20000010000 */
[----:B------:R-:W-:Y:S02]  /*07a0*/  HADD2.F32 R61, -RZ, R39.H0_H0 ;  /* 0x20000027ff3d7230 */ /* 0x000fe40000004100 */
        /* <DEDUP_REMOVED lines=65> */
[----:B------:R-:W-:Y:S01]  /*0bc0*/  F2FP.F16.F32.PACK_AB R4, R8, R7 ;  /* 0x000000070804723e */ /* 0x000fe200000000ff */
[----:B------:R-:W-:Y:S01]  /*0bd0*/  FADD.FTZ R39, R6, R39 ;  /* 0x0000002706277221 */ /* 0x000fe20000010000 */
[----:B------:R-:W-:Y:S01]  /*0be0*/  F2FP.F16.F32.PACK_AB R5, R14, R15 ;  /* 0x0000000f0e05723e */ /* 0x000fe200000000ff */
[----:B------:R-:W-:Y:S01]  /*0bf0*/  FADD.FTZ R38, R11, R38 ;  /* 0x000000260b267221 */ /* 0x000fe20000010000 */
[----:B------:R-:W-:Y:S01]  /*0c00*/  F2FP.F16.F32.PACK_AB R6, R37, R36 ;  /* 0x000000242506723e */ /* 0x000fe200000000ff */
[----:B-1----:R-:W-:Y:S01]  /*0c10*/  IMAD.WIDE R8, R57, 0x10, R58 ;  /* 0x0000001039087825 */ /* 0x002fe200078e023a */
[----:B------:R-:W-:-:S02]  /*0c20*/  IADD3 R57, R2, R57, RZ ;  /* 0x0000003902397210 */ /* 0x000fc40007ffe0ff */
[----:B------:R-:W-:Y:S02]  /*0c30*/  F2FP.F16.F32.PACK_AB R7, R38, R39 ;  /* 0x000000272607723e */ /* 0x000fe400000000ff */
[----:B------:R-:W-:-:S03]  /*0c40*/  ISETP.GE.AND P2, PT, R57, UR7, PT ;  /* 0x0000000739007c0c */ /* 0x000fc6000bf46270 */
[----:B------:R0:W-:Y:S10]  /*0c50*/  STG.E.128 desc[UR4][R8.64], R4 ;  /* 0x0000000408007986 */ /* 0x0001f4000c101d04 */
[----:B------:R-:W-:Y:S05]  /*0c60*/  @!P2 BRA `(.L_x_90) ;  /* 0xfffffff400bca947 */ /* 0x000fea000383ffff */
.L_x_89:
[----:B------:R-:W-:Y:S05]  /*0c70*/  BSYNC B0 ;  /* 0x0000000000007941 */ /* 0x000fea0003800000 */
.L_x_88:
        /* <DEDUP_REMOVED lines=12> */
.L_x_93:
[----:B------:R-:W2:Y:S01]  /*0d40*/  LDG.E.STRONG.SYS R0, desc[UR4][R32.64+0x480] ;  /* 0x0004800420007981 */ /* 0x000ea2000c1f5900 */
[----:B------:R-:W-:Y:S05]  /*0d50*/  YIELD ;  /* 0x0000000000007946 */ /* 0x000fea0003800000 */
[----:B--2---:R-:W-:-:S13]  /*0d60*/  ISETP.NE.AND P0, PT, R0, R7, PT ;  /* 0x000000070000720c */ /* 0x004fda0003f05270 */
[----:B------:R-:W-:Y:S05]  /*0d70*/  @P0 BRA `(.L_x_93) ;  /* 0xfffffffc00f00947 */ /* 0x000fea000383ffff */
.L_x_92:
[----:B------:R-:W-:Y:S05]  /*0d80*/  BSYNC B0 ;  /* 0x0000000000007941 */ /* 0x000fea0003800000 */
.L_x_91:
[----:B------:R-:W-:Y:S05]  /*0d90*/  @P1 EXIT ;  /* 0x000000000000194d */ /* 0x000fea0003800000 */
[----:B------:R-:W-:Y:S01]  /*0da0*/  STG.E desc[UR4][R34.64+0x900], R7 ;  /* 0x0009000722007986 */ /* 0x000fe2000c101904 */
[----:B------:R-:W-:Y:S05]  /*0db0*/  EXIT ;  /* 0x000000000000794d */ /* 0x000fea0003800000 */
.L_x_94:
        /* <DEDUP_REMOVED lines=12> */
.L_x_240:


//--------------------- .text._ZN4vllm26cross_device_reduce_2stageI6__halfLi6EEEvPNS_8RankDataENS_11RankSignalsEPNS_6SignalEPT_ii --------------------------
	.section	.text._ZN4vllm26cross_device_reduce_2stageI6__halfLi6EEEvPNS_8RankDataENS_11RankSignalsEPNS_6SignalEPT_ii,"ax",@progbits
	.align	128
        .global         _ZN4vllm26cross_device_reduce_2stageI6__halfLi6EEEvPNS_8RankDataENS_11RankSignalsEPNS_6SignalEPT_ii
        .type           _ZN4vllm26cross_device_reduce_2stageI6__halfLi6EEEvPNS_8RankDataENS_11RankSignalsEPNS_6SignalEPT_ii,@function
        .size           _ZN4vllm26cross_device_reduce_2stageI6__halfLi6EEEvPNS_8RankDataENS_11RankSignalsEPNS_6SignalEPT_ii,(.L_x_241 - _ZN4vllm26cross_device_reduce_2stageI6__halfLi6EEEvPNS_8RankDataENS_11RankSignalsEPNS_6SignalEPT_ii)
        .other          _ZN4vllm26cross_device_reduce_2stageI6__halfLi6EEEvPNS_8RankDataENS_11RankSignalsEPNS_6SignalEPT_ii,@"STO_CUDA_ENTRY STV_DEFAULT"
_ZN4vllm26cross_device_reduce_2stageI6__halfLi6EEEvPNS_8RankDataENS_11RankSignalsEPNS_6SignalEPT_ii:
.text._ZN4vllm26cross_device_reduce_2stageI6__halfLi6EEEvPNS_8RankDataENS_11RankSignalsEPNS_6SignalEPT_ii:
        /* <DEDUP_REMOVED lines=8> */
[----:B-1----:R-:W-:-:S02]  /*0080*/  IADD3 R7, R28, 0x2, RZ ;  /* 0x000000021c077810 */ /* 0x002fc40007ffe0ff */
[C---:B------:R-:W-:Y:S02]  /*0090*/  IADD3 R33, R28.reuse, 0x1, RZ ;  /* 0x000000011c217810 */ /* 0x040fe40007ffe0ff */
[C---:B------:R-:W-:Y:S01]  /*00a0*/  IADD3 R9, R28.reuse, 0x3, RZ ;  /* 0x000000031c097810 */ /* 0x040fe20007ffe0ff */
[----:B------:R-:W-:Y:S01]  /*00b0*/  IMAD.HI R6, R7, 0x2aaaaaab, RZ ;  /* 0x2aaaaaab07067827 */ /* 0x000fe200078e02ff */
[----:B------:R-:W-:Y:S01]  /*00c0*/  IADD3 R11, R28, 0x4, RZ ;  /* 0x000000041c0b7810 */ /* 0x000fe20007ffe0ff */
        /* <DEDUP_REMOVED lines=28> */
[CC--:B------:R-:W-:Y:S01]  /*0290*/  LEA R34, R48.reuse, R1.reuse, 0x3 ;  /* 0x0000000130227211 */ /* 0x0c0fe200078e18ff */
[--C-:B-1----:R-:W-:Y:S01]  /*02a0*/  IMAD.WIDE R52, R48, 0x8, R4.reuse ;  /* 0x0000000830347825 */ /* 0x102fe200078e0204 */
[-C--:B------:R-:W-:Y:S01]  /*02b0*/  LEA R36, R0, R1.reuse, 0x3 ;  /* 0x0000000100247211 */ /* 0x080fe200078e18ff */
[----:B---3--:R1:W-:Y:S01]  /*02c0*/  STL.128 [R1+0x10], R16 ;  /* 0x0000101001007387 */ /* 0x0083e20000100c00 */
[-C--:B------:R-:W-:Y:S01]  /*02d0*/  LEA R38, R30, R1.reuse, 0x3 ;  /* 0x000000011e267211 */ /* 0x080fe200078e18ff */
[--C-:B------:R-:W-:Y:S01]  /*02e0*/  IMAD.WIDE R54, R0, 0x8, R4.reuse ;  /* 0x0000000800367825 */ /* 0x100fe200078e0204 */
[-C--:B------:R-:W-:Y:S01]  /*02f0*/  LEA R40, R46, R1.reuse, 0x3 ;  /* 0x000000012e287211 */ /* 0x080fe200078e18ff */
[----:B0-----:R1:W-:Y:S01]  /*0300*/  STL.128 [R1+0x20], R20 ;  /* 0x0000201401007387 */ /* 0x0013e20000100c00 */
[-C--:B------:R-:W-:Y:S01]  /*0310*/  LEA R42, R47, R1.reuse, 0x3 ;  /* 0x000000012f2a7211 */ /* 0x080fe200078e18ff */
[--C-:B------:R-:W-:Y:S01]  /*0320*/  IMAD.WIDE R56, R30, 0x8, R4.reuse ;  /* 0x000000081e387825 */ /* 0x100fe200078e0204 */
[----:B------:R-:W-:Y:S01]  /*0330*/  LEA R44, R49, R1, 0x3 ;  /* 0x00000001312c7211 */ /* 0x000fe200078e18ff */
[----:B------:R-:W5:Y:S02]  /*0340*/  LDG.E.64 R52, desc[UR4][R52.64] ;  /* 0x0000000434347981 */ /* 0x000f64000c1e1b00 */
[----:B------:R-:W-:-:S02]  /*0350*/  IMAD.WIDE R58, R46, 0x8, R4 ;  /* 0x000000082e3a7825 */ /* 0x000fc400078e0204 */
[----:B------:R-:W5:Y:S02]  /*0360*/  LDG.E.64 R54, desc[UR4][R54.64] ;  /* 0x0000000436367981 */ /* 0x000f64000c1e1b00 */
[--C-:B------:R-:W-:Y:S02]  /*0370*/  IMAD.WIDE R60, R47, 0x8, R4.reuse ;  /* 0x000000082f3c7825 */ /* 0x100fe400078e0204 */
[----:B------:R-:W5:Y:S02]  /*0380*/  LDG.E.64 R56, desc[UR4][R56.64] ;  /* 0x0000000438387981 */ /* 0x000f64000c1e1b00 */
[----:B------:R-:W-:Y:S02]  /*0390*/  IMAD.WIDE R62, R49, 0x8, R4 ;  /* 0x00000008313e7825 */ /* 0x000fe400078e0204 */
[----:B----4-:R1:W-:Y:S04]  /*03a0*/  STL.128 [R1+0x30], R24 ;  /* 0x0000301801007387 */ /* 0x0103e80000100c00 */
        /* <DEDUP_REMOVED lines=8> */
[----:B------:R-:W5:Y:S01]  /*0430*/  LDG.E.64 R62, desc[UR4][R62.64] ;  /* 0x000000043e3e7981 */ /* 0x000f62000c1e1b00 */
[----:B------:R-:W0:Y:S01]  /*0440*/  S2R R66, SR_TID.X ;  /* 0x0000000000427919 */ /* 0x000e220000002100 */
[----:B------:R-:W-:-:S05]  /*0450*/  IMAD.HI R51, R29, 0x2aaaaaab, RZ ;  /* 0x2aaaaaab1d337827 */ /* 0x000fca00078e02ff */
[----:B------:R-:W-:Y:S02]  /*0460*/  LEA.HI R51, R51, R51, RZ, 0x1 ;  /* 0x0000003333337211 */ /* 0x000fe400078f08ff */
[C---:B0-----:R-:W-:Y:S02]  /*0470*/  ISETP.GT.U32.AND P0, PT, R66.reuse, 0x5, PT ;  /* 0x000000054200780c */ /* 0x041fe40003f04070 */
[----:B------:R-:W-:Y:S02]  /*0480*/  LEA R67, R66, R1, 0x3 ;  /* 0x0000000142437211 */ /* 0x000fe400078e18ff */
[----:B--2---:R-:W-:-:S09]  /*0490*/  IADD3 R9, R6, 0x1, RZ ;  /* 0x0000000106097810 */ /* 0x004fd20007ffe0ff */
[----:B-1----:R-:W-:Y:S05]  /*04a0*/  @P0 BRA `(.L_x_95) ;  /* 0x0000000000280947 */ /* 0x002fea0003800000 */
[----:B------:R-:W2:Y:S01]  /*04b0*/  LDL.64 R4, [R67] ;  /* 0x0000000043047983 */ /* 0x000ea20000100a00 */
[----:B------:R-:W-:-:S04]  /*04c0*/  IMAD.WIDE.U32 R6, R31, 0x20, R2 ;  /* 0x000000201f067825 */ /* 0x000fc800078e0002 */
[----:B------:R-:W-:-:S04]  /*04d0*/  IMAD.WIDE.U32 R6, R66, 0x4, R6 ;  /* 0x0000000442067825 */ /* 0x000fc800078e0006 */
[----:B--2---:R-:W-:-:S04]  /*04e0*/  IMAD.WIDE.U32 R4, R31, 0x20, R4 ;  /* 0x000000201f047825 */ /* 0x004fc800078e0004 */
[----:B------:R-:W-:-:S05]  /*04f0*/  IMAD.WIDE R4, R28, 0x4, R4 ;  /* 0x000000041c047825 */ /* 0x000fca00078e0204 */
[----:B------:R0:W-:Y:S02]  /*0500*/  STG.E.STRONG.SYS desc[UR4][R4.64], R9 ;  /* 0x0000000904007986 */ /* 0x0001e4000c115904 */
.L_x_96:
[----:B0-----:R-:W2:Y:S01]  /*0510*/  LDG.E.STRONG.SYS R4, desc[UR4][R6.64] ;  /* 0x0000000406047981 */ /* 0x001ea2000c1f5900 */
[----:B------:R-:W-:Y:S05]  /*0520*/  YIELD ;  /* 0x0000000000007946 */ /* 0x000fea0003800000 */
[----:B--2---:R-:W-:-:S13]  /*0530*/  ISETP.NE.AND P1, PT, R4, R9, PT ;  /* 0x000000090400720c */ /* 0x004fda0003f25270 */
[----:B------:R-:W-:Y:S05]  /*0540*/  @P1 BRA `(.L_x_96) ;  /* 0xfffffffc00f01947 */ /* 0x000fea000383ffff */
.L_x_95:
        /* <DEDUP_REMOVED lines=17> */
.L_x_99:
[----:B0-----:R-:W-:-:S04]  /*0660*/  IMAD.WIDE R4, R71, 0x10, R52 ;  /* 0x0000001047047825 */ /* 0x001fc800078e0234 */
        /* <DEDUP_REMOVED lines=8> */
[----:B------:R-:W-:Y:S02]  /*06f0*/  IMAD.WIDE R24, R71, 0x10, R62 ;  /* 0x0000001047187825 */ /* 0x000fe400078e023e */
[----:B------:R-:W5:Y:S04]  /*0700*/  LD.E.128 R20, desc[UR4][R20.64] ;  /* 0x0000000414147980 */ /* 0x000f68000c101d00 */
[----:B------:R-:W5:Y:S01]  /*0710*/  LD.E.128 R24, desc[UR4][R24.64] ;  /* 0x0000000418187980 */ /* 0x000f62000c101d00 */
[--C-:B--2---:R-:W-:Y:S02]  /*0720*/  HADD2.F32 R72, -RZ, R5.reuse.H0_H0 ;  /* 0x20000005ff487230 */ /* 0x104fe40000004100 */
[----:B------:R-:W-:-:S02]  /*0730*/  HADD2.F32 R5, -RZ, R5.H1_H1 ;  /* 0x30000005ff057230 */ /* 0x000fc40000004100 */
[--C-:B---3--:R-:W-:Y:S02]  /*0740*/  HADD2.F32 R75, -RZ, R8.reuse.H0_H0 ;  /* 0x20000008ff4b7230 */ /* 0x108fe40000004100 */
[----:B------:R-:W-:Y:S02]  /*0750*/  HADD2.F32 R77, -RZ, R8.H1_H1 ;  /* 0x30000008ff4d7230 */ /* 0x000fe40000004100 */
[--C-:B------:R-:W-:Y:S02]  /*0760*/  HADD2.F32 R8, -RZ, R9.reuse.H1_H1 ;  /* 0x30000009ff087230 */ /* 0x100fe40000004100 */
[--C-:B------:R-:W-:Y:S02]  /*0770*/  HADD2.F32 R73, -RZ, R6.reuse.H0_H0 ;  /* 0x20000006ff497230 */ /* 0x100fe40000004100 */
[----:B------:R-:W-:Y:S02]  /*0780*/  HADD2.F32 R79, -RZ, R9.H0_H0 ;  /* 0x20000009ff4f7230 */ /* 0x000fe40000004100 */
[----:B------:R-:W-:Y:S01]  /*0790*/  FADD.FTZ R5, R5, R8 ;  /* 0x0000000805057221 */ /* 0x000fe20000010000 */
[----:B------:R-:W-:-:S02]  /*07a0*/  HADD2.F32 R6, -RZ, R6.H1_H1 ;  /* 0x30000006ff067230 */ /* 0x000fc40000004100 */
[----:B------:R-:W-:Y:S02]  /*07b0*/  HADD2.F32 R9, -RZ, R10.H1_H1 ;  /* 0x3000000aff097230 */ /* 0x000fe40000004100 */
[----:B------:R-:W-:Y:S01]  /*07c0*/  FADD.FTZ R72, R72, R79 ;  /* 0x0000004f48487221 */ /* 0x000fe20000010000 */
[----:B------:R-:W-:Y:S02]  /*07d0*/  HADD2.F32 R70, -RZ, R4.H0_H0 ;  /* 0x20000004ff467230 */ /* 0x000fe40000004100 */
[--C-:B------:R-:W-:Y:S02]  /*07e0*/  HADD2.F32 R74, -RZ, R7.reuse.H0_H0 ;  /* 0x20000007ff4a7230 */ /* 0x100fe40000004100 */
[----:B------:R-:W-:Y:S01]  /*07f0*/  FADD.FTZ R6, R6, R9 ;  /* 0x0000000906067221 */ /* 0x000fe20000010000 */
[----:B------:R-:W-:Y:S02]  /*0800*/  HADD2.F32 R76, -RZ, R10.H0_H0 ;  /* 0x2000000aff4c7230 */ /* 0x000fe40000004100 */
[----:B------:R-:W-:Y:S01]  /*0810*/  FADD.FTZ R70, R70, R75 ;  /* 0x0000004b46467221 */ /* 0x000fe20000010000 */
[----:B------:R-:W-:-:S02]  /*0820*/  HADD2.F32 R7, -RZ, R7.H1_H1 ;  /* 0x30000007ff077230 */ /* 0x000fc40000004100 */
[----:B------:R-:W-:Y:S02]  /*0830*/  HADD2.F32 R10, -RZ, R11.H1_H1 ;  /* 0x3000000bff0a7230 */ /* 0x000fe40000004100 */
[----:B------:R-:W-:Y:S01]  /*0840*/  FADD.FTZ R73, R73, R76 ;  /* 0x0000004c49497221 */ /* 0x000fe20000010000 */
[----:B----4-:R-:W-:Y:S02]  /*0850*/  HADD2.F32 R8, -RZ, R13.H1_H1 ;  /* 0x3000000dff087230 */ /* 0x010fe40000004100 */
[----:B------:R-:W-:Y:S02]  /*0860*/  HADD2.F32 R4, -RZ, R4.H1_H1 ;  /* 0x30000004ff047230 */ /* 0x000fe40000004100 */
[----:B------:R-:W-:Y:S01]  /*0870*/  FADD.FTZ R7, R7, R10 ;  /* 0x0000000a07077221 */ /* 0x000fe20000010000 */
[----:B------:R-:W-:Y:S02]  /*0880*/  HADD2.F32 R81, -RZ, R11.H0_H0 ;  /* 0x2000000bff517230 */ /* 0x000fe40000004100 */
[----:B------:R-:W-:Y:S01]  /*0890*/  FADD.FTZ R5, R5, R8 ;  /* 0x0000000805057221 */ /* 0x000fe20000010000 */
[----:B------:R-:W-:-:S02]  /*08a0*/  HADD2.F32 R9, -RZ, R12.H0_H0 ;  /* 0x2000000cff097230 */ /* 0x000fc40000004100 */
[----:B------:R-:W-:Y:S01]  /*08b0*/  FADD.FTZ R4, R4, R77 ;  /* 0x0000004d04047221 */ /* 0x000fe20000010000 */
[----:B------:R-:W-:Y:S02]  /*08c0*/  HADD2.F32 R11, -RZ, R12.H1_H1 ;  /* 0x3000000cff0b7230 */ /* 0x000fe40000004100 */
[----:B------:R-:W-:Y:S01]  /*08d0*/  FADD.FTZ R74, R74, R81 ;  /* 0x000000514a4a7221 */ /* 0x000fe20000010000 */
[----:B------:R-:W-:Y:S02]  /*08e0*/  HADD2.F32 R75, -RZ, R13.H0_H0 ;  /* 0x2000000dff4b7230 */ /* 0x000fe40000004100 */
[----:B------:R-:W-:Y:S01]  /*08f0*/  FADD.FTZ R9, R70, R9 ;  /* 0x0000000946097221 */ /* 0x000fe20000010000 */
[----:B------:R-:W-:Y:S02]  /*0900*/  HADD2.F32 R13, -RZ, R14.H1_H1 ;  /* 0x3000000eff0d7230 */ /* 0x000fe40000004100 */
[----:B------:R-:W-:Y:S01]  /*0910*/  FADD.FTZ R4, R4, R11 ;  /* 0x0000000b04047221 */ /* 0x000fe20000010000 */
[----:B------:R-:W-:-:S02]  /*0920*/  HADD2.F32 R12, -RZ, R15.H1_H1 ;  /* 0x3000000fff0c7230 */ /* 0x000fc40000004100 */
[----:B------:R-:W-:Y:S01]  /*0930*/  FADD.FTZ R72, R72, R75 ;  /* 0x0000004b48487221 */ /* 0x000fe20000010000 */
[----:B-----5:R-:W-:Y:S02]  /*0940*/  HADD2.F32 R8, -RZ, R16.H0_H0 ;  /* 0x20000010ff087230 */ /* 0x020fe40000004100 */
[----:B------:R-:W-:Y:S01]  /*0950*/  FADD.FTZ R6, R6, R13 ;  /* 0x0000000d06067221 */ /* 0x000fe20000010000 */
[----:B------:R-:W-:Y:S02]  /*0960*/  HADD2.F32 R10, -RZ, R14.H0_H0 ;  /* 0x2000000eff0a7230 */ /* 0x000fe40000004100 */
[----:B------:R-:W-:Y:S01]  /*0970*/  FADD.FTZ R7, R7, R12 ;  /* 0x0000000c07077221 */ /* 0x000fe20000010000 */
[----:B------:R-:W-:Y:S02]  /*0980*/  HADD2.F32 R77, -RZ, R15.H0_H0 ;  /* 0x2000000fff4d7230 */ /* 0x000fe40000004100 */
[----:B------:R-:W-:Y:S01]  /*0990*/  FADD.FTZ R8, R9, R8 ;  /* 0x0000000809087221 */ /* 0x000fe20000010000 */
[----:B------:R-:W-:-:S02]  /*09a0*/  HADD2.F32 R13, -RZ, R17.H0_H0 ;  /* 0x20000011ff0d7230 */ /* 0x000fc40000004100 */
[----:B------:R-:W-:Y:S01]  /*09b0*/  FADD.FTZ R10, R73, R10 ;  /* 0x0000000a490a7221 */ /* 0x000fe20000010000 */
[----:B------:R-:W-:Y:S02]  /*09c0*/  HADD2.F32 R12, -RZ, R17.H1_H1 ;  /* 0x30000011ff0c7230 */ /* 0x000fe40000004100 */
[----:B------:R-:W-:Y:S01]  /*09d0*/  FADD.FTZ R74, R74, R77 ;  /* 0x0000004d4a4a7221 */ /* 0x000fe20000010000 */
[----:B------:R-:W-:Y:S02]  /*09e0*/  HADD2.F32 R11, -RZ, R16.H1_H1 ;  /* 0x30000010ff0b7230 */ /* 0x000fe40000004100 */
[----:B------:R-:W-:Y:S01]  /*09f0*/  FADD.FTZ R13, R72, R13 ;  /* 0x0000000d480d7221 */ /* 0x000fe20000010000 */
[--C-:B------:R-:W-:Y:S02]  /*0a00*/  HADD2.F32 R15, -RZ, R18.reuse.H0_H0 ;  /* 0x20000012ff0f7230 */ /* 0x100fe40000004100 */
[----:B------:R-:W-:Y:S01]  /*0a10*/  FADD.FTZ R5, R5, R12 ;  /* 0x0000000c05057221 */ /* 0x000fe20000010000 */
[----:B------:R-:W-:-:S02]  /*0a20*/  HADD2.F32 R17, -RZ, R18.H1_H1 ;  /* 0x30000012ff117230 */ /* 0x000fc40000004100 */
[----:B------:R-:W-:Y:S01]  /*0a30*/  FADD.FTZ R4, R4, R11 ;  /* 0x0000000b04047221 */ /* 0x000fe20000010000 */
[--C-:B------:R-:W-:Y:S02]  /*0a40*/  HADD2.F32 R14, -RZ, R19.reuse.H1_H1 ;  /* 0x30000013ff0e7230 */ /* 0x100fe40000004100 */
[----:B------:R-:W-:Y:S01]  /*0a50*/  FADD.FTZ R10, R10, R15 ;  /* 0x0000000f0a0a7221 */ /* 0x000fe20000010000 */
[--C-:B------:R-:W-:Y:S02]  /*0a60*/  HADD2.F32 R9, -RZ, R20.reuse.H0_H0 ;  /* 0x20000014ff097230 */ /* 0x100fe40000004100 */
[----:B------:R-:W-:Y:S01]  /*0a70*/  FADD.FTZ R6, R6, R17 ;  /* 0x0000001106067221 */ /* 0x000fe20000010000 */
[----:B------:R-:W-:Y:S02]  /*0a80*/  HADD2.F32 R73, -RZ, R19.H0_H0 ;  /* 0x20000013ff497230 */ /* 0x000fe40000004100 */
[----:B------:R-:W-:Y:S01]  /*0a90*/  FADD.FTZ R7, R7, R14 ;  /* 0x0000000e07077221 */ /* 0x000fe20000010000 */
[----:B------:R-:W-:-:S02]  /*0aa0*/  HADD2.F32 R11, -RZ, R20.H1_H1 ;  /* 0x30000014ff0b7230 */ /* 0x000fc40000004100 */
[----:B------:R-:W-:Y:S01]  /*0ab0*/  FADD.FTZ R8, R8, R9 ;  /* 0x0000000908087221 */ /* 0x000fe20000010000 */
[--C-:B------:R-:W-:Y:S02]  /*0ac0*/  HADD2.F32 R12, -RZ, R21.reuse.H0_H0 ;  /* 0x20000015ff0c7230 */ /* 0x100fe40000004100 */
        /* <DEDUP_REMOVED lines=17> */
[----:B------:R-:W-:Y:S01]  /*0be0*/  HADD2.F32 R14, -RZ, R25.H1_H1 ;  /* 0x30000019ff0e7230 */ /* 0x000fe20000004100 */
[----:B------:R-:W-:Y:S01]  /*0bf0*/  IADD3 R9, -R51, RZ, RZ ;  /* 0x000000ff33097210 */ /* 0x000fe20007ffe1ff */
        /* <DEDUP_REMOVED lines=8> */
[----:B------:R-:W-:Y:S01]  /*0c80*/  FADD.FTZ R17, R6, R17 ;  /* 0x0000001106117221 */ /* 0x000fe20000010000 */
[----:B------:R-:W-:Y:S01]  /*0c90*/  FADD.FTZ R16, R16, R19 ;  /* 0x0000001310107221 */ /* 0x000fe20000010000 */
[----:B------:R-:W-:Y:S02]  /*0ca0*/  IMAD R9, R28, R9, R71 ;  /* 0x000000091c097224 */ /* 0x000fe400078e0247 */
[----:B------:R-:W-:Y:S01]  /*0cb0*/  FADD.FTZ R7, R7, R18 ;  /* 0x0000001207077221 */ /* 0x000fe20000010000 */
[----:B------:R-:W-:Y:S01]  /*0cc0*/  F2FP.F16.F32.PACK_AB R4, R11, R20 ;  /* 0x000000140b04723e */ /* 0x000fe200000000ff */
[----:B------:R-:W-:Y:S01]  /*0cd0*/  IMAD.WIDE R8, R9, 0x10, R64 ;  /* 0x0000001009087825 */ /* 0x000fe200078e0240 */
[----:B------:R-:W-:-:S02]  /*0ce0*/  F2FP.F16.F32.PACK_AB R5, R5, R12 ;  /* 0x0000000c0505723e */ /* 0x000fc400000000ff */
[----:B------:R-:W-:Y:S02]  /*0cf0*/  F2FP.F16.F32.PACK_AB R6, R17, R10 ;  /* 0x0000000a1106723e */ /* 0x000fe400000000ff */
[----:B------:R-:W-:Y:S02]  /*0d00*/  F2FP.F16.F32.PACK_AB R7, R7, R16 ;  /* 0x000000100707723e */ /* 0x000fe400000000ff */
[----:B------:R-:W-:-:S03]  /*0d10*/  IADD3 R71, R69, R71, RZ ;  /* 0x0000004745477210 */ /* 0x000fc60007ffe0ff */
[----:B------:R0:W-:Y:S01]  /*0d20*/  ST.E.128 desc[UR4][R8.64], R4 ;  /* 0x0000000408007985 */ /* 0x0001e2000c101d04 */
[----:B------:R-:W-:-:S13]  /*0d30*/  ISETP.GE.AND P2, PT, R71, R68, PT ;  /* 0x000000444700720c */ /* 0x000fda0003f46270 */
[----:B------:R-:W-:Y:S05]  /*0d40*/  @!P2 BRA `(.L_x_99) ;  /* 0xfffffff80044a947 */ /* 0x000fea000383ffff */
.L_x_98:
[----:B------:R-:W-:Y:S05]  /*0d50*/  BSYNC B0 ;  /* 0x0000000000007941 */ /* 0x000fea0003800000 */
.L_x_97:
        /* <DEDUP_REMOVED lines=13> */
.L_x_101:
[----:B0-----:R-:W2:Y:S04]  /*0e30*/  LDG.E.STRONG.SYS R4, desc[UR4][R2.64+0x480] ;  /* 0x0004800402047981 */ /* 0x001ea8000c1f5900 */
[----:B--2---:R-:W-:Y:S01]  /*0e40*/  CCTL.IVALL ;  /* 0x00000000ff00798f */ /* 0x004fe20002000000 */
[----:B------:R-:W-:Y:S05]  /*0e50*/  YIELD ;  /* 0x0000000000007946 */ /* 0x000fea0003800000 */
[----:B------:R-:W-:-:S13]  /*0e60*/  ISETP.NE.AND P0, PT, R4, R7, PT ;  /* 0x000000070400720c */ /* 0x000fda0003f05270 */
[----:B------:R-:W-:Y:S05]  /*0e70*/  @P0 BRA `(.L_x_101) ;  /* 0xfffffffc00ec0947 */ /* 0x000fea000383ffff */
.L_x_100:
        /* <DEDUP_REMOVED lines=12> */
[C-C-:B-----5:R-:W-:Y:S01]  /*0f40*/  IMAD R53, R51.reuse, R47, R50.reuse ;  /* 0x0000002f33357224 */ /* 0x160fe200078e0232 */
[----:B------:R-:W-:Y:S01]  /*0f50*/  MOV R3, UR9 ;  /* 0x0000000900037c02 */ /* 0x000fe20008000f00 */
[C-C-:B------:R-:W-:Y:S02]  /*0f60*/  IMAD R55, R51.reuse, R46, R50.reuse ;  /* 0x0000002e33377224 */ /* 0x140fe400078e0232 */
[----:B------:R-:W-:-:S02]  /*0f70*/  IMAD R57, R51, R30, R50 ;  /* 0x0000001e33397224 */ /* 0x000fc400078e0232 */
[C-C-:B------:R-:W-:Y:S02]  /*0f80*/  IMAD R59, R51.reuse, R0, R50.reuse ;  /* 0x00000000333b7224 */ /* 0x140fe400078e0232 */
[----:B------:R-:W-:Y:S02]  /*0f90*/  IMAD R61, R51, R48, R50 ;  /* 0x00000030333d7224 */ /* 0x000fe400078e0232 */
[----:B------:R-:W-:-:S04]  /*0fa0*/  IMAD.WIDE R16, R50, 0x10, R16 ;  /* 0x0000001032107825 */ /* 0x000fc800078e0210 */
[----:B0-----:R-:W-:-:S07]  /*0fb0*/  IMAD R29, R29, UR6, RZ ;  /* 0x000000061d1d7c24 */ /* 0x001fce000f8e02ff */
.L_x_102:
        /* <DEDUP_REMOVED lines=43> */
.L_x_103:
        /* <DEDUP_REMOVED lines=9> */
.L_x_241:


//--------------------- .text._ZN4vllm26cross_device_reduce_1stageI6__halfLi6EEEvPNS_8RankDataENS_11RankSignalsEPNS_6SignalEPT_ii --------------------------
	.section	.text._ZN4vllm26cross_device_reduce_1stageI6__halfLi6EEEvPNS_8RankDataENS_11RankSignalsEPNS_6SignalEPT_ii,"ax",@progbits
	.align	128
        .global         _ZN4vllm26cross_device_reduce_1stageI6__halfLi6EEEvPNS_8RankDataENS_11RankSignalsEPNS_6SignalEPT_ii
        .type           _ZN4vllm26cross_device_reduce_1stageI6__halfLi6EEEvPNS_8RankDataENS_11RankSignalsEPNS_6SignalEPT_ii,@function
        .size           _ZN4vllm26cross_device_reduce_1stageI6__halfLi6EEEvPNS_8RankDataENS_11RankSignalsEPNS_6SignalEPT_ii,(.L_x_242 - _ZN4vllm26cross_device_reduce_1stageI6__halfLi6EEEvPNS_8RankDataENS_11RankSignalsEPNS_6SignalEPT_ii)
        .other          _ZN4vllm26cross_device_reduce_1stageI6__halfLi6EEEvPNS_8RankDataENS_11RankSignalsEPNS_6SignalEPT_ii,@"STO_CUDA_ENTRY STV_DEFAULT"
_ZN4vllm26cross_device_reduce_1stageI6__halfLi6EEEvPNS_8RankDataENS_11RankSignalsEPNS_6SignalEPT_ii:
.text._ZN4vllm26cross_device_reduce_1stageI6__halfLi6EEEvPNS_8RankDataENS_11RankSignalsEPNS_6SignalEPT_ii:
        /* <DEDUP_REMOVED lines=36> */
.L_x_105:
[----:B0-----:R-:W2:Y:S01]  /*0240*/  LDG.E.STRONG.SYS R5, desc[UR4][R6.64] ;  /* 0x0000000406057981 */ /* 0x001ea2000c1f5900 */
[----:B------:R-:W-:Y:S05]  /*0250*/  YIELD ;  /* 0x0000000000007946 */ /* 0x000fea0003800000 */
[----:B--2---:R-:W-:-:S13]  /*0260*/  ISETP.NE.AND P1, PT, R5, R2, PT ;  /* 0x000000020500720c */ /* 0x004fda0003f25270 */
[----:B------:R-:W-:Y:S05]  /*0270*/  @P1 BRA `(.L_x_105) ;  /* 0xfffffffc00f01947 */ /* 0x000fea000383ffff */
.L_x_104:
        /* <DEDUP_REMOVED lines=13> */
.L_x_108:
        /* <DEDUP_REMOVED lines=9> */
[----:B------:R-:W-:Y:S02]  /*03e0*/  IMAD.WIDE R44, R49, 0x10, R30 ;  /* 0x00000010312c7825 */ /* 0x000fe400078e021e */
[----:B------:R-:W4:Y:S04]  /*03f0*/  LD.E.128 R40, desc[UR4][R40.64] ;  /* 0x0000000428287980 */ /* 0x000f28000c101d00 */
[----:B------:R-:W4:Y:S01]  /*0400*/  LD.E.128 R44, desc[UR4][R44.64] ;  /* 0x000000042c2c7980 */ /* 0x000f22000c101d00 */
[--C-:B--2---:R-:W-:Y:S02]  /*0410*/  HADD2.F32 R50, -RZ, R4.reuse.H0_H0 ;  /* 0x20000004ff327230 */ /* 0x104fe40000004100 */
[----:B------:R-:W-:-:S02]  /*0420*/  HADD2.F32 R51, -RZ, R4.H1_H1 ;  /* 0x30000004ff337230 */ /* 0x000fc40000004100 */
[--C-:B------:R-:W-:Y:S02]  /*0430*/  HADD2.F32 R4, -RZ, R7.reuse.H0_H0 ;  /* 0x20000007ff047230 */ /* 0x100fe40000004100 */
[--C-:B---3--:R-:W-:Y:S02]  /*0440*/  HADD2.F32 R53, -RZ, R8.reuse.H0_H0 ;  /* 0x20000008ff357230 */ /* 0x108fe40000004100 */
[----:B------:R-:W-:Y:S02]  /*0450*/  HADD2.F32 R52, -RZ, R8.H1_H1 ;  /* 0x30000008ff347230 */ /* 0x000fe40000004100 */
[----:B------:R-:W-:Y:S02]  /*0460*/  HADD2.F32 R7, -RZ, R7.H1_H1 ;  /* 0x30000007ff077230 */ /* 0x000fe40000004100 */
[----:B------:R-:W-:Y:S01]  /*0470*/  FADD.FTZ R50, R50, R53 ;  /* 0x0000003532327221 */ /* 0x000fe20000010000 */
[----:B------:R-:W-:Y:S02]  /*0480*/  HADD2.F32 R8, -RZ, R11.H1_H1 ;  /* 0x3000000bff087230 */ /* 0x000fe40000004100 */
[----:B------:R-:W-:Y:S01]  /*0490*/  FADD.FTZ R51, R51, R52 ;  /* 0x0000003433337221 */ /* 0x000fe20000010000 */
[----:B------:R-:W-:-:S02]  /*04a0*/  HADD2.F32 R48, -RZ, R5.H0_H0 ;  /* 0x20000005ff307230 */ /* 0x000fc40000004100 */
[----:B------:R-:W-:Y:S02]  /*04b0*/  HADD2.F32 R36, -RZ, R5.H1_H1 ;  /* 0x30000005ff247230 */ /* 0x000fe40000004100 */
[----:B------:R-:W-:Y:S01]  /*04c0*/  FADD.FTZ R7, R7, R8 ;  /* 0x0000000807077221 */ /* 0x000fe20000010000 */
[--C-:B------:R-:W-:Y:S02]  /*04d0*/  HADD2.F32 R55, -RZ, R9.reuse.H0_H0 ;  /* 0x20000009ff377230 */ /* 0x100fe40000004100 */
[----:B------:R-:W-:Y:S02]  /*04e0*/  HADD2.F32 R57, -RZ, R9.H1_H1 ;  /* 0x30000009ff397230 */ /* 0x000fe40000004100 */
[----:B------:R-:W-:Y:S02]  /*04f0*/  HADD2.F32 R5, -RZ, R6.H0_H0 ;  /* 0x20000006ff057230 */ /* 0x000fe40000004100 */
[----:B------:R-:W-:Y:S01]  /*0500*/  FADD.FTZ R48, R48, R55 ;  /* 0x0000003730307221 */ /* 0x000fe20000010000 */
[----:B------:R-:W-:-:S02]  /*0510*/  HADD2.F32 R54, -RZ, R10.H0_H0 ;  /* 0x2000000aff367230 */ /* 0x000fc40000004100 */
[----:B------:R-:W-:Y:S01]  /*0520*/  FADD.FTZ R36, R36, R57 ;  /* 0x0000003924247221 */ /* 0x000fe20000010000 */
[----:B------:R-:W-:Y:S02]  /*0530*/  HADD2.F32 R9, -RZ, R11.H0_H0 ;  /* 0x2000000bff097230 */ /* 0x000fe40000004100 */
[----:B------:R-:W-:Y:S02]  /*0540*/  HADD2.F32 R6, -RZ, R6.H1_H1 ;  /* 0x30000006ff067230 */ /* 0x000fe40000004100 */
[----:B------:R-:W-:Y:S01]  /*0550*/  FADD.FTZ R5, R5, R54 ;  /* 0x0000003605057221 */ /* 0x000fe20000010000 */
[----:B------:R-:W-:Y:S02]  /*0560*/  HADD2.F32 R59, -RZ, R10.H1_H1 ;  /* 0x3000000aff3b7230 */ /* 0x000fe40000004100 */
[----:B------:R-:W-:Y:S01]  /*0570*/  FADD.FTZ R4, R4, R9 ;  /* 0x0000000904047221 */ /* 0x000fe20000010000 */
[----:B----4-:R-:W-:Y:S02]  /*0580*/  HADD2.F32 R8, -RZ, R14.H0_H0 ;  /* 0x2000000eff087230 */ /* 0x010fe40000004100 */
        /* <DEDUP_REMOVED lines=10> */
[----:B------:R-:W-:Y:S02]  /*0630*/  HADD2.F32 R55, -RZ, R15.H0_H0 ;  /* 0x2000000fff377230 */ /* 0x000fe40000004100 */
[----:B------:R-:W-:Y:S01]  /*0640*/  FADD.FTZ R36, R36, R13 ;  /* 0x0000000d24247221 */ /* 0x000fe20000010000 */
[----:B------:R-:W-:Y:S02]  /*0650*/  HADD2.F32 R12, -RZ, R12.H1_H1 ;  /* 0x3000000cff0c7230 */ /* 0x000fe40000004100 */
[----:B------:R-:W-:Y:S01]  /*0660*/  FADD.FTZ R6, R6, R53 ;  /* 0x0000003506067221 */ /* 0x000fe20000010000 */
[----:B------:R-:W-:Y:S02]  /*0670*/  HADD2.F32 R8, -RZ, R18.H0_H0 ;  /* 0x20000012ff087230 */ /* 0x000fe40000004100 */
        /* <DEDUP_REMOVED lines=58> */
.L_x_107:
[----:B------:R-:W-:Y:S05]  /*0a20*/  BSYNC B0 ;  /* 0x0000000000007941 */ /* 0x000fea0003800000 */
.L_x_106:
        /* <DEDUP_REMOVED lines=12> */
.L_x_111:
[----:B------:R-:W2:Y:S01]  /*0af0*/  LDG.E.STRONG.SYS R0, desc[UR4][R32.64+0x480] ;  /* 0x0004800420007981 */ /* 0x000ea2000c1f5900 */
[----:B------:R-:W-:Y:S05]  /*0b00*/  YIELD ;  /* 0x0000000000007946 */ /* 0x000fea0003800000 */
[----:B--2---:R-:W-:-:S13]  /*0b10*/  ISETP.NE.AND P0, PT, R0, R7, PT ;  /* 0x000000070000720c */ /* 0x004fda0003f05270 */
[----:B------:R-:W-:Y:S05]  /*0b20*/  @P0 BRA `(.L_x_111) ;  /* 0xfffffffc00f00947 */ /* 0x000fea000383ffff */
.L_x_110:
[----:B------:R-:W-:Y:S05]  /*0b30*/  BSYNC B0 ;  /* 0x0000000000007941 */ /* 0x000fea0003800000 */
.L_x_109:
[----:B------:R-:W-:Y:S05]  /*0b40*/  @P1 EXIT ;  /* 0x000000000000194d */ /* 0x000fea0003800000 */
[----:B------:R-:W-:Y:S01]  /*0b50*/  STG.E desc[UR4][R34.64+0x900], R7 ;  /* 0x0009000722007986 */ /* 0x000fe2000c101904 */
[----:B------:R-:W-:Y:S05]  /*0b60*/  EXIT ;  /* 0x000000000000794d */ /* 0x000fea0003800000 */
.L_x_112:
        /* <DEDUP_REMOVED lines=9> */
.L_x_242:


//--------------------- .text._ZN4vllm26cross_device_reduce_2stageI6__halfLi4EEEvPNS_8RankDataENS_11RankSignalsEPNS_6SignalEPT_ii --------------------------
	.section	.text._ZN4vllm26cross_device_reduce_2stageI6__halfLi4EEEvPNS_8RankDataENS_11RankSignalsEPNS_6SignalEPT_ii,"ax",@progbits
	.align	128
        .global         _ZN4vllm26cross_device_reduce_2stageI6__halfLi4EEEvPNS_8RankDataENS_11RankSignalsEPNS_6SignalEPT_ii
        .type           _ZN4vllm26cross_device_reduce_2stageI6__halfLi4EEEvPNS_8RankDataENS_11RankSignalsEPNS_6SignalEPT_ii,@function
        .size           _ZN4vllm26cross_device_reduce_2stageI6__halfLi4EEEvPNS_8RankDataENS_11RankSignalsEPNS_6SignalEPT_ii,(.L_x_243 - _ZN4vllm26cross_device_reduce_2stageI6__halfLi4EEEvPNS_8RankDataENS_11RankSignalsEPNS_6SignalEPT_ii)
        .other          _ZN4vllm26cross_device_reduce_2stageI6__halfLi4EEEvPNS_8RankDataENS_11RankSignalsEPNS_6SignalEPT_ii,@"STO_CUDA_ENTRY STV_DEFAULT"
_ZN4vllm26cross_device_reduce_2stageI6__halfLi4EEEvPNS_8RankDataENS_11RankSignalsEPNS_6SignalEPT_ii:
.text._ZN4vllm26cross_device_reduce_2stageI6__halfLi4EEEvPNS_8RankDataENS_11RankSignalsEPNS_6SignalEPT_ii:
[----:B------:R-:W0:Y:S08]  /*0000*/  LDC R1, c[0x0][0x28] ;  /* 0x00000a00ff017b82 */ /* 0x000e300000000800 */
[----:B------:R-:W1:Y:S01]  /*0010*/  LDC.64 R28, c[0x0][0x270] ;  /* 0x00009c00ff1c7b82 */ /* 0x000e620000000a00 */
[----:B------:R-:W2:Y:S01]  /*0020*/  S2R R33, SR_CTAID.X ;  /* 0x0000000000217919 */ /* 0x000ea20000002500 */
[----:B0-----:R-:W-:Y:S01]  /*0030*/  IADD3 R1, R1, -0x40, RZ ;  /* 0xffffffc001017810 */ /* 0x001fe20007ffe0ff */
[----:B------:R-:W-:-:S05]  /*0040*/  ULDC.64 UR6, c[0x0][0x208] ;  /* 0x0000820000067ab9 */ /* 0x000fca0000000a00 */
[----:B------:R-:W2:Y:S08]  /*0050*/  LDC.64 R30, c[0x0][0x260] ;  /* 0x00009800ff1e7b82 */ /* 0x000eb00000000a00 */
[----:B------:R-:W0:Y:S01]  /*0060*/  LDC.64 R16, c[0x0][0x220] ;  /* 0x00008800ff107b82 */ /* 0x000e220000000a00 */
[----:B-1----:R-:W-:-:S07]  /*0070*/  IADD3 R0, R28, 0x1, RZ ;  /* 0x000000011c007810 */ /* 0x002fce0007ffe0ff */
        /* <DEDUP_REMOVED lines=20> */
[----:B0-----:R2:W-:Y:S01]  /*01c0*/  STL.128 [R1], R16 ;  /* 0x0000001001007387 */ /* 0x0015e20000100c00 */
[----:B------:R-:W-:-:S02]  /*01d0*/  IADD3 R0, R0, -R11, RZ ;  /* 0x8000000b00007210 */ /* 0x000fc40007ffe0ff */
[----:B------:R-:W-:Y:S01]  /*01e0*/  IADD3 R40, -R3, R28, RZ ;  /* 0x0000001c03287210 */ /* 0x000fe20007ffe1ff */
[----:B------:R-:W0:Y:S01]  /*01f0*/  LDC.64 R24, c[0x0][0x240] ;  /* 0x00009000ff187b82 */ /* 0x000e220000000a00 */
[----:B------:R-:W-:-:S07]  /*0200*/  IADD3 R32, R10, -R13, RZ ;  /* 0x8000000d0a207210 */ /* 0x000fce0007ffe0ff */
[----:B------:R-:W0:Y:S01]  /*0210*/  LDC.64 R26, c[0x0][0x248] ;  /* 0x00009200ff1a7b82 */ /* 0x000e220000000a00 */
[----:B-1----:R1:W-:Y:S07]  /*0220*/  STL.128 [R1+0x10], R20 ;  /* 0x0000101401007387 */ /* 0x0023ee0000100c00 */
[----:B------:R-:W3:Y:S08]  /*0230*/  LDC.64 R4, c[0x0][0x250] ;  /* 0x00009400ff047b82 */ /* 0x000ef00000000a00 */
[----:B------:R-:W3:Y:S01]  /*0240*/  LDC.64 R6, c[0x0][0x258] ;  /* 0x00009600ff067b82 */ /* 0x000ee20000000a00 */
[--C-:B------:R-:W-:Y:S01]  /*0250*/  IMAD R12, R40, 0x8, R1.reuse ;  /* 0x00000008280c7824 */ /* 0x100fe200078e0201 */
[-C--:B------:R-:W-:Y:S01]  /*0260*/  LEA R10, R0, R1.reuse, 0x3 ;  /* 0x00000001000a7211 */ /* 0x080fe200078e18ff */
[----:B------:R-:W-:Y:S01]  /*0270*/  IMAD R2, R32, 0x8, R1 ;  /* 0x0000000820027824 */ /* 0x000fe200078e0201 */
[----:B------:R-:W-:Y:S01]  /*0280*/  LEA R8, R41, R1, 0x3 ;  /* 0x0000000129087211 */ /* 0x000fe200078e18ff */
[--C-:B--2---:R-:W-:Y:S01]  /*0290*/  IMAD.WIDE R16, R0, 0x8, R14.reuse ;  /* 0x0000000800107825 */ /* 0x104fe200078e020e */
[----:B0-----:R0:W-:Y:S03]  /*02a0*/  STL.128 [R1+0x20], R24 ;  /* 0x0000201801007387 */ /* 0x0011e60000100c00 */
[----:B------:R-:W-:-:S02]  /*02b0*/  IMAD.WIDE R18, R40, 0x8, R14 ;  /* 0x0000000828127825 */ /* 0x000fc400078e020e */
[----:B------:R-:W5:Y:S02]  /*02c0*/  LDG.E.64 R16, desc[UR6][R16.64] ;  /* 0x0000000610107981 */ /* 0x000f64000c1e1b00 */
[----:B-1----:R-:W-:-:S04]  /*02d0*/  IMAD.WIDE R20, R41, 0x8, R14 ;  /* 0x0000000829147825 */ /* 0x002fc800078e020e */
[----:B------:R-:W-:Y:S01]  /*02e0*/  IMAD.WIDE R22, R32, 0x8, R14 ;  /* 0x0000000820167825 */ /* 0x000fe200078e020e */
[----:B------:R1:W5:Y:S04]  /*02f0*/  LDG.E.64 R42, desc[UR6][R20.64] ;  /* 0x00000006142a7981 */ /* 0x000368000c1e1b00 */
[----:B------:R1:W5:Y:S04]  /*0300*/  LDG.E.64 R14, desc[UR6][R18.64] ;  /* 0x00000006120e7981 */ /* 0x000368000c1e1b00 */
[----:B0-----:R-:W2:Y:S04]  /*0310*/  LDG.E R24, desc[UR6][R34.64+0x900] ;  /* 0x0009000622187981 */ /* 0x001ea8000c1e1900 */
[----:B---3--:R0:W-:Y:S04]  /*0320*/  STL.128 [R1+0x30], R4 ;  /* 0x0000300401007387 */ /* 0x0081e80000100c00 */
[----:B------:R-:W5:Y:S04]  /*0330*/  LDL.64 R12, [R12] ;  /* 0x000000000c0c7983 */ /* 0x000f680000100a00 */
[----:B------:R-:W5:Y:S04]  /*0340*/  LDL.64 R10, [R10] ;  /* 0x000000000a0a7983 */ /* 0x000f680000100a00 */
[----:B------:R-:W5:Y:S04]  /*0350*/  LDL.64 R8, [R8] ;  /* 0x0000000008087983 */ /* 0x000f680000100a00 */
[----:B------:R-:W5:Y:S04]  /*0360*/  LDL.64 R2, [R2] ;  /* 0x0000000002027983 */ /* 0x000f680000100a00 */
[----:B------:R1:W5:Y:S01]  /*0370*/  LDG.E.64 R44, desc[UR6][R22.64] ;  /* 0x00000006162c7981 */ /* 0x000362000c1e1b00 */
[----:B------:R-:W3:Y:S01]  /*0380*/  S2R R46, SR_TID.X ;  /* 0x00000000002e7919 */ /* 0x000ee20000002100 */
[----:B0-----:R-:W-:-:S04]  /*0390*/  SHF.R.S32.HI R4, RZ, 0x1f, R29 ;  /* 0x0000001fff047819 */ /* 0x001fc8000001141d */
[----:B------:R-:W-:-:S04]  /*03a0*/  LEA.HI R47, R4, R29, RZ, 0x2 ;  /* 0x0000001d042f7211 */ /* 0x000fc800078f10ff */
[----:B------:R-:W-:Y:S02]  /*03b0*/  SHF.R.S32.HI R49, RZ, 0x2, R47 ;  /* 0x00000002ff317819 */ /* 0x000fe4000001142f */
[C---:B---3--:R-:W-:Y:S02]  /*03c0*/  ISETP.GT.U32.AND P2, PT, R46.reuse, 0x3, PT ;  /* 0x000000032e00780c */ /* 0x048fe40003f44070 */
        /* <DEDUP_REMOVED lines=9> */
.L_x_114:
[----:B0-----:R-:W2:Y:S01]  /*0460*/  LDG.E.STRONG.SYS R4, desc[UR6][R6.64] ;  /* 0x0000000606047981 */ /* 0x001ea2000c1f5900 */
[----:B------:R-:W-:Y:S05]  /*0470*/  YIELD ;  /* 0x0000000000007946 */ /* 0x000fea0003800000 */
[----:B--2---:R-:W-:-:S13]  /*0480*/  ISETP.NE.AND P0, PT, R4, R25, PT ;  /* 0x000000190400720c */ /* 0x004fda0003f05270 */
[----:B------:R-:W-:Y:S05]  /*0490*/  @P0 BRA `(.L_x_114) ;  /* 0xfffffffc00f00947 */ /* 0x000fea000383ffff */
.L_x_113:
        /* <DEDUP_REMOVED lines=10> */
[----:B------:R-:W-:-:S02]  /*0540*/  IADD3.X R19, RZ, R13, RZ, P3, !PT ;  /* 0x0000000dff137210 */ /* 0x000fc40001ffe4ff */
[----:B------:R-:W-:-:S05]  /*0550*/  IMAD R53, R49, R28, R51 ;  /* 0x0000001c31357224 */ /* 0x000fca00078e0233 */
[----:B------:R-:W-:Y:S01]  /*0560*/  ISETP.GE.AND P1, PT, R53, R50, PT ;  /* 0x000000323500720c */ /* 0x000fe20003f26270 */
[----:B------:R0:W-:-:S12]  /*0570*/  @!P0 STG.E desc[UR6][R34.64+0x900], R25 ;  /* 0x0009001922008986 */ /* 0x0001d8000c101906 */
[----:B0-----:R-:W-:Y:S05]  /*0580*/  @P1 BRA `(.L_x_116) ;  /* 0x0000000400341947 */ /* 0x001fea0003800000 */
[----:B------:R-:W0:Y:S02]  /*0590*/  LDC R52, c[0x0][0xc] ;  /* 0x00000300ff347b82 */ /* 0x000e240000000800 */
[----:B0-----:R-:W-:-:S07]  /*05a0*/  IMAD R52, R52, UR4, RZ ;  /* 0x0000000434347c24 */ /* 0x001fce000f8e02ff */
.L_x_117:
[----:B0-----:R-:W-:-:S04]  /*05b0*/  IMAD.WIDE R6, R53, 0x10, R14 ;  /* 0x0000001035067825 */ /* 0x001fc800078e020e */
[C---:B------:R-:W-:Y:S02]  /*05c0*/  IMAD.WIDE R20, R53.reuse, 0x10, R16 ;  /* 0x0000001035147825 */ /* 0x040fe400078e0210 */
[----:B------:R-:W2:Y:S02]  /*05d0*/  LD.E.128 R4, desc[UR6][R6.64] ;  /* 0x0000000606047980 */ /* 0x000ea4000c101d00 */
[C---:B------:R-:W-:Y:S02]  /*05e0*/  IMAD.WIDE R24, R53.reuse, 0x10, R42 ;  /* 0x0000001035187825 */ /* 0x040fe400078e022a */
[----:B------:R-:W3:Y:S02]  /*05f0*/  LD.E.128 R20, desc[UR6][R20.64] ;  /* 0x0000000614147980 */ /* 0x000ee4000c101d00 */
[----:B------:R-:W-:Y:S02]  /*0600*/  IMAD.WIDE R36, R53, 0x10, R44 ;  /* 0x0000001035247825 */ /* 0x000fe400078e022c */
[----:B------:R-:W4:Y:S04]  /*0610*/  LD.E.128 R24, desc[UR6][R24.64] ;  /* 0x0000000618187980 */ /* 0x000f28000c101d00 */
[----:B------:R-:W5:Y:S01]  /*0620*/  LD.E.128 R36, desc[UR6][R36.64] ;  /* 0x0000000624247980 */ /* 0x000f62000c101d00 */
[----:B--2---:R-:W-:-:S02]  /*0630*/  HADD2.F32 R55, -RZ, R5.H0_H0 ;  /* 0x20000005ff377230 */ /* 0x004fc40000004100 */
[----:B------:R-:W-:Y:S02]  /*0640*/  HADD2.F32 R56, -RZ, R5.H1_H1 ;  /* 0x30000005ff387230 */ /* 0x000fe40000004100 */
[--C-:B------:R-:W-:Y:S02]  /*0650*/  HADD2.F32 R5, -RZ, R6.reuse.H0_H0 ;  /* 0x20000006ff057230 */ /* 0x100fe40000004100 */
[----:B------:R-:W-:Y:S02]  /*0660*/  HADD2.F32 R57, -RZ, R6.H1_H1 ;  /* 0x30000006ff397230 */ /* 0x000fe40000004100 */
[--C-:B------:R-:W-:Y:S02]  /*0670*/  HADD2.F32 R6, -RZ, R7.reuse.H0_H0 ;  /* 0x20000007ff067230 */ /* 0x100fe40000004100 */
[----:B------:R-:W-:Y:S02]  /*0680*/  HADD2.F32 R58, -RZ, R7.H1_H1 ;  /* 0x30000007ff3a7230 */ /* 0x000fe40000004100 */
[----:B---3--:R-:W-:-:S02]  /*0690*/  HADD2.F32 R7, -RZ, R20.H0_H0 ;  /* 0x20000014ff077230 */ /* 0x008fc40000004100 */
[----:B------:R-:W-:Y:S02]  /*06a0*/  HADD2.F32 R59, -RZ, R20.H1_H1 ;  /* 0x30000014ff3b7230 */ /* 0x000fe40000004100 */
[----:B------:R-:W-:Y:S02]  /*06b0*/  HADD2.F32 R61, -RZ, R23.H0_H0 ;  /* 0x20000017ff3d7230 */ /* 0x000fe40000004100 */
[----:B------:R-:W-:Y:S02]  /*06c0*/  HADD2.F32 R54, -RZ, R4.H0_H0 ;  /* 0x20000004ff367230 */ /* 0x000fe40000004100 */
[----:B------:R-:W-:Y:S02]  /*06d0*/  HADD2.F32 R20, -RZ, R21.H0_H0 ;  /* 0x20000015ff147230 */ /* 0x000fe40000004100 */
[----:B------:R-:W-:Y:S01]  /*06e0*/  FADD.FTZ R6, R6, R61 ;  /* 0x0000003d06067221 */ /* 0x000fe20000010000 */
[----:B------:R-:W-:Y:S02]  /*06f0*/  HADD2.F32 R60, -RZ, R22.H0_H0 ;  /* 0x20000016ff3c7230 */ /* 0x000fe40000004100 */
[----:B------:R-:W-:Y:S01]  /*0700*/  FADD.FTZ R7, R54, R7 ;  /* 0x0000000736077221 */ /* 0x000fe20000010000 */
[----:B------:R-:W-:-:S02]  /*0710*/  HADD2.F32 R23, -RZ, R23.H1_H1 ;  /* 0x30000017ff177230 */ /* 0x000fc40000004100 */
[----:B------:R-:W-:Y:S01]  /*0720*/  FADD.FTZ R20, R55, R20 ;  /* 0x0000001437147221 */ /* 0x000fe20000010000 */
[----:B------:R-:W-:Y:S02]  /*0730*/  HADD2.F32 R4, -RZ, R4.H1_H1 ;  /* 0x30000004ff047230 */ /* 0x000fe40000004100 */
[----:B------:R-:W-:Y:S01]  /*0740*/  FADD.FTZ R5, R5, R60 ;  /* 0x0000003c05057221 */ /* 0x000fe20000010000 */
[----:B------:R-:W-:Y:S02]  /*0750*/  HADD2.F32 R21, -RZ, R21.H1_H1 ;  /* 0x30000015ff157230 */ /* 0x000fe40000004100 */
[----:B------:R-:W-:Y:S01]  /*0760*/  FADD.FTZ R23, R58, R23 ;  /* 0x000000173a177221 */ /* 0x000fe20000010000 */
[----:B------:R-:W-:Y:S02]  /*0770*/  HADD2.F32 R22, -RZ, R22.H1_H1 ;  /* 0x30000016ff167230 */ /* 0x000fe40000004100 */
[----:B------:R-:W-:Y:S01]  /*0780*/  FADD.FTZ R4, R4, R59 ;  /* 0x0000003b04047221 */ /* 0x000fe20000010000 */
[----:B----4-:R-:W-:-:S02]  /*0790*/  HADD2.F32 R58, -RZ, R24.H0_H0 ;  /* 0x20000018ff3a7230 */ /* 0x010fc40000004100 */
        /* <DEDUP_REMOVED lines=15> */
[----:B-----5:R-:W-:-:S02]  /*0890*/  HADD2.F32 R26, -RZ, R36.H0_H0 ;  /* 0x20000024ff1a7230 */ /* 0x020fc40000004100 */
        /* <DEDUP_REMOVED lines=15> */
[----:B------:R-:W-:-:S02]  /*0990*/  IMAD.MOV R26, RZ, RZ, -R49 ;  /* 0x000000ffff1a7224 */ /* 0x000fc400078e0a31 */
[----:B------:R-:W-:Y:S01]  /*09a0*/  FADD.FTZ R25, R6, R25 ;  /* 0x0000001906197221 */ /* 0x000fe20000010000 */
[----:B------:R-:W-:Y:S01]  /*09b0*/  F2FP.F16.F32.PACK_AB R4, R4, R7 ;  /* 0x000000070404723e */ /* 0x000fe200000000ff */
[----:B------:R-:W-:Y:S01]  /*09c0*/  FADD.FTZ R24, R23, R24 ;  /* 0x0000001817187221 */ /* 0x000fe20000010000 */
[----:B------:R-:W-:Y:S01]  /*09d0*/  IMAD R21, R28, R26, R53 ;  /* 0x0000001a1c157224 */ /* 0x000fe200078e0235 */
[----:B------:R-:W-:Y:S02]  /*09e0*/  F2FP.F16.F32.PACK_AB R5, R36, R55 ;  /* 0x000000372405723e */ /* 0x000fe400000000ff */
[----:B------:R-:W-:Y:S01]  /*09f0*/  F2FP.F16.F32.PACK_AB R6, R37, R54 ;  /* 0x000000362506723e */ /* 0x000fe200000000ff */
[----:B------:R-:W-:Y:S01]  /*0a00*/  IMAD.WIDE R20, R21, 0x10, R18 ;  /* 0x0000001015147825 */ /* 0x000fe200078e0212 */
[----:B------:R-:W-:Y:S02]  /*0a10*/  F2FP.F16.F32.PACK_AB R7, R24, R25 ;  /* 0x000000191807723e */ /* 0x000fe400000000ff */
[----:B------:R-:W-:-:S03]  /*0a20*/  IADD3 R53, R52, R53, RZ ;  /* 0x0000003534357210 */ /* 0x000fc60007ffe0ff */
[----:B------:R0:W-:Y:S01]  /*0a30*/  ST.E.128 desc[UR6][R20.64], R4 ;  /* 0x0000000414007985 */ /* 0x0001e2000c101d06 */
[----:B------:R-:W-:-:S13]  /*0a40*/  ISETP.GE.AND P1, PT, R53, R50, PT ;  /* 0x000000323500720c */ /* 0x000fda0003f26270 */
[----:B------:R-:W-:Y:S05]  /*0a50*/  @!P1 BRA `(.L_x_117) ;  /* 0xfffffff800d49947 */ /* 0x000fea000383ffff */
.L_x_116:
[----:B------:R-:W-:Y:S05]  /*0a60*/  BSYNC B0 ;  /* 0x0000000000007941 */ /* 0x000fea0003800000 */
.L_x_115:
        /* <DEDUP_REMOVED lines=13> */
.L_x_119:
[----:B0-----:R-:W2:Y:S04]  /*0b40*/  LDG.E.STRONG.SYS R4, desc[UR6][R30.64+0x480] ;  /* 0x000480061e047981 */ /* 0x001ea8000c1f5900 */
[----:B--2---:R-:W-:Y:S01]  /*0b50*/  CCTL.IVALL ;  /* 0x00000000ff00798f */ /* 0x004fe20002000000 */
[----:B------:R-:W-:Y:S05]  /*0b60*/  YIELD ;  /* 0x0000000000007946 */ /* 0x000fea0003800000 */
[----:B------:R-:W-:-:S13]  /*0b70*/  ISETP.NE.AND P1, PT, R4, R7, PT ;  /* 0x000000070400720c */ /* 0x000fda0003f25270 */
[----:B------:R-:W-:Y:S05]  /*0b80*/  @P1 BRA `(.L_x_119) ;  /* 0xfffffffc00ec1947 */ /* 0x000fea000383ffff */
.L_x_118:
[----:B------:R-:W-:Y:S05]  /*0b90*/  WARPSYNC.ALL ;  /* 0x0000000000007948 */ /* 0x000fea0003800000 */
[----:B------:R-:W-:Y:S01]  /*0ba0*/  LOP3.LUT R4, R47, 0xfffffffc, RZ, 0xc0, !PT ;  /* 0xfffffffc2f047812 */ /* 0x000fe200078ec0ff */
[----:B------:R-:W-:Y:S03]  /*0bb0*/  BAR.SYNC.DEFER_BLOCKING 0x0 ;  /* 0x0000000000007b1d */ /* 0x000fe60000010000 */
[----:B------:R-:W-:-:S04]  /*0bc0*/  IADD3 R4, -R4, R29, RZ ;  /* 0x0000001d04047210 */ /* 0x000fc80007ffe1ff */
[----:B------:R-:W-:-:S04]  /*0bd0*/  LEA.HI.SX32 R47, R47, R4, 0x1e ;  /* 0x000000042f2f7211 */ /* 0x000fc800078ff2ff */
[----:B------:R-:W-:Y:S01]  /*0be0*/  ISETP.GE.AND P1, PT, R51, R47, PT ;  /* 0x0000002f3300720c */ /* 0x000fe20003f26270 */
[----:B------:R0:W-:-:S12]  /*0bf0*/  @!P0 STG.E desc[UR6][R34.64+0x900], R7 ;  /* 0x0009000722008986 */ /* 0x0001d8000c101906 */
[----:B0-----:R-:W-:Y:S05]  /*0c00*/  @P1 EXIT ;  /* 0x000000000000194d */ /* 0x001fea0003800000 */
[----:B------:R-:W-:Y:S01]  /*0c10*/  ULDC UR5, c[0x0][0xc] ;  /* 0x0000030000057ab9 */ /* 0x000fe20000000800 */
[----:B------:R-:W-:Y:S01]  /*0c20*/  BSSY B0, `(.L_x_120) ;  /* 0x000003f000007945 */ /* 0x000fe20003800000 */
[----:B------:R-:W-:-:S06]  /*0c30*/  UIMAD UR4, UR4, UR5, URZ ;  /* 0x00000005040472a4 */ /* 0x000fcc000f8e023f */
[----:B------:R-:W-:Y:S02]  /*0c40*/  IADD3 R15, RZ, -UR4, RZ ;  /* 0x80000004ff0f7c10 */ /* 0x000fe4000fffe0ff */
[----:B------:R-:W-:Y:S01]  /*0c50*/  IADD3 R14, R51, UR4, RZ ;  /* 0x00000004330e7c10 */ /* 0x000fe2000fffe0ff */
[----:B------:R-:W0:Y:S01]  /*0c60*/  I2F.U32.RP R7, UR4 ;  /* 0x0000000400077d06 */ /* 0x000e220008209000 */
[----:B------:R-:W-:Y:S02]  /*0c70*/  ISETP.NE.U32.AND P2, PT, RZ, UR4, PT ;  /* 0x00000004ff007c0c */ /* 0x000fe4000bf45070 */
[----:B------:R-:W-:-:S05]  /*0c80*/  LOP3.LUT R6, RZ, R14, RZ, 0x33, !PT ;  /* 0x0000000eff067212 */ /* 0x000fca00078e33ff */
[----:B0-----:R-:W0:Y:S02]  /*0c90*/  MUFU.RCP R7, R7 ;  /* 0x0000000700077308 */ /* 0x001e240000001000 */
[----:B0-----:R-:W-:-:S06]  /*0ca0*/  VIADD R4, R7, 0xffffffe ;  /* 0x0ffffffe07047836 */ /* 0x001fcc0000000000 */
        /* <DEDUP_REMOVED lines=9> */
[----:B------:R-:W-:Y:S02]  /*0d40*/  @P0 IADD3 R4, R4, -UR4, RZ ;  /* 0x8000000404040c10 */ /* 0x000fe4000fffe0ff */
[----:B------:R-:W-:Y:S02]  /*0d50*/  @P0 IADD3 R5, R5, 0x1, RZ ;  /* 0x0000000105050810 */ /* 0x000fe40007ffe0ff */
[----:B------:R-:W-:-:S13]  /*0d60*/  ISETP.GE.U32.AND P1, PT, R4, UR4, PT ;  /* 0x0000000404007c0c */ /* 0x000fda000bf26070 */
[----:B------:R-:W-:Y:S02]  /*0d70*/  @P1 IADD3 R5, R5, 0x1, RZ ;  /* 0x0000000105051810 */ /* 0x000fe40007ffe0ff */
        /* <DEDUP_REMOVED lines=41> */
.L_x_121:
[----:B------:R-:W-:Y:S05]  /*1010*/  BSYNC B0 ;  /* 0x0000000000007941 */ /* 0x000fea0003800000 */
.L_x_120:
[----:B------:R-:W-:Y:S05]  /*1020*/  @P1 EXIT ;  /* 0x000000000000194d */ /* 0x000fea0003800000 */
[----:B------:R-:W-:Y:S01]  /*1030*/  ISETP.NE.AND P3, PT, R40, 0x3, PT ;  /* 0x000000032800780c */ /* 0x000fe20003f65270 */
[C---:B------:R-:W-:Y:S02]  /*1040*/  IMAD R40, R49.reuse, R40, RZ ;  /* 0x0000002831287224 */ /* 0x040fe400078e02ff */
[C---:B------:R-:W-:Y:S02]  /*1050*/  IMAD R15, R49.reuse, R0, RZ ;  /* 0x00000000310f7224 */ /* 0x040fe400078e02ff */
[C---:B-1----:R-:W-:Y:S02]  /*1060*/  IMAD R24, R49.reuse, R41, RZ ;  /* 0x0000002931187224 */ /* 0x042fe400078e02ff */
[----:B------:R-:W-:-:S07]  /*1070*/  IMAD R14, R49, R32, RZ ;  /* 0x00000020310e7224 */ /* 0x000fce00078e02ff */
.L_x_122:
[----:B------:R-:W-:Y:S02]  /*1080*/  ISETP.GE.AND P1, PT, R51, R49, P3 ;  /* 0x000000313300720c */ /* 0x000fe40001f26270 */
[----:B------:R-:W-:-:S11]  /*1090*/  SHF.R.S32.HI R25, RZ, 0x1f, R51 ;  /* 0x0000001fff197819 */ /* 0x000fd60000011433 */
[C---:B-1----:R-:W-:Y:S01]  /*10a0*/  @!P1 LEA R4, P0, R51.reuse, R12, 0x4 ;  /* 0x0000000c33049211 */ /* 0x042fe200078020ff */
[----:B------:R-:W0:Y:S03]  /*10b0*/  @!P1 LDC.64 R26, c[0x0][0x268] ;  /* 0x00009a00ff1a9b82 */ /* 0x000e260000000a00 */
[----:B------:R-:W-:-:S06]  /*10c0*/  @!P1 LEA.HI.X R5, R51, R13, R25, 0x4, P0 ;  /* 0x0000000d33059211 */ /* 0x000fcc00000f2419 */
[----:B------:R-:W2:Y:S01]  /*10d0*/  @!P1 LD.E.128 R4, desc[UR6][R4.64+0xa00] ;  /* 0x000a000604049980 */ /* 0x000ea2000c101d00 */
[----:B------:R-:W-:Y:S02]  /*10e0*/  ISETP.NE.AND P2, PT, R0, 0x3, PT ;  /* 0x000000030000780c */ /* 0x000fe40003f45270 */
[----:B------:R-:W-:Y:S02]  /*10f0*/  @!P1 IADD3 R19, R40, R51, RZ ;  /* 0x0000003328139210 */ /* 0x000fe40007ffe0ff */
[----:B------:R-:W-:-:S03]  /*1100*/  ISETP.GE.AND P0, PT, R51, R49, P2 ;  /* 0x000000313300720c */ /* 0x000fc60001706270 */
[----:B0-----:R-:W-:-:S10]  /*1110*/  @!P1 IMAD.WIDE R26, R19, 0x10, R26 ;  /* 0x00000010131a9825 */ /* 0x001fd400078e021a */
[C---:B------:R-:W-:Y:S01]  /*1120*/  @!P0 LEA R16, P4, R51.reuse, R10, 0x4 ;  /* 0x0000000a33108211 */ /* 0x040fe200078820ff */
[----:B------:R-:W0:Y:S03]  /*1130*/  @!P0 LDC.64 R28, c[0x0][0x268] ;  /* 0x00009a00ff1c8b82 */ /* 0x000e260000000a00 */
[----:B------:R-:W-:Y:S01]  /*1140*/  @!P0 LEA.HI.X R17, R51, R11, R25, 0x4, P4 ;  /* 0x0000000b33118211 */ /* 0x000fe200020f2419 */
[----:B--2---:R1:W-:Y:S05]  /*1150*/  @!P1 STG.E.128 desc[UR6][R26.64], R4 ;  /* 0x000000041a009986 */ /* 0x0043ea000c101d06 */
[----:B------:R-:W2:Y:S01]  /*1160*/  @!P0 LD.E.128 R16, desc[UR6][R16.64+0xa00] ;  /* 0x000a000610108980 */ /* 0x000ea2000c101d00 */
[----:B------:R-:W-:-:S02]  /*1170*/  ISETP.NE.AND P1, PT, R41, 0x3, PT ;  /* 0x000000032900780c */ /* 0x000fc40003f25270 */
[----:B------:R-:W-:Y:S02]  /*1180*/  @!P0 IADD3 R23, R15, R51, RZ ;  /* 0x000000330f178210 */ /* 0x000fe40007ffe0ff */
[----:B------:R-:W-:-:S03]  /*1190*/  ISETP.GE.AND P4, PT, R51, R49, P1 ;  /* 0x000000313300720c */ /* 0x000fc60000f86270 */
[----:B0-----:R-:W-:-:S10]  /*11a0*/  @!P0 IMAD.WIDE R28, R23, 0x10, R28 ;  /* 0x00000010171c8825 */ /* 0x001fd400078e021c */
[C---:B------:R-:W-:Y:S01]  /*11b0*/  @!P4 LEA R20, P5, R51.reuse, R8, 0x4 ;  /* 0x000000083314c211 */ /* 0x040fe200078a20ff */
[----:B------:R-:W0:Y:S03]  /*11c0*/  @!P4 LDC.64 R30, c[0x0][0x268] ;  /* 0x00009a00ff1ecb82 */ /* 0x000e260000000a00 */
[----:B------:R-:W-:Y:S01]  /*11d0*/  @!P4 LEA.HI.X R21, R51, R9, R25, 0x4, P5 ;  /* 0x000000093315c211 */ /* 0x000fe200028f2419 */
[----:B--2---:R2:W-:Y:S05]  /*11e0*/  @!P0 STG.E.128 desc[UR6][R28.64], R16 ;  /* 0x000000101c008986 */ /* 0x0045ea000c101d06 */
[----:B------:R-:W3:Y:S01]  /*11f0*/  @!P4 LD.E.128 R20, desc[UR6][R20.64+0xa00] ;  /* 0x000a00061414c980 */ /* 0x000ee2000c101d00 */
[----:B------:R-:W-:Y:S01]  /*1200*/  ISETP.NE.AND P0, PT, R32, 0x3, PT ;  /* 0x000000032000780c */ /* 0x000fe20003f05270 */
[----:B-1----:R-:W-:-:S03]  /*1210*/  @!P4 IMAD.IADD R7, R24, 0x1, R51 ;  /* 0x000000011807c824 */ /* 0x002fc600078e0233 */
[----:B------:R-:W-:Y:S01]  /*1220*/  ISETP.GE.AND P5, PT, R51, R49, P0 ;  /* 0x000000313300720c */ /* 0x000fe200007a6270 */
[----:B0-----:R-:W-:-:S12]  /*1230*/  @!P4 IMAD.WIDE R30, R7, 0x10, R30 ;  /* 0x00000010071ec825 */ /* 0x001fd800078e021e */
[C---:B------:R-:W-:Y:S01]  /*1240*/  @!P5 LEA R4, P6, R51.reuse, R2, 0x4 ;  /* 0x000000023304d211 */ /* 0x040fe200078c20ff */
[----:B--2---:R-:W0:Y:S03]  /*1250*/  @!P5 LDC.64 R28, c[0x0][0x268] ;  /* 0x00009a00ff1cdb82 */ /* 0x004e260000000a00 */
[C---:B------:R-:W-:Y:S02]  /*1260*/  @!P5 LEA.HI.X R5, R51.reuse, R3, R25, 0x4, P6 ;  /* 0x000000033305d211 */ /* 0x040fe400030f2419 */
[----:B------:R-:W-:Y:S01]  /*1270*/  IADD3 R25, R51, UR4, RZ ;  /* 0x0000000433197c10 */ /* 0x000fe2000fffe0ff */
[----:B---3--:R1:W-:Y:S04]  /*1280*/  @!P4 STG.E.128 desc[UR6][R30.64], R20 ;  /* 0x000000141e00c986 */ /* 0x0083e8000c101d06 */
[----:B------:R-:W2:Y:S01]  /*1290*/  @!P5 LD.E.128 R4, desc[UR6][R4.64+0xa00] ;  /* 0x000a00060404d980 */ /* 0x000ea2000c101d00 */
[----:B------:R-:W-:-:S02]  /*12a0*/  ISETP.GE.AND P4, PT, R25, R49, P3 ;  /* 0x000000311900720c */ /* 0x000fc40001f86270 */
[----:B------:R-:W-:Y:S02]  /*12b0*/  @!P5 IADD3 R51, R14, R51, RZ ;  /* 0x000000330e33d210 */ /* 0x000fe40007ffe0ff */
[----:B------:R-:W-:-:S03]  /*12c0*/  SHF.R.S32.HI R26, RZ, 0x1f, R25 ;  /* 0x0000001fff1a7819 */ /* 0x000fc60000011419 */
[----:B0-----:R-:W-:-:S06]  /*12d0*/  @!P5 IMAD.WIDE R28, R51, 0x10, R28 ;  /* 0x00000010331cd825 */ /* 0x001fcc00078e021c */
        /* <DEDUP_REMOVED lines=19> */
[----:B------:R-:W-:Y:S02]  /*1410*/  ISETP.GE.AND P0, PT, R25, R49, P0 ;  /* 0x000000311900720c */ /* 0x000fe40000706270 */
[----:B------:R-:W-:-:S11]  /*1420*/  @!P1 IADD3 R27, R24, R25, RZ ;  /* 0x00000019181b9210 */ /* 0x000fd60007ffe0ff */
        /* <DEDUP_REMOVED lines=8> */
[----:B--2---:R-:W-:Y:S02]  /*14b0*/  @!P0 IADD3 R21, R14, R25, RZ ;  /* 0x000000190e158210 */ /* 0x004fe40007ffe0ff */
[----:B------:R-:W-:-:S03]  /*14c0*/  IADD3 R51, R25, UR4, RZ ;  /* 0x0000000419337c10 */ /* 0x000fc6000fffe0ff */
[----:B0-----:R-:W-:-:S05]  /*14d0*/  @!P0 IMAD.WIDE R20, R21, 0x10, R30 ;  /* 0x0000001015148825 */ /* 0x001fca00078e021e */
[----:B---3--:R1:W-:Y:S01]  /*14e0*/  @!P0 STG.E.128 desc[UR6][R20.64], R16 ;  /* 0x0000001014008986 */ /* 0x0083e2000c101d06 */
[----:B------:R-:W-:-:S13]  /*14f0*/  ISETP.GE.AND P0, PT, R51, R47, PT ;  /* 0x0000002f3300720c */ /* 0x000fda0003f06270 */
[----:B------:R-:W-:Y:S05]  /*1500*/  @!P0 BRA `(.L_x_122) ;  /* 0xfffffff800dc8947 */ /* 0x000fea000383ffff */
[----:B------:R-:W-:Y:S05]  /*1510*/  EXIT ;  /* 0x000000000000794d */ /* 0x000fea0003800000 */
.L_x_123:
        /* <DEDUP_REMOVED lines=14> */
.L_x_243:


//--------------------- .text._ZN4vllm26cross_device_reduce_1stageI6__halfLi4EEEvPNS_8RankDataENS_11RankSignalsEPNS_6SignalEPT_ii --------------------------
	.section	.text._ZN4vllm26cross_device_reduce_1stageI6__halfLi4EEEvPNS_8RankDataENS_11RankSignalsEPNS_6SignalEPT_ii,"ax",@progbits
	.align	128
        .global         _ZN4vllm26cross_device_reduce_1stageI6__halfLi4EEEvPNS_8RankDataENS_11RankSignalsEPNS_6SignalEPT_ii
        .type           _ZN4vllm26cross_device_reduce_1stageI6__halfLi4EEEvPNS_8RankDataENS_11RankSignalsEPNS_6SignalEPT_ii,@function
        .size           _ZN4vllm26cross_device_reduce_1stageI6__halfLi4EEEvPNS_8RankDataENS_11RankSignalsEPNS_6SignalEPT_ii,(.L_x_244 - _ZN4vllm26cross_device_reduce_1stageI6__halfLi4EEEvPNS_8RankDataENS_11RankSignalsEPNS_6SignalEPT_ii)
        .other          _ZN4vllm26cross_device_reduce_1stageI6__halfLi4EEEvPNS_8RankDataENS_11RankSignalsEPNS_6SignalEPT_ii,@"STO_CUDA_ENTRY STV_DEFAULT"
_ZN4vllm26cross_device_reduce_1stageI6__halfLi4EEEvPNS_8RankDataENS_11RankSignalsEPNS_6SignalEPT_ii:
.text._ZN4vllm26cross_device_reduce_1stageI6__halfLi4EEEvPNS_8RankDataENS_11RankSignalsEPNS_6SignalEPT_ii:
        /* <DEDUP_REMOVED lines=24> */
[----:B0-----:R-:W-:-:S04]  /*0180*/  MOV R33, R1 ;  /* 0x0000000100217202 */ /* 0x001fc80000000f00 */
[----:B------:R-:W-:Y:S02]  /*0190*/  LEA R0, R26, R33, 0x3 ;  /* 0x000000211a007211 */ /* 0x000fe400078e18ff */
        /* <DEDUP_REMOVED lines=9> */
.L_x_125:
[----:B0-----:R-:W2:Y:S01]  /*0230*/  LDG.E.STRONG.SYS R4, desc[UR4][R6.64] ;  /* 0x0000000406047981 */ /* 0x001ea2000c1f5900 */
[----:B------:R-:W-:Y:S05]  /*0240*/  YIELD ;  /* 0x0000000000007946 */ /* 0x000fea0003800000 */
[----:B--2---:R-:W-:-:S13]  /*0250*/  ISETP.NE.AND P1, PT, R4, R33, PT ;  /* 0x000000210400720c */ /* 0x004fda0003f25270 */
[----:B------:R-:W-:Y:S05]  /*0260*/  @P1 BRA `(.L_x_125) ;  /* 0xfffffffc00f01947 */ /* 0x000fea000383ffff */
.L_x_124:
        /* <DEDUP_REMOVED lines=13> */
.L_x_128:
[----:B0----5:R-:W-:-:S04]  /*0340*/  IMAD.WIDE R6, R35, 0x10, R16 ;  /* 0x0000001023067825 */ /* 0x021fc800078e0210 */
[C---:B------:R-:W-:Y:S02]  /*0350*/  IMAD.WIDE R8, R35.reuse, 0x10, R18 ;  /* 0x0000001023087825 */ /* 0x040fe400078e0212 */
[----:B------:R-:W2:Y:S02]  /*0360*/  LD.E.128 R4, desc[UR4][R6.64] ;  /* 0x0000000406047980 */ /* 0x000ea4000c101d00 */
[C---:B------:R-:W-:Y:S02]  /*0370*/  IMAD.WIDE R12, R35.reuse, 0x10, R20 ;  /* 0x00000010230c7825 */ /* 0x040fe400078e0214 */
[----:B------:R-:W3:Y:S02]  /*0380*/  LD.E.128 R8, desc[UR4][R8.64] ;  /* 0x0000000408087980 */ /* 0x000ee4000c101d00 */
[----:B------:R-:W-:Y:S02]  /*0390*/  IMAD.WIDE R28, R35, 0x10, R22 ;  /* 0x00000010231c7825 */ /* 0x000fe400078e0216 */
[----:B------:R-:W4:Y:S04]  /*03a0*/  LD.E.128 R12, desc[UR4][R12.64] ;  /* 0x000000040c0c7980 */ /* 0x000f28000c101d00 */
[----:B------:R-:W4:Y:S01]  /*03b0*/  LD.E.128 R28, desc[UR4][R28.64] ;  /* 0x000000041c1c7980 */ /* 0x000f22000c101d00 */
[----:B--2---:R-:W-:-:S02]  /*03c0*/  HADD2.F32 R36, -RZ, R4.H0_H0 ;  /* 0x20000004ff247230 */ /* 0x004fc40000004100 */
[----:B------:R-:W-:Y:S02]  /*03d0*/  HADD2.F32 R37, -RZ, R4.H1_H1 ;  /* 0x30000004ff257230 */ /* 0x000fe40000004100 */
[--C-:B------:R-:W-:Y:S02]  /*03e0*/  HADD2.F32 R4, -RZ, R5.reuse.H0_H0 ;  /* 0x20000005ff047230 */ /* 0x100fe40000004100 */
[----:B------:R-:W-:Y:S02]  /*03f0*/  HADD2.F32 R38, -RZ, R5.H1_H1 ;  /* 0x30000005ff267230 */ /* 0x000fe40000004100 */
[--C-:B------:R-:W-:Y:S02]  /*0400*/  HADD2.F32 R5, -RZ, R6.reuse.H0_H0 ;  /* 0x20000006ff057230 */ /* 0x100fe40000004100 */
[----:B------:R-:W-:Y:S02]  /*0410*/  HADD2.F32 R39, -RZ, R6.H1_H1 ;  /* 0x30000006ff277230 */ /* 0x000fe40000004100 */
[----:B------:R-:W-:-:S02]  /*0420*/  HADD2.F32 R6, -RZ, R7.H0_H0 ;  /* 0x20000007ff067230 */ /* 0x000fc40000004100 */
[----:B------:R-:W-:Y:S02]  /*0430*/  HADD2.F32 R40, -RZ, R7.H1_H1 ;  /* 0x30000007ff287230 */ /* 0x000fe40000004100 */
[----:B---3--:R-:W-:Y:S02]  /*0440*/  HADD2.F32 R7, -RZ, R8.H0_H0 ;  /* 0x20000008ff077230 */ /* 0x008fe40000004100 */
[--C-:B------:R-:W-:Y:S02]  /*0450*/  HADD2.F32 R41, -RZ, R9.reuse.H0_H0 ;  /* 0x20000009ff297230 */ /* 0x100fe40000004100 */
[----:B------:R-:W-:Y:S02]  /*0460*/  HADD2.F32 R42, -RZ, R10.H0_H0 ;  /* 0x2000000aff2a7230 */ /* 0x000fe40000004100 */
[----:B------:R-:W-:Y:S01]  /*0470*/  FADD.FTZ R7, R36, R7 ;  /* 0x0000000724077221 */ /* 0x000fe20000010000 */
[----:B------:R-:W-:Y:S02]  /*0480*/  HADD2.F32 R8, -RZ, R8.H1_H1 ;  /* 0x30000008ff087230 */ /* 0x000fe40000004100 */
[----:B------:R-:W-:Y:S01]  /*0490*/  FADD.FTZ R4, R4, R41 ;  /* 0x0000002904047221 */ /* 0x000fe20000010000 */
[----:B------:R-:W-:-:S02]  /*04a0*/  HADD2.F32 R9, -RZ, R9.H1_H1 ;  /* 0x30000009ff097230 */ /* 0x000fc40000004100 */
[----:B------:R-:W-:Y:S01]  /*04b0*/  FADD.FTZ R5, R5, R42 ;  /* 0x0000002a05057221 */ /* 0x000fe20000010000 */
[----:B------:R-:W-:Y:S02]  /*04c0*/  HADD2.F32 R10, -RZ, R10.H1_H1 ;  /* 0x3000000aff0a7230 */ /* 0x000fe40000004100 */
[----:B------:R-:W-:Y:S01]  /*04d0*/  FADD.FTZ R8, R37, R8 ;  /* 0x0000000825087221 */ /* 0x000fe20000010000 */
[--C-:B------:R-:W-:Y:S02]  /*04e0*/  HADD2.F32 R43, -RZ, R11.reuse.H0_H0 ;  /* 0x2000000bff2b7230 */ /* 0x100fe40000004100 */
        /* <DEDUP_REMOVED lines=46> */
.L_x_127:
[----:B------:R-:W-:Y:S05]  /*07d0*/  BSYNC B0 ;  /* 0x0000000000007941 */ /* 0x000fea0003800000 */
.L_x_126:
        /* <DEDUP_REMOVED lines=12> */
.L_x_131:
[----:B------:R-:W2:Y:S01]  /*08a0*/  LDG.E.STRONG.SYS R0, desc[UR4][R24.64+0x480] ;  /* 0x0004800418007981 */ /* 0x000ea2000c1f5900 */
[----:B------:R-:W-:Y:S05]  /*08b0*/  YIELD ;  /* 0x0000000000007946 */ /* 0x000fea0003800000 */
[----:B--2---:R-:W-:-:S13]  /*08c0*/  ISETP.NE.AND P0, PT, R0, R7, PT ;  /* 0x000000070000720c */ /* 0x004fda0003f05270 */
[----:B------:R-:W-:Y:S05]  /*08d0*/  @P0 BRA `(.L_x_131) ;  /* 0xfffffffc00f00947 */ /* 0x000fea000383ffff */
.L_x_130:
[----:B------:R-:W-:Y:S05]  /*08e0*/  BSYNC B0 ;  /* 0x0000000000007941 */ /* 0x000fea0003800000 */
.L_x_129:
[----:B------:R-:W-:Y:S05]  /*08f0*/  @P1 EXIT ;  /* 0x000000000000194d */ /* 0x000fea0003800000 */
[----:B------:R-:W-:Y:S01]  /*0900*/  STG.E desc[UR4][R2.64+0x900], R7 ;  /* 0x0009000702007986 */ /* 0x000fe2000c101904 */
[----:B------:R-:W-:Y:S05]  /*0910*/  EXIT ;  /* 0x000000000000794d */ /* 0x000fea0003800000 */
.L_x_132:
        /* <DEDUP_REMOVED lines=14> */
.L_x_244:


//--------------------- .text._ZN4vllm26cross_device_reduce_2stageI6__halfLi2EEEvPNS_8RankDataENS_11RankSignalsEPNS_6SignalEPT_ii --------------------------
	.section	.text._ZN4vllm26cross_device_reduce_2stageI6__halfLi2EEEvPNS_8RankDataENS_11RankSignalsEPNS_6SignalEPT_ii,"ax",@progbits
	.align	128
        .global         _ZN4vllm26cross_device_reduce_2stageI6__halfLi2EEEvPNS_8RankDataENS_11RankSignalsEPNS_6SignalEPT_ii
        .type           _ZN4vllm26cross_device_reduce_2stageI6__halfLi2EEEvPNS_8RankDataENS_11RankSignalsEPNS_6SignalEPT_ii,@function
        .size           _ZN4vllm26cross_device_reduce_2stageI6__halfLi2EEEvPNS_8RankDataENS_11RankSignalsEPNS_6SignalEPT_ii,(.L_x_245 - _ZN4vllm26cross_device_reduce_2stageI6__halfLi2EEEvPNS_8RankDataENS_11RankSignalsEPNS_6SignalEPT_ii)
        .other          _ZN4vllm26cross_device_reduce_2stageI6__halfLi2EEEvPNS_8RankDataENS_11RankSignalsEPNS_6SignalEPT_ii,@"STO_CUDA_ENTRY STV_DEFAULT"
_ZN4vllm26cross_device_reduce_2stageI6__halfLi2EEEvPNS_8RankDataENS_11RankSignalsEPNS_6SignalEPT_ii:
.text._ZN4vllm26cross_device_reduce_2stageI6__halfLi2EEEvPNS_8RankDataENS_11RankSignalsEPNS_6SignalEPT_ii:
[----:B------:R-:W0:Y:S08]  /*0000*/  LDC R1, c[0x0][0x28] ;  /* 0x00000a00ff017b82 */ /* 0x000e300000000800 */
[----:B------:R-:W1:Y:S01]  /*0010*/  LDC.64 R24, c[0x0][0x270] ;  /* 0x00009c00ff187b82 */ /* 0x000e620000000a00 */
[----:B------:R-:W2:Y:S01]  /*0020*/  S2R R29, SR_CTAID.X ;  /* 0x00000000001d7919 */ /* 0x000ea20000002500 */
[----:B0-----:R-:W-:Y:S01]  /*0030*/  IADD3 R1, R1, -0x40, RZ ;  /* 0xffffffc001017810 */ /* 0x001fe20007ffe0ff */
        /* <DEDUP_REMOVED lines=10> */
[----:B------:R-:W-:-:S03]  /*00e0*/  LOP3.LUT R21, R2, 0xfffffffe, RZ, 0xc0, !PT ;  /* 0xfffffffe02157812 */ /* 0x000fc600078ec0ff */
[----:B------:R-:W-:Y:S01]  /*00f0*/  IMAD.IADD R0, R24, 0x1, -R3 ;  /* 0x0000000118007824 */ /* 0x000fe200078e0a03 */
[----:B------:R-:W-:Y:S01]  /*0100*/  IADD3 R28, R28, -R21, RZ ;  /* 0x800000151c1c7210 */ /* 0x000fe20007ffe0ff */
[----:B------:R-:W1:Y:S01]  /*0110*/  LDC.64 R4, c[0x0][0x230] ;  /* 0x00008c00ff047b82 */ /* 0x000e620000000a00 */
[----:B------:R-:W2:Y:S07]  /*0120*/  LDG.E R36, desc[UR4][R26.64+0x900] ;  /* 0x000900041a247981 */ /* 0x000eae000c1e1900 */
[----:B------:R-:W1:Y:S08]  /*0130*/  LDC.64 R6, c[0x0][0x238] ;  /* 0x00008e00ff067b82 */ /* 0x000e700000000a00 */
[----:B------:R-:W4:Y:S08]  /*0140*/  LDC.64 R12, c[0x0][0x240] ;  /* 0x00009000ff0c7b82 */ /* 0x000f300000000a00 */
[----:B------:R-:W4:Y:S08]  /*0150*/  LDC.64 R14, c[0x0][0x248] ;  /* 0x00009200ff0e7b82 */ /* 0x000f300000000a00 */
[----:B------:R-:W4:Y:S08]  /*0160*/  LDC.64 R8, c[0x0][0x250] ;  /* 0x00009400ff087b82 */ /* 0x000f300000000a00 */
[----:B------:R-:W4:Y:S01]  /*0170*/  LDC.64 R10, c[0x0][0x258] ;  /* 0x00009600ff0a7b82 */ /* 0x000f220000000a00 */
[----:B------:R-:W-:Y:S01]  /*0180*/  LEA R2, R0, R1, 0x3 ;  /* 0x0000000100027211 */ /* 0x000fe200078e18ff */
[----:B------:R-:W-:Y:S01]  /*0190*/  IMAD R20, R28, 0x8, R1 ;  /* 0x000000081c147824 */ /* 0x000fe200078e0201 */
[----:B---3--:R3:W-:Y:S01]  /*01a0*/  STL.128 [R1], R16 ;  /* 0x0000001001007387 */ /* 0x0087e20000100c00 */
        /* <DEDUP_REMOVED lines=22> */
.L_x_134:
[----:B0-----:R-:W2:Y:S01]  /*0310*/  LDG.E.STRONG.SYS R4, desc[UR4][R6.64] ;  /* 0x0000000406047981 */ /* 0x001ea2000c1f5900 */
[----:B------:R-:W-:Y:S05]  /*0320*/  YIELD ;  /* 0x0000000000007946 */ /* 0x000fea0003800000 */
[----:B--2---:R-:W-:-:S13]  /*0330*/  ISETP.NE.AND P1, PT, R4, R9, PT ;  /* 0x000000090400720c */ /* 0x004fda0003f25270 */
[----:B------:R-:W-:Y:S05]  /*0340*/  @P1 BRA `(.L_x_134) ;  /* 0xfffffffc00f01947 */ /* 0x000fea000383ffff */
.L_x_133:
        /* <DEDUP_REMOVED lines=17> */
.L_x_137:
[----:B------:R-:W-:-:S04]  /*0460*/  IMAD.WIDE R42, R35, 0x10, R16 ;  /* 0x00000010232a7825 */ /* 0x000fc800078e0210 */
[----:B------:R-:W-:Y:S01]  /*0470*/  IMAD.WIDE R10, R35, 0x10, R18 ;  /* 0x00000010230a7825 */ /* 0x000fe200078e0212 */
[----:B0-----:R-:W2:Y:S05]  /*0480*/  LD.E.128 R4, desc[UR4][R42.64] ;  /* 0x000000042a047980 */ /* 0x001eaa000c101d00 */
[----:B------:R-:W3:Y:S01]  /*0490*/  LD.E.128 R8, desc[UR4][R10.64] ;  /* 0x000000040a087980 */ /* 0x000ee2000c101d00 */
[--C-:B--2---:R-:W-:Y:S02]  /*04a0*/  HADD2.F32 R36, -RZ, R4.reuse.H0_H0 ;  /* 0x20000004ff247230 */ /* 0x104fe40000004100 */
[----:B------:R-:W-:Y:S02]  /*04b0*/  HADD2.F32 R37, -RZ, R4.H1_H1 ;  /* 0x30000004ff257230 */ /* 0x000fe40000004100 */
[----:B------:R-:W-:-:S02]  /*04c0*/  HADD2.F32 R4, -RZ, R5.H0_H0 ;  /* 0x20000005ff047230 */ /* 0x000fc40000004100 */
        /* <DEDUP_REMOVED lines=8> */
[----:B------:R-:W-:Y:S01]  /*0550*/  FADD.FTZ R7, R36, R7 ;  /* 0x0000000724077221 */ /* 0x000fe20000010000 */
        /* <DEDUP_REMOVED lines=10> */
[----:B------:R-:W-:Y:S02]  /*0600*/  IMAD.MOV R8, RZ, RZ, -R13 ;  /* 0x000000ffff087224 */ /* 0x000fe400078e0a0d */
[----:B------:R-:W-:Y:S01]  /*0610*/  FADD.FTZ R39, R39, R10 ;  /* 0x0000000a27277221 */ /* 0x000fe20000010000 */
[----:B------:R-:W-:Y:S01]  /*0620*/  F2FP.F16.F32.PACK_AB R4, R36, R7 ;  /* 0x000000072404723e */ /* 0x000fe200000000ff */
[----:B------:R-:W-:Y:S01]  /*0630*/  FADD.FTZ R40, R40, R11 ;  /* 0x0000000b28287221 */ /* 0x000fe20000010000 */
[----:B------:R-:W-:Y:S01]  /*0640*/  IMAD R9, R24, R8, R35 ;  /* 0x0000000818097224 */ /* 0x000fe200078e0223 */
[----:B------:R-:W-:-:S02]  /*0650*/  F2FP.F16.F32.PACK_AB R5, R38, R41 ;  /* 0x000000292605723e */ /* 0x000fc400000000ff */
[----:B------:R-:W-:Y:S01]  /*0660*/  F2FP.F16.F32.PACK_AB R6, R39, R42 ;  /* 0x0000002a2706723e */ /* 0x000fe200000000ff */
[----:B------:R-:W-:Y:S01]  /*0670*/  IMAD.WIDE R8, R9, 0x10, R14 ;  /* 0x0000001009087825 */ /* 0x000fe200078e020e */
[----:B------:R-:W-:Y:S02]  /*0680*/  F2FP.F16.F32.PACK_AB R7, R40, R43 ;  /* 0x0000002b2807723e */ /* 0x000fe400000000ff */
[----:B------:R-:W-:-:S03]  /*0690*/  IADD3 R35, R34, R35, RZ ;  /* 0x0000002322237210 */ /* 0x000fc60007ffe0ff */
[----:B------:R0:W-:Y:S01]  /*06a0*/  ST.E.128 desc[UR4][R8.64], R4 ;  /* 0x0000000408007985 */ /* 0x0001e2000c101d04 */
[----:B------:R-:W-:-:S13]  /*06b0*/  ISETP.GE.AND P2, PT, R35, R32, PT ;  /* 0x000000202300720c */ /* 0x000fda0003f46270 */
[----:B------:R-:W-:Y:S05]  /*06c0*/  @!P2 BRA `(.L_x_137) ;  /* 0xfffffffc0064a947 */ /* 0x000fea000383ffff */
.L_x_136:
[----:B------:R-:W-:Y:S05]  /*06d0*/  BSYNC B0 ;  /* 0x0000000000007941 */ /* 0x000fea0003800000 */
.L_x_135:
        /* <DEDUP_REMOVED lines=13> */
.L_x_139:
[----:B0-----:R-:W2:Y:S04]  /*07b0*/  LDG.E.STRONG.SYS R4, desc[UR4][R22.64+0x480] ;  /* 0x0004800416047981 */ /* 0x001ea8000c1f5900 */
[----:B--2---:R-:W-:Y:S01]  /*07c0*/  CCTL.IVALL ;  /* 0x00000000ff00798f */ /* 0x004fe20002000000 */
[----:B------:R-:W-:Y:S05]  /*07d0*/  YIELD ;  /* 0x0000000000007946 */ /* 0x000fea0003800000 */
[----:B------:R-:W-:-:S13]  /*07e0*/  ISETP.NE.AND P0, PT, R4, R7, PT ;  /* 0x000000070400720c */ /* 0x000fda0003f05270 */
[----:B------:R-:W-:Y:S05]  /*07f0*/  @P0 BRA `(.L_x_139) ;  /* 0xfffffffc00ec0947 */ /* 0x000fea000383ffff */
.L_x_138:
        /* <DEDUP_REMOVED lines=20> */
[----:B0-----:R-:W-:Y:S01]  /*0940*/  HFMA2.MMA R6, -RZ, RZ, 0, 0 ;  /* 0x00000000ff067435 */ /* 0x001fe200000001ff */
[----:B-1----:R-:W-:-:S09]  /*0950*/  IMAD R9, R9, R7, RZ ;  /* 0x0000000709097224 */ /* 0x002fd200078e02ff */
[----:B------:R-:W-:-:S06]  /*0960*/  IMAD.HI.U32 R10, R7, R9, R6 ;  /* 0x00000009070a7227 */ /* 0x000fcc00078e0006 */
[----:B------:R-:W-:-:S04]  /*0970*/  IMAD.HI.U32 R10, R10, R5, RZ ;  /* 0x000000050a0a7227 */ /* 0x000fc800078e00ff */
[----:B------:R-:W-:-:S04]  /*0980*/  IMAD.MOV R7, RZ, RZ, -R10 ;  /* 0x000000ffff077224 */ /* 0x000fc800078e0a0a */
[----:B------:R-:W-:-:S05]  /*0990*/  IMAD R5, R4, R7, R5 ;  /* 0x0000000704057224 */ /* 0x000fca00078e0205 */
[----:B------:R-:W-:-:S13]  /*09a0*/  ISETP.GE.U32.AND P0, PT, R5, R4, PT ;  /* 0x000000040500720c */ /* 0x000fda0003f06070 */
[----:B------:R-:W-:Y:S01]  /*09b0*/  @P0 IADD3 R5, -R4, R5, RZ ;  /* 0x0000000504050210 */ /* 0x000fe20007ffe1ff */
        /* <DEDUP_REMOVED lines=14> */
[----:B------:R-:W-:Y:S01]  /*0aa0*/  IMAD R17, R13, R0, R33 ;  /* 0x000000000d117224 */ /* 0x000fe200078e0221 */
[----:B------:R-:W-:-:S03]  /*0ab0*/  IADD3.X R23, RZ, R7, RZ, P0, !PT ;  /* 0x00000007ff177210 */ /* 0x000fc600007fe4ff */
[----:B------:R-:W-:Y:S02]  /*0ac0*/  IMAD.X R25, RZ, RZ, R9, P2 ;  /* 0x000000ffff197224 */ /* 0x000fe400010e0609 */
[----:B0-----:R-:W-:-:S04]  /*0ad0*/  IMAD.WIDE R6, R11, 0x10, R14 ;  /* 0x000000100b067825 */ /* 0x001fc800078e020e */
[----:B------:R-:W-:-:S07]  /*0ae0*/  IMAD.WIDE R14, R17, 0x10, R14 ;  /* 0x00000010110e7825 */ /* 0x000fce00078e020e */
.L_x_142:
[----:B------:R-:W-:Y:S01]  /*0af0*/  ISETP.GE.AND P0, PT, R33, R13, PT ;  /* 0x0000000d2100720c */ /* 0x000fe20003f06270 */
[----:B------:R-:W-:Y:S01]  /*0b00*/  IMAD.MOV.U32 R27, RZ, RZ, R23 ;  /* 0x000000ffff1b7224 */ /* 0x000fe200078e0017 */
[----:B------:R-:W-:Y:S02]  /*0b10*/  MOV R26, R22 ;  /* 0x00000016001a7202 */ /* 0x000fe40000000f00 */
[----:B------:R-:W-:-:S13]  /*0b20*/  ISETP.NE.AND P2, PT, R0, 0x1, P0 ;  /* 0x000000010000780c */ /* 0x000fda0000745270 */
[----:B------:R-:W2:Y:S01]  /*0b30*/  @!P2 LD.E.128 R8, desc[UR4][R26.64] ;  /* 0x000000041a08a980 */ /* 0x000ea2000c101d00 */
[----:B------:R-:W-:Y:S01]  /*0b40*/  ISETP.NE.AND P0, PT, R28, 0x1, P0 ;  /* 0x000000011c00780c */ /* 0x000fe20000705270 */
[----:B------:R-:W-:Y:S01]  /*0b50*/  IMAD.MOV.U32 R35, RZ, RZ, R25 ;  /* 0x000000ffff237224 */ /* 0x000fe200078e0019 */
[----:B------:R-:W-:Y:S01]  /*0b60*/  MOV R34, R24 ;  /* 0x0000001800227202 */ /* 0x000fe20000000f00 */
[----:B--2---:R0:W-:Y:S10]  /*0b70*/  @!P2 STG.E.128 desc[UR4][R14.64], R8 ;  /* 0x000000080e00a986 */ /* 0x0041f4000c101d04 */
[----:B------:R-:W2:Y:S01]  /*0b80*/  @!P0 LD.E.128 R16, desc[UR4][R34.64] ;  /* 0x0000000422108980 */ /* 0x000ea2000c101d00 */
[----:B------:R-:W-:Y:S01]  /*0b90*/  IADD3 R5, R5, -0x1, RZ ;  /* 0xffffffff05057810 */ /* 0x000fe20007ffe0ff */
[----:B------:R-:W-:-:S04]  /*0ba0*/  IMAD.WIDE R22, R4, 0x10, R26 ;  /* 0x0000001004167825 */ /* 0x000fc800078e021a */
[----:B------:R-:W-:-:S04]  /*0bb0*/  IMAD.WIDE R24, R4, 0x10, R34 ;  /* 0x0000001004187825 */ /* 0x000fc800078e0222 */
[C---:B------:R-:W-:Y:S02]  /*0bc0*/  IMAD.IADD R33, R4.reuse, 0x1, R33 ;  /* 0x0000000104217824 */ /* 0x040fe400078e0221 */
[C---:B0-----:R-:W-:Y:S01]  /*0bd0*/  IMAD.WIDE R14, R4.reuse, 0x10, R14 ;  /* 0x00000010040e7825 */ /* 0x041fe200078e020e */
[----:B--2---:R0:W-:Y:S01]  /*0be0*/  @!P0 STG.E.128 desc[UR4][R6.64], R16 ;  /* 0x0000001006008986 */ /* 0x0041e2000c101d04 */
[----:B------:R-:W-:Y:S02]  /*0bf0*/  ISETP.NE.AND P0, PT, R5, RZ, PT ;  /* 0x000000ff0500720c */ /* 0x000fe40003f05270 */
[----:B0-----:R-:W-:-:S11]  /*0c00*/  IMAD.WIDE R6, R4, 0x10, R6 ;  /* 0x0000001004067825 */ /* 0x001fd600078e0206 */
[----:B------:R-:W-:Y:S05]  /*0c10*/  @P0 BRA `(.L_x_142) ;  /* 0xfffffffc00b40947 */ /* 0x000fea000383ffff */
.L_x_141:
[----:B------:R-:W-:Y:S05]  /*0c20*/  BSYNC B0 ;  /* 0x0000000000007941 */ /* 0x000fea0003800000 */
.L_x_140:
[----:B------:R-:W-:Y:S05]  /*0c30*/  @!P1 EXIT ;  /* 0x000000000000994d */ /* 0x000fea0003800000 */
[----:B------:R-:W-:Y:S01]  /*0c40*/  ISETP.NE.AND P1, PT, R0, 0x1, PT ;  /* 0x000000010000780c */ /* 0x000fe20003f25270 */
[C---:B------:R-:W-:Y:S02]  /*0c50*/  IMAD R6, R13.reuse, R0, RZ ;  /* 0x000000000d067224 */ /* 0x040fe400078e02ff */
[----:B------:R-:W-:-:S10]  /*0c60*/  IMAD R0, R13, R28, RZ ;  /* 0x0000001c0d007224 */ /* 0x000fd400078e02ff */
.L_x_143:
[----:B------:R-:W-:Y:S02]  /*0c70*/  ISETP.GE.AND P3, PT, R33, R13, P1 ;  /* 0x0000000d2100720c */ /* 0x000fe40000f66270 */
[----:B------:R-:W-:-:S11]  /*0c80*/  SHF.R.S32.HI R7, RZ, 0x1f, R33 ;  /* 0x0000001fff077819 */ /* 0x000fd60000011421 */
[C---:B0-----:R-:W-:Y:S01]  /*0c90*/  @!P3 LEA R8, P0, R33.reuse, R2, 0x4 ;  /* 0x000000022108b211 */ /* 0x041fe200078020ff */
        /* <DEDUP_REMOVED lines=27> */
[----:B------:R-:W-:Y:S02]  /*0e50*/  @!P2 LEA.HI.X R25, R7, R21, R12, 0x4, P4 ;  /* 0x000000150719a211 */ /* 0x000fe400020f240c */
[----:B------:R-:W-:Y:S01]  /*0e60*/  IADD3 R29, R4, R7, RZ ;  /* 0x00000007041d7210 */ /* 0x000fe20007ffe0ff */
[----:B--2---:R2:W-:Y:S04]  /*0e70*/  @!P3 STG.E.128 desc[UR4][R14.64], R8 ;  /* 0x000000080e00b986 */ /* 0x0045e8000c101d04 */
[----:B------:R-:W3:Y:S01]  /*0e80*/  @!P2 LD.E.128 R24, desc[UR4][R24.64+0xa00] ;  /* 0x000a00041818a980 */ /* 0x000ee2000c101d00 */
[----:B------:R-:W-:Y:S01]  /*0e90*/  ISETP.GE.AND P3, PT, R29, R13, P1 ;  /* 0x0000000d1d00720c */ /* 0x000fe20000f66270 */
[----:B-1----:R-:W-:Y:S01]  /*0ea0*/  @!P2 IMAD.IADD R23, R0, 0x1, R7 ;  /* 0x000000010017a824 */ /* 0x002fe200078e0207 */
[----:B------:R-:W-:-:S03]  /*0eb0*/  SHF.R.S32.HI R7, RZ, 0x1f, R29 ;  /* 0x0000001fff077819 */ /* 0x000fc6000001141d */
[----:B0-----:R-:W-:-:S08]  /*0ec0*/  @!P2 IMAD.WIDE R22, R23, 0x10, R34 ;  /* 0x000000101716a825 */ /* 0x001fd000078e0222 */
[C---:B------:R-:W-:Y:S01]  /*0ed0*/  @!P3 LEA R32, P4, R29.reuse, R2, 0x4 ;  /* 0x000000021d20b211 */ /* 0x040fe200078820ff */
[----:B--2---:R-:W0:Y:S03]  /*0ee0*/  @!P3 LDC.64 R14, c[0x0][0x268] ;  /* 0x00009a00ff0ebb82 */ /* 0x004e260000000a00 */
[C---:B------:R-:W-:Y:S01]  /*0ef0*/  @!P3 LEA.HI.X R33, R29.reuse, R3, R7, 0x4, P4 ;  /* 0x000000031d21b211 */ /* 0x040fe200020f2407 */
[----:B---3--:R1:W-:Y:S04]  /*0f00*/  @!P2 STG.E.128 desc[UR4][R22.64], R24 ;  /* 0x000000181600a986 */ /* 0x0083e8000c101d04 */
[----:B------:R-:W2:Y:S01]  /*0f10*/  @!P3 LD.E.128 R8, desc[UR4][R32.64+0xa00] ;  /* 0x000a00042008b980 */ /* 0x000ea2000c101d00 */
[----:B------:R-:W-:-:S02]  /*0f20*/  ISETP.GE.AND P2, PT, R29, R13, P0 ;  /* 0x0000000d1d00720c */ /* 0x000fc40000746270 */
[----:B------:R-:W-:-:S05]  /*0f30*/  @!P3 IADD3 R5, R6, R29, RZ ;  /* 0x0000001d0605b210 */ /* 0x000fca0007ffe0ff */
[----:B0-----:R-:W-:-:S06]  /*0f40*/  @!P3 IMAD.WIDE R14, R5, 0x10, R14 ;  /* 0x00000010050eb825 */ /* 0x001fcc00078e020e */
        /* <DEDUP_REMOVED lines=23> */
[-C--:B--2---:R-:W-:Y:S02]  /*10c0*/  @!P0 IADD3 R17, R0, R7.reuse, RZ ;  /* 0x0000000700118210 */ /* 0x084fe40007ffe0ff */
[----:B------:R-:W-:-:S03]  /*10d0*/  IADD3 R33, R4, R7, RZ ;  /* 0x0000000704217210 */ /* 0x000fc60007ffe0ff */
[----:B-1----:R-:W-:-:S05]  /*10e0*/  @!P0 IMAD.WIDE R16, R17, 0x10, R34 ;  /* 0x0000001011108825 */ /* 0x002fca00078e0222 */
[----:B---3--:R0:W-:Y:S01]  /*10f0*/  @!P0 STG.E.128 desc[UR4][R16.64], R24 ;  /* 0x0000001810008986 */ /* 0x0081e2000c101d04 */
[----:B------:R-:W-:-:S13]  /*1100*/  ISETP.GE.AND P0, PT, R33, R31, PT ;  /* 0x0000001f2100720c */ /* 0x000fda0003f06270 */
[----:B------:R-:W-:Y:S05]  /*1110*/  @!P0 BRA `(.L_x_143) ;  /* 0xfffffff800d48947 */ /* 0x000fea000383ffff */
[----:B------:R-:W-:Y:S05]  /*1120*/  EXIT ;  /* 0x000000000000794d */ /* 0x000fea0003800000 */
.L_x_144:
        /* <DEDUP_REMOVED lines=13> */
.L_x_245:


//--------------------- .text._ZN4vllm26cross_device_reduce_1stageI6__halfLi2EEEvPNS_8RankDataENS_11RankSignalsEPNS_6SignalEPT_ii --------------------------
	.section	.text._ZN4vllm26cross_device_reduce_1stageI6__halfLi2EEEvPNS_8RankDataENS_11RankSignalsEPNS_6SignalEPT_ii,"ax",@progbits
	.align	128
        .global         _ZN4vllm26cross_device_reduce_1stageI6__halfLi2EEEvPNS_8RankDataENS_11RankSignalsEPNS_6SignalEPT_ii
        .type           _ZN4vllm26cross_device_reduce_1stageI6__halfLi2EEEvPNS_8RankDataENS_11RankSignalsEPNS_6SignalEPT_ii,@function
        .size           _ZN4vllm26cross_device_reduce_1stageI6__halfLi2EEEvPNS_8RankDataENS_11RankSignalsEPNS_6SignalEPT_ii,(.L_x_246 - _ZN4vllm26cross_device_reduce_1stageI6__halfLi2EEEvPNS_8RankDataENS_11RankSignalsEPNS_6SignalEPT_ii)
        .other          _ZN4vllm26cross_device_reduce_1stageI6__halfLi2EEEvPNS_8RankDataENS_11RankSignalsEPNS_6SignalEPT_ii,@"STO_CUDA_ENTRY STV_DEFAULT"
_ZN4vllm26cross_device_reduce_1stageI6__halfLi2EEEvPNS_8RankDataENS_11RankSignalsEPNS_6SignalEPT_ii:
.text._ZN4vllm26cross_device_reduce_1stageI6__halfLi2EEEvPNS_8RankDataENS_11RankSignalsEPNS_6SignalEPT_ii:
        /* <DEDUP_REMOVED lines=34> */
.L_x_146:
[----:B0-----:R-:W2:Y:S01]  /*0220*/  LDG.E.STRONG.SYS R5, desc[UR4][R6.64] ;  /* 0x0000000406057981 */ /* 0x001ea2000c1f5900 */
[----:B------:R-:W-:Y:S05]  /*0230*/  YIELD ;  /* 0x0000000000007946 */ /* 0x000fea0003800000 */
[----:B--2---:R-:W-:-:S13]  /*0240*/  ISETP.NE.AND P1, PT, R5, R2, PT ;  /* 0x000000020500720c */ /* 0x004fda0003f25270 */
[----:B------:R-:W-:Y:S05]  /*0250*/  @P1 BRA `(.L_x_146) ;  /* 0xfffffffc00f01947 */ /* 0x000fea000383ffff */
.L_x_145:
        /* <DEDUP_REMOVED lines=13> */
.L_x_149:
[----:B-----5:R-:W-:-:S04]  /*0330*/  IMAD.WIDE R30, R15, 0x10, R20 ;  /* 0x000000100f1e7825 */ /* 0x020fc800078e0214 */
[----:B0-----:R-:W-:Y:S01]  /*0340*/  IMAD.WIDE R8, R15, 0x10, R22 ;  /* 0x000000100f087825 */ /* 0x001fe200078e0216 */
[----:B------:R-:W2:Y:S05]  /*0350*/  LD.E.128 R4, desc[UR4][R30.64] ;  /* 0x000000041e047980 */ /* 0x000eaa000c101d00 */
[----:B------:R-:W3:Y:S01]  /*0360*/  LD.E.128 R8, desc[UR4][R8.64] ;  /* 0x0000000408087980 */ /* 0x000ee2000c101d00 */
[--C-:B--2---:R-:W-:Y:S02]  /*0370*/  HADD2.F32 R14, -RZ, R4.reuse.H0_H0 ;  /* 0x20000004ff0e7230 */ /* 0x104fe40000004100 */
[----:B------:R-:W-:Y:S02]  /*0380*/  HADD2.F32 R16, -RZ, R4.H1_H1 ;  /* 0x30000004ff107230 */ /* 0x000fe40000004100 */
[----:B------:R-:W-:-:S02]  /*0390*/  HADD2.F32 R4, -RZ, R5.H0_H0 ;  /* 0x20000005ff047230 */ /* 0x000fc40000004100 */
[----:B------:R-:W-:Y:S02]  /*03a0*/  HADD2.F32 R17, -RZ, R5.H1_H1 ;  /* 0x30000005ff117230 */ /* 0x000fe40000004100 */
[--C-:B------:R-:W-:Y:S02]  /*03b0*/  HADD2.F32 R5, -RZ, R6.reuse.H0_H0 ;  /* 0x20000006ff057230 */ /* 0x100fe40000004100 */
[----:B------:R-:W-:Y:S02]  /*03c0*/  HADD2.F32 R18, -RZ, R6.H1_H1 ;  /* 0x30000006ff127230 */ /* 0x000fe40000004100 */
[----:B------:R-:W-:Y:S02]  /*03d0*/  HADD2.F32 R6, -RZ, R7.H0_H0 ;  /* 0x20000007ff067230 */ /* 0x000fe40000004100 */
[--C-:B---3--:R-:W-:Y:S02]  /*03e0*/  HADD2.F32 R19, -RZ, R8.reuse.H0_H0 ;  /* 0x20000008ff137230 */ /* 0x108fe40000004100 */
[----:B------:R-:W-:-:S02]  /*03f0*/  HADD2.F32 R29, -RZ, R8.H1_H1 ;  /* 0x30000008ff1d7230 */ /* 0x000fc40000004100 */
[--C-:B------:R-:W-:Y:S02]  /*0400*/  HADD2.F32 R31, -RZ, R9.reuse.H0_H0 ;  /* 0x20000009ff1f7230 */ /* 0x100fe40000004100 */
[----:B------:R-:W-:Y:S01]  /*0410*/  FADD.FTZ R14, R14, R19 ;  /* 0x000000130e0e7221 */ /* 0x000fe20000010000 */
[----:B------:R-:W-:Y:S02]  /*0420*/  HADD2.F32 R30, -RZ, R9.H1_H1 ;  /* 0x30000009ff1e7230 */ /* 0x000fe40000004100 */
[----:B------:R-:W-:Y:S01]  /*0430*/  FADD.FTZ R29, R16, R29 ;  /* 0x0000001d101d7221 */ /* 0x000fe20000010000 */
[----:B------:R-:W-:Y:S02]  /*0440*/  HADD2.F32 R7, -RZ, R7.H1_H1 ;  /* 0x30000007ff077230 */ /* 0x000fe40000004100 */
[----:B------:R-:W-:Y:S01]  /*0450*/  FADD.FTZ R31, R4, R31 ;  /* 0x0000001f041f7221 */ /* 0x000fe20000010000 */
[--C-:B------:R-:W-:Y:S02]  /*0460*/  HADD2.F32 R9, -RZ, R11.reuse.H0_H0 ;  /* 0x2000000bff097230 */ /* 0x100fe40000004100 */
[----:B------:R-:W-:Y:S01]  /*0470*/  FADD.FTZ R30, R17, R30 ;  /* 0x0000001e111e7221 */ /* 0x000fe20000010000 */
[----:B------:R-:W-:Y:S01]  /*0480*/  HADD2.F32 R8, -RZ, R11.H1_H1 ;  /* 0x3000000bff087230 */ /* 0x000fe20000004100 */
[----:B------:R-:W-:Y:S01]  /*0490*/  F2FP.F16.F32.PACK_AB R4, R29, R14 ;  /* 0x0000000e1d04723e */ /* 0x000fe200000000ff */
[----:B------:R-:W-:-:S02]  /*04a0*/  HADD2.F32 R32, -RZ, R10.H0_H0 ;  /* 0x2000000aff207230 */ /* 0x000fc40000004100 */
[----:B------:R-:W-:Y:S01]  /*04b0*/  FADD.FTZ R9, R6, R9 ;  /* 0x0000000906097221 */ /* 0x000fe20000010000 */
[----:B------:R-:W-:Y:S02]  /*04c0*/  HADD2.F32 R33, -RZ, R10.H1_H1 ;  /* 0x3000000aff217230 */ /* 0x000fe40000004100 */
[----:B------:R-:W-:Y:S01]  /*04d0*/  FADD.FTZ R8, R7, R8 ;  /* 0x0000000807087221 */ /* 0x000fe20000010000 */
[----:B------:R-:W-:Y:S01]  /*04e0*/  FADD.FTZ R32, R5, R32 ;  /* 0x0000002005207221 */ /* 0x000fe20000010000 */
[----:B------:R-:W-:Y:S01]  /*04f0*/  F2FP.F16.F32.PACK_AB R5, R30, R31 ;  /* 0x0000001f1e05723e */ /* 0x000fe200000000ff */
[----:B------:R-:W-:Y:S02]  /*0500*/  FADD.FTZ R33, R18, R33 ;  /* 0x0000002112217221 */ /* 0x000fe40000010000 */
[----:B------:R-:W-:Y:S01]  /*0510*/  F2FP.F16.F32.PACK_AB R7, R8, R9 ;  /* 0x000000090807723e */ /* 0x000fe200000000ff */
[----:B-1----:R-:W-:Y:S01]  /*0520*/  IMAD.WIDE R8, R15, 0x10, R12 ;  /* 0x000000100f087825 */ /* 0x002fe200078e020c */
[----:B------:R-:W-:-:S02]  /*0530*/  IADD3 R15, R2, R15, RZ ;  /* 0x0000000f020f7210 */ /* 0x000fc40007ffe0ff */
[----:B------:R-:W-:Y:S02]  /*0540*/  F2FP.F16.F32.PACK_AB R6, R33, R32 ;  /* 0x000000202106723e */ /* 0x000fe400000000ff */
[----:B------:R-:W-:-:S03]  /*0550*/  ISETP.GE.AND P2, PT, R15, UR7, PT ;  /* 0x000000070f007c0c */ /* 0x000fc6000bf46270 */
[----:B------:R0:W-:Y:S10]  /*0560*/  STG.E.128 desc[UR4][R8.64], R4 ;  /* 0x0000000408007986 */ /* 0x0001f4000c101d04 */
[----:B------:R-:W-:Y:S05]  /*0570*/  @!P2 BRA `(.L_x_149) ;  /* 0xfffffffc006ca947 */ /* 0x000fea000383ffff */
.L_x_148:
[----:B------:R-:W-:Y:S05]  /*0580*/  BSYNC B0 ;  /* 0x0000000000007941 */ /* 0x000fea0003800000 */
.L_x_147:
        /* <DEDUP_REMOVED lines=12> */
.L_x_152:
[----:B------:R-:W2:Y:S01]  /*0650*/  LDG.E.STRONG.SYS R0, desc[UR4][R24.64+0x480] ;  /* 0x0004800418007981 */ /* 0x000ea2000c1f5900 */
[----:B------:R-:W-:Y:S05]  /*0660*/  YIELD ;  /* 0x0000000000007946 */ /* 0x000fea0003800000 */
[----:B--2---:R-:W-:-:S13]  /*0670*/  ISETP.NE.AND P0, PT, R0, R7, PT ;  /* 0x000000070000720c */ /* 0x004fda0003f05270 */
[----:B------:R-:W-:Y:S05]  /*0680*/  @P0 BRA `(.L_x_152) ;  /* 0xfffffffc00f00947 */ /* 0x000fea000383ffff */
.L_x_151:
[----:B------:R-:W-:Y:S05]  /*0690*/  BSYNC B0 ;  /* 0x0000000000007941 */ /* 0x000fea0003800000 */
.L_x_150:
[----:B------:R-:W-:Y:S05]  /*06a0*/  @P1 EXIT ;  /* 0x000000000000194d */ /* 0x000fea0003800000 */
[----:B------:R-:W-:Y:S01]  /*06b0*/  STG.E desc[UR4][R26.64+0x900], R7 ;  /* 0x000900071a007986 */ /* 0x000fe2000c101904 */
[----:B------:R-:W-:Y:S05]  /*06c0*/  EXIT ;  /* 0x000000000000794d */ /* 0x000fea0003800000 */
.L_x_153:
        /* <DEDUP_REMOVED lines=11> */
.L_x_246:


//--------------------- .text._ZN4vllm26cross_device_reduce_2stageIfLi8EEEvPNS_8RankDataENS_11RankSignalsEPNS_6SignalEPT_ii --------------------------
	.section	.text._ZN4vllm26cross_device_reduce_2stageIfLi8EEEvPNS_8RankDataENS_11RankSignalsEPNS_6SignalEPT_ii,"ax",@progbits
	.align	128
        .global         _ZN4vllm26cross_device_reduce_2stageIfLi8EEEvPNS_8RankDataENS_11RankSignalsEPNS_6SignalEPT_ii
        .type           _ZN4vllm26cross_device_reduce_2stageIfLi8EEEvPNS_8RankDataENS_11RankSignalsEPNS_6SignalEPT_ii,@function
        .size           _ZN4vllm26cross_device_reduce_2stageIfLi8EEEvPNS_8RankDataENS_11RankSignalsEPNS_6SignalEPT_ii,(.L_x_247 - _ZN4vllm26cross_device_reduce_2stageIfLi8EEEvPNS_8RankDataENS_11RankSignalsEPNS_6SignalEPT_ii)
        .other          _ZN4vllm26cross_device_reduce_2stageIfLi8EEEvPNS_8RankDataENS_11RankSignalsEPNS_6SignalEPT_ii,@"STO_CUDA_ENTRY STV_DEFAULT"
_ZN4vllm26cross_device_reduce_2stageIfLi8EEEvPNS_8RankDataENS_11RankSignalsEPNS_6SignalEPT_ii:
.text._ZN4vllm26cross_device_reduce_2stageIfLi8EEEvPNS_8RankDataENS_11RankSignalsEPNS_6SignalEPT_ii:
[----:B------:R-:W0:Y:S08]  /*0000*/  LDC R1, c[0x0][0x28] ;  /* 0x00000a00ff017b82 */ /* 0x000e300000000800 */
[----:B------:R-:W1:Y:S01]  /*0010*/  LDC.64 R76, c[0x0][0x270] ;  /* 0x00009c00ff4c7b82 */ /* 0x000e620000000a00 */
[----:B0-----:R-:W-:Y:S01]  /*0020*/  IADD3 R1, R1, -0x40, RZ ;  /* 0xffffffc001017810 */ /* 0x001fe20007ffe0ff */
[----:B------:R-:W0:Y:S01]  /*0030*/  S2R R3, SR_CTAID.X ;  /* 0x0000000000037919 */ /* 0x000e220000002500 */
[----:B------:R-:W-:-:S05]  /*0040*/  ULDC.64 UR4, c[0x0][0x208] ;  /* 0x0000820000047ab9 */ /* 0x000fca0000000a00 */
[----:B------:R-:W2:Y:S08]  /*0050*/  LDC.64 R4, c[0x0][0x220] ;  /* 0x00008800ff047b82 */ /* 0x000eb00000000a00 */
[----:B------:R-:W2:Y:S08]  /*0060*/  LDC.64 R6, c[0x0][0x228] ;  /* 0x00008a00ff067b82 */ /* 0x000eb00000000a00 */
[----:B------:R-:W3:Y:S01]  /*0070*/  LDC.64 R12, c[0x0][0x230] ;  /* 0x00008c00ff0c7b82 */ /* 0x000ee20000000a00 */
[C---:B-1----:R-:W-:Y:S01]  /*0080*/  VIADD R11, R76.reuse, 0x1 ;  /* 0x000000014c0b7836 */ /* 0x042fe20000000000 */
[C---:B------:R-:W-:Y:S01]  /*0090*/  IADD3 R25, R76.reuse, 0x2, RZ ;  /* 0x000000024c197810 */ /* 0x040fe20007ffe0ff */
[C---:B------:R-:W-:Y:S01]  /*00a0*/  VIADD R9, R76.reuse, 0x3 ;  /* 0x000000034c097836 */ /* 0x040fe20000000000 */
[----:B------:R-:W-:-:S02]  /*00b0*/  IADD3 R8, R76, 0x4, RZ ;  /* 0x000000044c087810 */ /* 0x000fc40007ffe0ff */
[----:B------:R-:W-:Y:S02]  /*00c0*/  SHF.R.S32.HI R0, RZ, 0x1f, R11 ;  /* 0x0000001fff007819 */ /* 0x000fe4000001140b */
[----:B------:R-:W3:Y:S01]  /*00d0*/  LDC.64 R14, c[0x0][0x238] ;  /* 0x00008e00ff0e7b82 */ /* 0x000ee20000000a00 */
[----:B------:R-:W-:Y:S02]  /*00e0*/  SHF.R.S32.HI R2, RZ, 0x1f, R25 ;  /* 0x0000001fff027819 */ /* 0x000fe40000011419 */
[----:B------:R-:W-:Y:S02]  /*00f0*/  LEA.HI R0, R0, R11, RZ, 0x3 ;  /* 0x0000000b00007211 */ /* 0x000fe400078f18ff */
[----:B------:R-:W-:Y:S02]  /*0100*/  LEA.HI R2, R2, R25, RZ, 0x3 ;  /* 0x0000001902027211 */ /* 0x000fe400078f18ff */
[----:B------:R-:W-:Y:S01]  /*0110*/  LOP3.LUT R0, R0, 0xfffffff8, RZ, 0xc0, !PT ;  /* 0xfffffff800007812 */ /* 0x000fe200078ec0ff */
[----:B--2---:R1:W-:Y:S01]  /*0120*/  STL.128 [R1], R4 ;  /* 0x0000000401007387 */ /* 0x0043e20000100c00 */
[----:B------:R-:W0:Y:S08]  /*0130*/  LDC.64 R74, c[0x0][0x260] ;  /* 0x00009800ff4a7b82 */ /* 0x000e300000000a00 */
[----:B------:R-:W2:Y:S01]  /*0140*/  LDC.64 R16, c[0x0][0x240] ;  /* 0x00009000ff107b82 */ /* 0x000ea20000000a00 */
[----:B-1----:R-:W-:-:S07]  /*0150*/  SHF.R.S32.HI R5, RZ, 0x1f, R8 ;  /* 0x0000001fff057819 */ /* 0x002fce0000011408 */
[----:B------:R-:W2:Y:S01]  /*0160*/  LDC.64 R18, c[0x0][0x248] ;  /* 0x00009200ff127b82 */ /* 0x000ea20000000a00 */
[----:B------:R-:W-:Y:S01]  /*0170*/  LOP3.LUT R4, R2, 0xfffffff8, RZ, 0xc0, !PT ;  /* 0xfffffff802047812 */ /* 0x000fe200078ec0ff */
[----:B------:R-:W-:Y:S01]  /*0180*/  IMAD.IADD R2, R11, 0x1, -R0 ;  /* 0x000000010b027824 */ /* 0x000fe200078e0a00 */
[----:B------:R-:W-:Y:S01]  /*0190*/  LEA.HI R5, R5, R8, RZ, 0x3 ;  /* 0x0000000805057211 */ /* 0x000fe200078f18ff */
[----:B---3--:R1:W-:Y:S01]  /*01a0*/  STL.128 [R1+0x10], R12 ;  /* 0x0000100c01007387 */ /* 0x0083e20000100c00 */
[----:B------:R-:W-:Y:S01]  /*01b0*/  VIADD R7, R76, 0x5 ;  /* 0x000000054c077836 */ /* 0x000fe20000000000 */
[----:B------:R-:W-:Y:S02]  /*01c0*/  SHF.R.S32.HI R6, RZ, 0x1f, R9 ;  /* 0x0000001fff067819 */ /* 0x000fe40000011409 */
[----:B------:R-:W3:Y:S01]  /*01d0*/  LDC.64 R10, c[0x0][0x210] ;  /* 0x00008400ff0a7b82 */ /* 0x000ee20000000a00 */
[----:B------:R-:W-:Y:S01]  /*01e0*/  LOP3.LUT R5, R5, 0xfffffff8, RZ, 0xc0, !PT ;  /* 0xfffffff805057812 */ /* 0x000fe200078ec0ff */
[----:B0-----:R-:W-:Y:S01]  /*01f0*/  IMAD.WIDE.U32 R72, R3, 0x4, R74 ;  /* 0x0000000403487825 */ /* 0x001fe200078e004a */
[----:B------:R-:W-:-:S02]  /*0200*/  IADD3 R0, R25, -R4, RZ ;  /* 0x8000000419007210 */ /* 0x000fc40007ffe0ff */
[----:B------:R-:W-:Y:S02]  /*0210*/  IADD3 R8, R8, -R5, RZ ;  /* 0x8000000508087210 */ /* 0x000fe40007ffe0ff */
[----:B------:R-:W-:Y:S01]  /*0220*/  SHF.R.S32.HI R4, RZ, 0x1f, R7 ;  /* 0x0000001fff047819 */ /* 0x000fe20000011407 */
[----:B------:R-:W0:Y:S01]  /*0230*/  LDC.64 R20, c[0x0][0x250] ;  /* 0x00009400ff147b82 */ /* 0x000e220000000a00 */
[----:B------:R-:W-:Y:S02]  /*0240*/  SHF.R.S32.HI R5, RZ, 0x1f, R76 ;  /* 0x0000001fff057819 */ /* 0x000fe4000001144c */
[----:B------:R-:W-:Y:S01]  /*0250*/  LEA.HI R6, R6, R9, RZ, 0x3 ;  /* 0x0000000906067211 */ /* 0x000fe200078f18ff */
[C---:B-1----:R-:W-:Y:S01]  /*0260*/  VIADD R14, R76.reuse, 0x7 ;  /* 0x000000074c0e7836 */ /* 0x042fe20000000000 */
[----:B------:R-:W-:Y:S02]  /*0270*/  IADD3 R12, R76, 0x6, RZ ;  /* 0x000000064c0c7810 */ /* 0x000fe40007ffe0ff */
[----:B------:R-:W-:Y:S01]  /*0280*/  LEA.HI R4, R4, R7, RZ, 0x3 ;  /* 0x0000000704047211 */ /* 0x000fe200078f18ff */
[----:B------:R-:W0:Y:S01]  /*0290*/  LDC.64 R22, c[0x0][0x258] ;  /* 0x00009600ff167b82 */ /* 0x000e220000000a00 */
[----:B------:R-:W-:Y:S01]  /*02a0*/  SHF.R.S32.HI R13, RZ, 0x1f, R12 ;  /* 0x0000001fff0d7819 */ /* 0x000fe2000001140c */
[----:B--2---:R1:W-:Y:S01]  /*02b0*/  STL.128 [R1+0x20], R16 ;  /* 0x0000201001007387 */ /* 0x0043e20000100c00 */
[----:B------:R-:W-:-:S02]  /*02c0*/  SHF.R.S32.HI R15, RZ, 0x1f, R14 ;  /* 0x0000001fff0f7819 */ /* 0x000fc4000001140e */
[----:B------:R-:W-:Y:S02]  /*02d0*/  LEA.HI R13, R13, R12, RZ, 0x3 ;  /* 0x0000000c0d0d7211 */ /* 0x000fe400078f18ff */
[----:B------:R-:W-:Y:S02]  /*02e0*/  LEA.HI R5, R5, R76, RZ, 0x3 ;  /* 0x0000004c05057211 */ /* 0x000fe400078f18ff */
[----:B------:R-:W-:Y:S02]  /*02f0*/  LEA.HI R15, R15, R14, RZ, 0x3 ;  /* 0x0000000e0f0f7211 */ /* 0x000fe400078f18ff */
[----:B------:R-:W-:Y:S02]  /*0300*/  LOP3.LUT R6, R6, 0xfffffff8, RZ, 0xc0, !PT ;  /* 0xfffffff806067812 */ /* 0x000fe400078ec0ff */
[----:B------:R-:W-:Y:S02]  /*0310*/  LOP3.LUT R4, R4, 0xfffffff8, RZ, 0xc0, !PT ;  /* 0xfffffff804047812 */ /* 0x000fe400078ec0ff */
[----:B------:R-:W-:Y:S01]  /*0320*/  LOP3.LUT R13, R13, 0xfffffff8, RZ, 0xc0, !PT ;  /* 0xfffffff80d0d7812 */ /* 0x000fe200078ec0ff */
[----:B------:R-:W-:Y:S01]  /*0330*/  IMAD.IADD R9, R9, 0x1, -R6 ;  /* 0x0000000109097824 */ /* 0x000fe200078e0a06 */
[----:B------:R-:W-:-:S02]  /*0340*/  LOP3.LUT R5, R5, 0xfffffff8, RZ, 0xc0, !PT ;  /* 0xfffffff805057812 */ /* 0x000fc400078ec0ff */
[----:B------:R-:W-:Y:S01]  /*0350*/  LOP3.LUT R15, R15, 0xfffffff8, RZ, 0xc0, !PT ;  /* 0xfffffff80f0f7812 */ /* 0x000fe200078ec0ff */
[----:B------:R-:W-:Y:S01]  /*0360*/  IMAD.IADD R6, R12, 0x1, -R13 ;  /* 0x000000010c067824 */ /* 0x000fe200078e0a0d */
[----:B------:R-:W-:Y:S02]  /*0370*/  IADD3 R7, R7, -R4, RZ ;  /* 0x8000000407077210 */ /* 0x000fe40007ffe0ff */
[----:B------:R-:W-:Y:S01]  /*0380*/  IADD3 R5, -R5, R76, RZ ;  /* 0x0000004c05057210 */ /* 0x000fe20007ffe1ff */
[----:B------:R-:W-:Y:S01]  /*0390*/  IMAD.IADD R4, R14, 0x1, -R15 ;  /* 0x000000010e047824 */ /* 0x000fe200078e0a0f */
[CC--:B------:R-:W-:Y:S01]  /*03a0*/  LEA R68, R2.reuse, R1.reuse, 0x3 ;  /* 0x0000000102447211 */ /* 0x0c0fe200078e18ff */
[--C-:B---3--:R-:W-:Y:S01]  /*03b0*/  IMAD.WIDE R54, R2, 0x8, R10.reuse ;  /* 0x0000000802367825 */ /* 0x108fe200078e020a */
[-C--:B------:R-:W-:Y:S01]  /*03c0*/  LEA R70, R5, R1.reuse, 0x3 ;  /* 0x0000000105467211 */ /* 0x080fe200078e18ff */
[----:B0-----:R0:W-:Y:S01]  /*03d0*/  STL.128 [R1+0x30], R20 ;  /* 0x0000301401007387 */ /* 0x0011e20000100c00 */
[-C--:B------:R-:W-:Y:S01]  /*03e0*/  LEA R64, R9, R1.reuse, 0x3 ;  /* 0x0000000109407211 */ /* 0x080fe200078e18ff */
[--C-:B------:R-:W-:Y:S01]  /*03f0*/  IMAD.WIDE R90, R5, 0x8, R10.reuse ;  /* 0x00000008055a7825 */ /* 0x100fe200078e020a */
[-C--:B------:R-:W-:Y:S01]  /*0400*/  LEA R62, R8, R1.reuse, 0x3 ;  /* 0x00000001083e7211 */ /* 0x080fe200078e18ff */
[----:B------:R-:W5:Y:S01]  /*0410*/  LDL.64 R68, [R68] ;  /* 0x0000000044447983 */ /* 0x000f620000100a00 */
[-C--:B------:R-:W-:Y:S01]  /*0420*/  LEA R58, R6, R1.reuse, 0x3 ;  /* 0x00000001063a7211 */ /* 0x080fe200078e18ff */
[--C-:B------:R-:W-:Y:S01]  /*0430*/  IMAD.WIDE R52, R0, 0x8, R10.reuse ;  /* 0x0000000800347825 */ /* 0x100fe200078e020a */
[----:B------:R-:W-:Y:S01]  /*0440*/  LEA R56, R4, R1, 0x3 ;  /* 0x0000000104387211 */ /* 0x000fe200078e18ff */
[----:B------:R-:W5:Y:S02]  /*0450*/  LDL.64 R70, [R70] ;  /* 0x0000000046467983 */ /* 0x000f640000100a00 */
[----:B-1----:R-:W-:-:S02]  /*0460*/  IMAD.WIDE R18, R9, 0x8, R10 ;  /* 0x0000000809127825 */ /* 0x002fc400078e020a */
[----:B------:R-:W5:Y:S02]  /*0470*/  LDG.E.64 R90, desc[UR4][R90.64] ;  /* 0x000000045a5a7981 */ /* 0x000f64000c1e1b00 */
[--C-:B------:R-:W-:Y:S02]  /*0480*/  IMAD.WIDE R16, R8, 0x8, R10.reuse ;  /* 0x0000000808107825 */ /* 0x100fe400078e020a */
[----:B0-----:R-:W2:Y:S02]  /*0490*/  LDG.E R21, desc[UR4][R72.64+0x900] ;  /* 0x0009000448157981 */ /* 0x001ea4000c1e1900 */
[--C-:B------:R-:W-:Y:S02]  /*04a0*/  IMAD.WIDE R14, R7, 0x8, R10.reuse ;  /* 0x00000008070e7825 */ /* 0x100fe400078e020a */
[----:B------:R-:W5:Y:S02]  /*04b0*/  LDL.64 R64, [R64] ;  /* 0x0000000040407983 */ /* 0x000f640000100a00 */
[----:B------:R-:W-:-:S02]  /*04c0*/  IMAD.WIDE R12, R6, 0x8, R10 ;  /* 0x00000008060c7825 */ /* 0x000fc400078e020a */
[----:B------:R-:W5:Y:S02]  /*04d0*/  LDL.64 R62, [R62] ;  /* 0x000000003e3e7983 */ /* 0x000f640000100a00 */
[--C-:B------:R-:W-:Y:S02]  /*04e0*/  IMAD R66, R0, 0x8, R1.reuse ;  /* 0x0000000800427824 */ /* 0x100fe400078e0201 */
[----:B------:R-:W-:Y:S01]  /*04f0*/  IMAD R60, R7, 0x8, R1 ;  /* 0x00000008073c7824 */ /* 0x000fe200078e0201 */
[----:B------:R-:W5:Y:S01]  /*0500*/  LDL.64 R58, [R58] ;  /* 0x000000003a3a7983 */ /* 0x000f620000100a00 */
[----:B------:R-:W-:-:S03]  /*0510*/  IMAD.WIDE R10, R4, 0x8, R10 ;  /* 0x00000008040a7825 */ /* 0x000fc600078e020a */
        /* <DEDUP_REMOVED lines=11> */
[----:B------:R-:W-:-:S04]  /*05d0*/  SHF.R.S32.HI R20, RZ, 0x1f, R77 ;  /* 0x0000001fff147819 */ /* 0x000fc8000001144d */
[----:B------:R-:W-:-:S04]  /*05e0*/  LEA.HI R81, R20, R77, RZ, 0x3 ;  /* 0x0000004d14517211 */ /* 0x000fc800078f18ff */
[----:B------:R-:W-:Y:S02]  /*05f0*/  SHF.R.S32.HI R83, RZ, 0x3, R81 ;  /* 0x00000003ff537819 */ /* 0x000fe40000011451 */
[C---:B0-----:R-:W-:Y:S01]  /*0600*/  ISETP.GT.U32.AND P0, PT, R80.reuse, 0x7, PT ;  /* 0x000000075000780c */ /* 0x041fe20003f04070 */
[----:B------:R-:W-:Y:S01]  /*0610*/  IMAD R82, R80, 0x8, R1 ;  /* 0x0000000850527824 */ /* 0x000fe200078e0201 */
[----:B--2---:R-:W-:-:S11]  /*0620*/  IADD3 R25, R21, 0x1, RZ ;  /* 0x0000000115197810 */ /* 0x004fd60007ffe0ff */
[----:B------:R-:W-:Y:S05]  /*0630*/  @P0 BRA `(.L_x_154) ;  /* 0x0000000000280947 */ /* 0x000fea0003800000 */
[----:B------:R-:W2:Y:S01]  /*0640*/  LDL.64 R20, [R82] ;  /* 0x0000000052147983 */ /* 0x000ea20000100a00 */
[----:B------:R-:W-:-:S04]  /*0650*/  IMAD.WIDE.U32 R22, R3, 0x20, R74 ;  /* 0x0000002003167825 */ /* 0x000fc800078e004a */
[----:B------:R-:W-:-:S04]  /*0660*/  IMAD.WIDE.U32 R22, R80, 0x4, R22 ;  /* 0x0000000450167825 */ /* 0x000fc800078e0016 */
[----:B--2---:R-:W-:-:S04]  /*0670*/  IMAD.WIDE.U32 R20, R3, 0x20, R20 ;  /* 0x0000002003147825 */ /* 0x004fc800078e0014 */
[----:B------:R-:W-:-:S05]  /*0680*/  IMAD.WIDE R20, R76, 0x4, R20 ;  /* 0x000000044c147825 */ /* 0x000fca00078e0214 */
[----:B------:R0:W-:Y:S02]  /*0690*/  STG.E.STRONG.SYS desc[UR4][R20.64], R25 ;  /* 0x0000001914007986 */ /* 0x0001e4000c115904 */
.L_x_155:
[----:B0-----:R-:W2:Y:S01]  /*06a0*/  LDG.E.STRONG.SYS R20, desc[UR4][R22.64] ;  /* 0x0000000416147981 */ /* 0x001ea2000c1f5900 */
[----:B------:R-:W-:Y:S05]  /*06b0*/  YIELD ;  /* 0x0000000000007946 */ /* 0x000fea0003800000 */
[----:B--2---:R-:W-:-:S13]  /*06c0*/  ISETP.NE.AND P1, PT, R20, R25, PT ;  /* 0x000000191400720c */ /* 0x004fda0003f25270 */
[----:B------:R-:W-:Y:S05]  /*06d0*/  @P1 BRA `(.L_x_155) ;  /* 0xfffffffc00f01947 */ /* 0x000fea000383ffff */
.L_x_154:
        /* <DEDUP_REMOVED lines=13> */
[----:B------:R-:W-:Y:S01]  /*07b0*/  IADD3 R20, -R84, RZ, RZ ;  /* 0x000000ff54147210 */ /* 0x000fe20007ffe1ff */
[----:B------:R-:W-:-:S04]  /*07c0*/  IMAD.WIDE R78, R86, 0x10, RZ ;  /* 0x00000010564e7825 */ /* 0x000fc800078e02ff */
[----:B------:R-:W-:-:S03]  /*07d0*/  IMAD.WIDE R20, R20, 0x10, RZ ;  /* 0x0000001014147825 */ /* 0x000fc600078e02ff */
[----:B-----5:R-:W-:-:S04]  /*07e0*/  IADD3 R88, P2, P3, R70, 0xa00, -R20 ;  /* 0x00000a0046587810 */ /* 0x020fc80007b5e814 */
[----:B------:R-:W-:-:S09]  /*07f0*/  IADD3.X R89, R71, RZ, ~R21, P2, P3 ;  /* 0x000000ff47597210 */ /* 0x000fd200017e6c15 */
.L_x_158:
[-C--:B------:R-:W-:Y:S02]  /*0800*/  IADD3 R20, P3, R90, R78.reuse, RZ ;  /* 0x0000004e5a147210 */ /* 0x080fe40007f7e0ff */
[-C--:B------:R-:W-:Y:S02]  /*0810*/  IADD3 R24, P4, R54, R78.reuse, RZ ;  /* 0x0000004e36187210 */ /* 0x080fe40007f9e0ff */
[-C--:B------:R-:W-:Y:S01]  /*0820*/  IADD3 R28, P2, R52, R78.reuse, RZ ;  /* 0x0000004e341c7210 */ /* 0x080fe20007f5e0ff */
[--C-:B------:R-:W-:Y:S01]  /*0830*/  IMAD.X R21, R91, 0x1, R79.reuse, P3 ;  /* 0x000000015b157824 */ /* 0x100fe200018e064f */
[-C--:B------:R-:W-:Y:S02]  /*0840*/  IADD3.X R25, R55, R79.reuse, RZ, P4, !PT ;  /* 0x0000004f37197210 */ /* 0x080fe400027fe4ff */
[-C--:B------:R-:W-:Y:S02]  /*0850*/  IADD3 R32, P3, R18, R78.reuse, RZ ;  /* 0x0000004e12207210 */ /* 0x080fe40007f7e0ff */
[----:B------:R-:W-:Y:S01]  /*0860*/  IADD3.X R29, R53, R79, RZ, P2, !PT ;  /* 0x0000004f351d7210 */ /* 0x000fe200017fe4ff */
[----:B------:R-:W2:Y:S04]  /*0870*/  LD.E.128 R20, desc[UR4][R20.64] ;  /* 0x0000000414147980 */ /* 0x000ea8000c101d00 */
[----:B------:R-:W2:Y:S01]  /*0880*/  LD.E.128 R24, desc[UR4][R24.64] ;  /* 0x0000000418187980 */ /* 0x000ea2000c101d00 */
[----:B------:R-:W-:Y:S01]  /*0890*/  IADD3 R36, P2, R16, R78, RZ ;  /* 0x0000004e10247210 */ /* 0x000fe20007f5e0ff */
[----:B------:R-:W-:-:S02]  /*08a0*/  IMAD.X R33, R19, 0x1, R79, P3 ;  /* 0x0000000113217824 */ /* 0x000fc400018e064f */
[----:B------:R-:W3:Y:S01]  /*08b0*/  LD.E.128 R28, desc[UR4][R28.64] ;  /* 0x000000041c1c7980 */ /* 0x000ee2000c101d00 */
[-C--:B------:R-:W-:Y:S02]  /*08c0*/  IADD3 R40, P3, R14, R78.reuse, RZ ;  /* 0x0000004e0e287210 */ /* 0x080fe40007f7e0ff */
[-C--:B------:R-:W-:Y:S01]  /*08d0*/  IADD3.X R37, R17, R79.reuse, RZ, P2, !PT ;  /* 0x0000004f11257210 */ /* 0x080fe200017fe4ff */
[----:B------:R-:W4:Y:S01]  /*08e0*/  LD.E.128 R32, desc[UR4][R32.64] ;  /* 0x0000000420207980 */ /* 0x000f22000c101d00 */
[-C--:B------:R-:W-:Y:S02]  /*08f0*/  IADD3 R44, P2, R12, R78.reuse, RZ ;  /* 0x0000004e0c2c7210 */ /* 0x080fe40007f5e0ff */
[----:B------:R-:W-:Y:S02]  /*0900*/  IADD3.X R41, R15, R79, RZ, P3, !PT ;  /* 0x0000004f0f297210 */ /* 0x000fe40001ffe4ff */
[----:B------:R-:W5:Y:S01]  /*0910*/  LD.E.128 R36, desc[UR4][R36.64] ;  /* 0x0000000424247980 */ /* 0x000f62000c101d00 */
[----:B------:R-:W-:Y:S01]  /*0920*/  IADD3 R48, P3, R10, R78, RZ ;  /* 0x0000004e0a307210 */ /* 0x000fe20007f7e0ff */
[----:B------:R-:W-:-:S02]  /*0930*/  IMAD.X R45, R13, 0x1, R79, P2 ;  /* 0x000000010d2d7824 */ /* 0x000fc400010e064f */
[----:B------:R-:W5:Y:S01]  /*0940*/  LD.E.128 R40, desc[UR4][R40.64] ;  /* 0x0000000428287980 */ /* 0x000f62000c101d00 */
[----:B------:R-:W-:-:S03]  /*0950*/  IADD3.X R49, R11, R79, RZ, P3, !PT ;  /* 0x0000004f0b317210 */ /* 0x000fc60001ffe4ff */
[----:B------:R-:W5:Y:S04]  /*0960*/  LD.E.128 R44, desc[UR4][R44.64] ;  /* 0x000000042c2c7980 */ /* 0x000f68000c101d00 */
[----:B------:R-:W5:Y:S01]  /*0970*/  LD.E.128 R48, desc[UR4][R48.64] ;  /* 0x0000000430307980 */ /* 0x000f62000c101d00 */
[----:B--2---:R-:W-:Y:S01]  /*0980*/  FADD.FTZ R92, R23, R27 ;  /* 0x0000001b175c7221 */ /* 0x004fe20000010000 */
[----:B------:R-:W-:Y:S01]  /*0990*/  FADD.FTZ R27, R22, R26 ;  /* 0x0000001a161b7221 */ /* 0x000fe20000010000 */
[----:B------:R-:W-:Y:S01]  /*09a0*/  FADD.FTZ R23, R20, R24 ;  /* 0x0000001814177221 */ /* 0x000fe20000010000 */
[----:B------:R-:W-:Y:S01]  /*09b0*/  FADD.FTZ R22, R21, R25 ;  /* 0x0000001915167221 */ /* 0x000fe20000010000 */
[----:B------:R-:W0:Y:S01]  /*09c0*/  LDC R20, c[0x0][0xc] ;  /* 0x00000300ff147b82 */ /* 0x000e220000000800 */
[----:B---3--:R-:W-:Y:S01]  /*09d0*/  FADD.FTZ R92, R92, R31 ;  /* 0x0000001f5c5c7221 */ /* 0x008fe20000010000 */
[----:B------:R-:W-:Y:S01]  /*09e0*/  FADD.FTZ R23, R23, R28 ;  /* 0x0000001c17177221 */ /* 0x000fe20000010000 */
[----:B------:R-:W-:Y:S01]  /*09f0*/  FADD.FTZ R22, R22, R29 ;  /* 0x0000001d16167221 */ /* 0x000fe20000010000 */
[----:B------:R-:W-:Y:S01]  /*0a00*/  FADD.FTZ R27, R27, R30 ;  /* 0x0000001e1b1b7221 */ /* 0x000fe20000010000 */
[----:B----4-:R-:W-:Y:S01]  /*0a10*/  FADD.FTZ R92, R92, R35 ;  /* 0x000000235c5c7221 */ /* 0x010fe20000010000 */
[----:B------:R-:W-:Y:S01]  /*0a20*/  FADD.FTZ R23, R23, R32 ;  /* 0x0000002017177221 */ /* 0x000fe20000010000 */
[----:B------:R-:W-:Y:S01]  /*0a30*/  FADD.FTZ R22, R22, R33 ;  /* 0x0000002116167221 */ /* 0x000fe20000010000 */
[----:B------:R-:W-:Y:S01]  /*0a40*/  FADD.FTZ R27, R27, R34 ;  /* 0x000000221b1b7221 */ /* 0x000fe20000010000 */
[----:B-----5:R-:W-:Y:S01]  /*0a50*/  FADD.FTZ R92, R92, R39 ;  /* 0x000000275c5c7221 */ /* 0x020fe20000010000 */
[----:B------:R-:W-:Y:S01]  /*0a60*/  FADD.FTZ R23, R23, R36 ;  /* 0x0000002417177221 */ /* 0x000fe20000010000 */
        /* <DEDUP_REMOVED lines=14> */
[----:B------:R-:W-:Y:S01]  /*0b50*/  MOV R22, R88 ;  /* 0x0000005800167202 */ /* 0x000fe20000000f00 */
[----:B------:R-:W-:-:S02]  /*0b60*/  IMAD.MOV.U32 R23, RZ, RZ, R89 ;  /* 0x000000ffff177224 */ /* 0x000fc400078e0059 */
[----:B0-----:R-:W-:-:S03]  /*0b70*/  IMAD R25, R20, UR6, RZ ;  /* 0x0000000614197c24 */ /* 0x001fc6000f8e02ff */
[----:B------:R0:W-:Y:S01]  /*0b80*/  ST.E.128 desc[UR4][R22.64], R48 ;  /* 0x0000003016007985 */ /* 0x0001e2000c101d04 */
[C---:B------:R-:W-:Y:S01]  /*0b90*/  IMAD.WIDE R78, R25.reuse, 0x10, R78 ;  /* 0x00000010194e7825 */ /* 0x040fe200078e024e */
[C---:B------:R-:W-:Y:S02]  /*0ba0*/  IADD3 R86, R25.reuse, R86, RZ ;  /* 0x0000005619567210 */ /* 0x040fe40007ffe0ff */
[----:B------:R-:W-:Y:S02]  /*0bb0*/  IADD3 R20, -R25, RZ, RZ ;  /* 0x000000ff19147210 */ /* 0x000fe40007ffe1ff */
[----:B------:R-:W-:-:S03]  /*0bc0*/  ISETP.GE.AND P2, PT, R86, R85, PT ;  /* 0x000000555600720c */ /* 0x000fc60003f46270 */
[----:B------:R-:W-:-:S03]  /*0bd0*/  IMAD.WIDE R20, R20, 0x10, RZ ;  /* 0x0000001014147825 */ /* 0x000fc600078e02ff */
[----:B------:R-:W-:-:S05]  /*0be0*/  IADD3 R88, P3, -R20, R88, RZ ;  /* 0x0000005814587210 */ /* 0x000fca0007f7e1ff */
[----:B------:R-:W-:Y:S02]  /*0bf0*/  IMAD.X R89, R89, 0x1, ~R21, P3 ;  /* 0x0000000159597824 */ /* 0x000fe400018e0e15 */
[----:B0-----:R-:W-:Y:S06]  /*0c00*/  @!P2 BRA `(.L_x_158) ;  /* 0xfffffff800fca947 */ /* 0x001fec000383ffff */
.L_x_157:
[----:B------:R-:W-:Y:S05]  /*0c10*/  BSYNC B0 ;  /* 0x0000000000007941 */ /* 0x000fea0003800000 */
.L_x_156:
[----:B------:R-:W-:Y:S06]  /*0c20*/  BAR.SYNC.DEFER_BLOCKING 0x0 ;  /* 0x0000000000007b1d */ /* 0x000fec0000010000 */
[----:B-----5:R-:W2:Y:S02]  /*0c30*/  LDG.E R10, desc[UR4][R72.64+0x900] ;  /* 0x00090004480a7981 */ /* 0x020ea4000c1e1900 */
        /* <DEDUP_REMOVED lines=11> */
.L_x_160:
[----:B0-----:R-:W2:Y:S04]  /*0cf0*/  LDG.E.STRONG.SYS R10, desc[UR4][R74.64+0x480] ;  /* 0x000480044a0a7981 */ /* 0x001ea8000c1f5900 */
[----:B--2---:R-:W-:Y:S01]  /*0d00*/  CCTL.IVALL ;  /* 0x00000000ff00798f */ /* 0x004fe20002000000 */
[----:B------:R-:W-:Y:S05]  /*0d10*/  YIELD ;  /* 0x0000000000007946 */ /* 0x000fea0003800000 */
[----:B------:R-:W-:-:S13]  /*0d20*/  ISETP.NE.AND P0, PT, R10, R13, PT ;  /* 0x0000000d0a00720c */ /* 0x000fda0003f05270 */
[----:B------:R-:W-:Y:S05]  /*0d30*/  @P0 BRA `(.L_x_160) ;  /* 0xfffffffc00ec0947 */ /* 0x000fea000383ffff */
.L_x_159:
        /* <DEDUP_REMOVED lines=9> */
[----:B------:R-:W-:Y:S01]  /*0dd0*/  HFMA2.MMA R11, -RZ, RZ, 0, 0 ;  /* 0x00000000ff0b7435 */ /* 0x000fe200000001ff */
[----:B------:R-:W-:Y:S01]  /*0de0*/  IMAD.MOV.U32 R10, RZ, RZ, 0xa00 ;  /* 0x00000a00ff0a7424 */ /* 0x000fe200078e00ff */
[----:B------:R-:W-:Y:S01]  /*0df0*/  ULDC.64 UR8, c[0x0][0x268] ;  /* 0x00009a0000087ab9 */ /* 0x000fe20000000a00 */
[----:B------:R-:W-:Y:S01]  /*0e00*/  IMAD R29, R83, R5, R84 ;  /* 0x00000005531d7224 */ /* 0x000fe200078e0254 */
[----:B------:R-:W-:Y:S01]  /*0e10*/  MOV R24, UR8 ;  /* 0x0000000800187c02 */ /* 0x000fe20008000f00 */
[----:B------:R-:W-:-:S03]  /*0e20*/  IMAD.U32 R25, RZ, RZ, UR9 ;  /* 0x00000009ff197e24 */ /* 0x000fc6000f8e00ff */
[----:B------:R-:W-:-:S04]  /*0e30*/  IMAD.WIDE R10, R84, 0x10, R10 ;  /* 0x00000010540a7825 */ /* 0x000fc800078e020a */
[----:B0-----:R-:W-:-:S07]  /*0e40*/  IMAD R31, R27, UR6, RZ ;  /* 0x000000061b1f7c24 */ /* 0x001fce000f8e02ff */
.L_x_161:
[----:B------:R-:W-:-:S04]  /*0e50*/  ISETP.GE.AND P0, PT, R84, R83, PT ;  /* 0x000000535400720c */ /* 0x000fc80003f06270 */
[----:B------:R-:W-:-:S13]  /*0e60*/  ISETP.NE.AND P2, PT, R5, 0x7, P0 ;  /* 0x000000070500780c */ /* 0x000fda0000745270 */
[----:B0-----:R-:W-:-:S04]  /*0e70*/  @!P2 IADD3 R12, P1, R70, R10, RZ ;  /* 0x0000000a460ca210 */ /* 0x001fc80007f3e0ff */
        /* <DEDUP_REMOVED lines=9> */
[----:B------:R-:W-:-:S04]  /*0f10*/  @!P1 IMAD R35, R3, UR6, R80 ;  /* 0x0000000603239c24 */ /* 0x000fc8000f8e0250 */
[----:B------:R-:W-:-:S04]  /*0f20*/  @!P1 IMAD R35, R83, R2, R35 ;  /* 0x0000000253239224 */ /* 0x000fc800078e0223 */
[----:B------:R-:W-:-:S04]  /*0f30*/  @!P1 IMAD.WIDE R34, R35, 0x10, R24 ;  /* 0x0000001023229825 */ /* 0x000fc800078e0218 */
[----:B------:R-:W-:-:S05]  /*0f40*/  @!P2 IADD3 R20, P3, R66, R10, RZ ;  /* 0x0000000a4214a210 */ /* 0x000fca0007f7e0ff */
[----:B------:R-:W-:Y:S01]  /*0f50*/  @!P2 IMAD.X R21, R67, 0x1, R11, P3 ;  /* 0x000000014315a824 */ /* 0x000fe200018e060b */
[----:B--2---:R1:W-:Y:S05]  /*0f60*/  @!P1 STG.E.128 desc[UR4][R34.64], R16 ;  /* 0x0000001022009986 */ /* 0x0043ea000c101d04 */
[----:B------:R-:W2:Y:S01]  /*0f70*/  @!P2 LD.E.128 R20, desc[UR4][R20.64] ;  /* 0x000000041414a980 */ /* 0x000ea2000c101d00 */
[----:B------:R-:W-:Y:S01]  /*0f80*/  ISETP.NE.AND P1, PT, R9, 0x7, P0 ;  /* 0x000000070900780c */ /* 0x000fe20000725270 */
[----:B0-----:R-:W-:-:S04]  /*0f90*/  @!P2 IMAD R33, R3, UR6, R80 ;  /* 0x000000060321ac24 */ /* 0x001fc8000f8e0250 */
[----:B------:R-:W-:-:S04]  /*0fa0*/  @!P2 IMAD R33, R83, R0, R33 ;  /* 0x000000005321a224 */ /* 0x000fc800078e0221 */
[----:B------:R-:W-:-:S04]  /*0fb0*/  @!P2 IMAD.WIDE R32, R33, 0x10, R24 ;  /* 0x000000102120a825 */ /* 0x000fc800078e0218 */
[----:B------:R-:W-:-:S04]  /*0fc0*/  @!P1 IADD3 R12, P3, R64, R10, RZ ;  /* 0x0000000a400c9210 */ /* 0x000fc80007f7e0ff */
[----:B------:R-:W-:Y:S01]  /*0fd0*/  @!P1 IADD3.X R13, R65, R11, RZ, P3, !PT ;  /* 0x0000000b410d9210 */ /* 0x000fe20001ffe4ff */
[----:B--2---:R0:W-:Y:S05]  /*0fe0*/  @!P2 STG.E.128 desc[UR4][R32.64], R20 ;  /* 0x000000142000a986 */ /* 0x0041ea000c101d04 */
[----:B------:R-:W2:Y:S01]  /*0ff0*/  @!P1 LD.E.128 R12, desc[UR4][R12.64] ;  /* 0x000000040c0c9980 */ /* 0x000ea2000c101d00 */
[----:B------:R-:W-:Y:S01]  /*1000*/  ISETP.NE.AND P2, PT, R8, 0x7, P0 ;  /* 0x000000070800780c */ /* 0x000fe20000745270 */
[----:B-1----:R-:W-:-:S04]  /*1010*/  @!P1 IMAD R18, R3, UR6, R80 ;  /* 0x0000000603129c24 */ /* 0x002fc8000f8e0250 */
[----:B------:R-:W-:-:S04]  /*1020*/  @!P1 IMAD R35, R83, R9, R18 ;  /* 0x0000000953239224 */ /* 0x000fc800078e0212 */
[----:B------:R-:W-:-:S04]  /*1030*/  @!P1 IMAD.WIDE R34, R35, 0x10, R24 ;  /* 0x0000001023229825 */ /* 0x000fc800078e0218 */
[----:B------:R-:W-:-:S04]  /*1040*/  @!P2 IADD3 R16, P3, R62, R10, RZ ;  /* 0x0000000a3e10a210 */ /* 0x000fc80007f7e0ff */
[----:B------:R-:W-:Y:S01]  /*1050*/  @!P2 IADD3.X R17, R63, R11, RZ, P3, !PT ;  /* 0x0000000b3f11a210 */ /* 0x000fe20001ffe4ff */
[----:B--2---:R1:W-:Y:S05]  /*1060*/  @!P1 STG.E.128 desc[UR4][R34.64], R12 ;  /* 0x0000000c22009986 */ /* 0x0043ea000c101d04 */
[----:B------:R-:W2:Y:S01]  /*1070*/  @!P2 LD.E.128 R16, desc[UR4][R16.64] ;  /* 0x000000041010a980 */ /* 0x000ea2000c101d00 */
[----:B------:R-:W-:Y:S01]  /*1080*/  ISETP.NE.AND P1, PT, R7, 0x7, P0 ;  /* 0x000000070700780c */ /* 0x000fe20000725270 */
[----:B0-----:R-:W-:-:S04]  /*1090*/  @!P2 IMAD R33, R3, UR6, R80 ;  /* 0x000000060321ac24 */ /* 0x001fc8000f8e0250 */
[----:B------:R-:W-:-:S04]  /*10a0*/  @!P2 IMAD R33, R83, R8, R33 ;  /* 0x000000085321a224 */ /* 0x000fc800078e0221 */
[----:B------:R-:W-:-:S04]  /*10b0*/  @!P2 IMAD.WIDE R32, R33, 0x10, R24 ;  /* 0x000000102120a825 */ /* 0x000fc800078e0218 */
[----:B------:R-:W-:-:S05]  /*10c0*/  @!P1 IADD3 R20, P3, R60, R10, RZ ;  /* 0x0000000a3c149210 */ /* 0x000fca0007f7e0ff */
[----:B------:R-:W-:Y:S01]  /*10d0*/  @!P1 IMAD.X R21, R61, 0x1, R11, P3 ;  /* 0x000000013d159824 */ /* 0x000fe200018e060b */
[----:B--2---:R0:W-:Y:S05]  /*10e0*/  @!P2 STG.E.128 desc[UR4][R32.64], R16 ;  /* 0x000000102000a986 */ /* 0x0041ea000c101d04 */
[----:B------:R-:W2:Y:S01]  /*10f0*/  @!P1 LD.E.128 R20, desc[UR4][R20.64] ;  /* 0x0000000414149980 */ /* 0x000ea2000c101d00 */
[----:B------:R-:W-:Y:S01]  /*1100*/  ISETP.NE.AND P2, PT, R6, 0x7, P0 ;  /* 0x000000070600780c */ /* 0x000fe20000745270 */
[----:B-1----:R-:W-:-:S04]  /*1110*/  @!P1 IMAD R14, R3, UR6, R80 ;  /* 0x00000006030e9c24 */ /* 0x002fc8000f8e0250 */
[----:B------:R-:W-:-:S04]  /*1120*/  @!P1 IMAD R35, R83, R7, R14 ;  /* 0x0000000753239224 */ /* 0x000fc800078e020e */
[----:B------:R-:W-:-:S04]  /*1130*/  @!P1 IMAD.WIDE R34, R35, 0x10, R24 ;  /* 0x0000001023229825 */ /* 0x000fc800078e0218 */
[----:B------:R-:W-:-:S04]  /*1140*/  @!P2 IADD3 R12, P3, R58, R10, RZ ;  /* 0x0000000a3a0ca210 */ /* 0x000fc80007f7e0ff */
[----:B------:R-:W-:Y:S02]  /*1150*/  @!P2 IADD3.X R13, R59, R11, RZ, P3, !PT ;  /* 0x0000000b3b0da210 */ /* 0x000fe40001ffe4ff */
[----:B------:R-:W-:Y:S01]  /*1160*/  ISETP.NE.AND P0, PT, R4, 0x7, P0 ;  /* 0x000000070400780c */ /* 0x000fe20000705270 */
[----:B--2---:R1:W-:Y:S04]  /*1170*/  @!P1 STG.E.128 desc[UR4][R34.64], R20 ;  /* 0x0000001422009986 */ /* 0x0043e8000c101d04 */
[----:B------:R-:W2:Y:S01]  /*1180*/  @!P2 LD.E.128 R12, desc[UR4][R12.64] ;  /* 0x000000040c0ca980 */ /* 0x000ea2000c101d00 */
[----:B0-----:R-:W-:-:S07]  /*1190*/  @!P2 IMAD R33, R3, UR6, R80 ;  /* 0x000000060321ac24 */ /* 0x001fce000f8e0250 */
[----:B------:R-:W-:Y:S01]  /*11a0*/  @!P0 IADD3 R16, P1, R56, R10, RZ ;  /* 0x0000000a38108210 */ /* 0x000fe20007f3e0ff */
[----:B------:R-:W-:-:S03]  /*11b0*/  @!P2 IMAD R33, R83, R6, R33 ;  /* 0x000000065321a224 */ /* 0x000fc600078e0221 */
[----:B------:R-:W-:Y:S01]  /*11c0*/  @!P0 IADD3.X R17, R57, R11, RZ, P1, !PT ;  /* 0x0000000b39118210 */ /* 0x000fe20000ffe4ff */
[----:B------:R-:W-:-:S05]  /*11d0*/  @!P2 IMAD.WIDE R32, R33, 0x10, R24 ;  /* 0x000000102120a825 */ /* 0x000fca00078e0218 */
[----:B--2---:R0:W-:Y:S04]  /*11e0*/  @!P2 STG.E.128 desc[UR4][R32.64], R12 ;  /* 0x0000000c2000a986 */ /* 0x0041e8000c101d04 */
[----:B------:R-:W2:Y:S01]  /*11f0*/  @!P0 LD.E.128 R16, desc[UR4][R16.64] ;  /* 0x0000000410108980 */ /* 0x000ea2000c101d00 */
[----:B------:R-:W-:Y:S02]  /*1200*/  @!P0 IMAD R26, R3, UR6, R80 ;  /* 0x00000006031a8c24 */ /* 0x000fe4000f8e0250 */
[----:B------:R-:W-:Y:S02]  /*1210*/  IMAD R84, R27, UR6, R84 ;  /* 0x000000061b547c24 */ /* 0x000fe4000f8e0254 */
[----:B-1----:R-:W-:Y:S02]  /*1220*/  @!P0 IMAD R21, R83, R4, R26 ;  /* 0x0000000453158224 */ /* 0x002fe400078e021a */
[----:B------:R-:W-:-:S04]  /*1230*/  IMAD.WIDE R10, R31, 0x10, R10 ;  /* 0x000000101f0a7825 */ /* 0x000fc800078e020a */
[----:B------:R-:W-:-:S04]  /*1240*/  @!P0 IMAD.WIDE R20, R21, 0x10, R24 ;  /* 0x0000001015148825 */ /* 0x000fc800078e0218 */
[----:B------:R-:W-:Y:S01]  /*1250*/  IMAD.WIDE R24, R31, 0x10, R24 ;  /* 0x000000101f187825 */ /* 0x000fe200078e0218 */
[----:B--2---:R0:W-:Y:S01]  /*1260*/  @!P0 STG.E.128 desc[UR4][R20.64], R16 ;  /* 0x0000001014008986 */ /* 0x0041e2000c101d04 */
[----:B------:R-:W-:-:S13]  /*1270*/  ISETP.GE.AND P0, PT, R84, R81, PT ;  /* 0x000000515400720c */ /* 0x000fda0003f06270 */
[----:B------:R-:W-:Y:S05]  /*1280*/  @!P0 BRA `(.L_x_161) ;  /* 0xfffffff800f08947 */ /* 0x000fea000383ffff */
[----:B------:R-:W-:Y:S05]  /*1290*/  EXIT ;  /* 0x000000000000794d */ /* 0x000fea0003800000 */
.L_x_162:
        /* <DEDUP_REMOVED lines=14> */
.L_x_247:


//--------------------- .text._ZN4vllm26cross_device_reduce_1stageIfLi8EEEvPNS_8RankDataENS_11RankSignalsEPNS_6SignalEPT_ii --------------------------
	.section	.text._ZN4vllm26cross_device_reduce_1stageIfLi8EEEvPNS_8RankDataENS_11RankSignalsEPNS_6SignalEPT_ii,"ax",@progbits
	.align	128
        .global         _ZN4vllm26cross_device_reduce_1stageIfLi8EEEvPNS_8RankDataENS_11RankSignalsEPNS_6SignalEPT_ii
        .type           _ZN4vllm26cross_device_reduce_1stageIfLi8EEEvPNS_8RankDataENS_11RankSignalsEPNS_6SignalEPT_ii,@function
        .size           _ZN4vllm26cross_device_reduce_1stageIfLi8EEEvPNS_8RankDataENS_11RankSignalsEPNS_6SignalEPT_ii,(.L_x_248 - _ZN4vllm26cross_device_reduce_1stageIfLi8EEEvPNS_8RankDataENS_11RankSignalsEPNS_6SignalEPT_ii)
        .other          _ZN4vllm26cross_device_reduce_1stageIfLi8EEEvPNS_8RankDataENS_11RankSignalsEPNS_6SignalEPT_ii,@"STO_CUDA_ENTRY STV_DEFAULT"
_ZN4vllm26cross_device_reduce_1stageIfLi8EEEvPNS_8RankDataENS_11RankSignalsEPNS_6SignalEPT_ii:
.text._ZN4vllm26cross_device_reduce_1stageIfLi8EEEvPNS_8RankDataENS_11RankSignalsEPNS_6SignalEPT_ii:
        /* <DEDUP_REMOVED lines=37> */
.L_x_164:
[----:B0-----:R-:W2:Y:S01]  /*0250*/  LDG.E.STRONG.SYS R21, desc[UR4][R22.64] ;  /* 0x0000000416157981 */ /* 0x001ea2000c1f5900 */
[----:B------:R-:W-:Y:S05]  /*0260*/  YIELD ;  /* 0x0000000000007946 */ /* 0x000fea0003800000 */
[----:B--2---:R-:W-:-:S13]  /*0270*/  ISETP.NE.AND P1, PT, R21, R2, PT ;  /* 0x000000021500720c */ /* 0x004fda0003f25270 */
[----:B------:R-:W-:Y:S05]  /*0280*/  @P1 BRA `(.L_x_164) ;  /* 0xfffffffc00f01947 */ /* 0x000fea000383ffff */
.L_x_163:
        /* <DEDUP_REMOVED lines=13> */
.L_x_167:
[----:B0----5:R-:W-:-:S04]  /*0360*/  IMAD.WIDE R20, R57, 0x10, R4 ;  /* 0x0000001039147825 */ /* 0x021fc800078e0204 */
[C---:B------:R-:W-:Y:S02]  /*0370*/  IMAD.WIDE R24, R57.reuse, 0x10, R6 ;  /* 0x0000001039187825 */ /* 0x040fe400078e0206 */
[----:B------:R-:W2:Y:S02]  /*0380*/  LD.E.128 R20, desc[UR4][R20.64] ;  /* 0x0000000414147980 */ /* 0x000ea4000c101d00 */
[C---:B------:R-:W-:Y:S02]  /*0390*/  IMAD.WIDE R28, R57.reuse, 0x10, R8 ;  /* 0x00000010391c7825 */ /* 0x040fe400078e0208 */
[----:B------:R-:W2:Y:S02]  /*03a0*/  LD.E.128 R24, desc[UR4][R24.64] ;  /* 0x0000000418187980 */ /* 0x000ea4000c101d00 */
[C---:B------:R-:W-:Y:S02]  /*03b0*/  IMAD.WIDE R32, R57.reuse, 0x10, R10 ;  /* 0x0000001039207825 */ /* 0x040fe400078e020a */
[----:B------:R-:W3:Y:S02]  /*03c0*/  LD.E.128 R28, desc[UR4][R28.64] ;  /* 0x000000041c1c7980 */ /* 0x000ee4000c101d00 */
        /* <DEDUP_REMOVED lines=9> */
[----:B--2---:R-:W-:Y:S01]  /*0460*/  FADD.FTZ R60, R23, R27 ;  /* 0x0000001b173c7221 */ /* 0x004fe20000010000 */
[----:B------:R-:W-:Y:S01]  /*0470*/  FADD.FTZ R23, R22, R26 ;  /* 0x0000001a16177221 */ /* 0x000fe20000010000 */
[----:B------:R-:W-:Y:S01]  /*0480*/  FADD.FTZ R22, R21, R25 ;  /* 0x0000001915167221 */ /* 0x000fe20000010000 */
[----:B------:R-:W-:Y:S01]  /*0490*/  FADD.FTZ R21, R20, R24 ;  /* 0x0000001814157221 */ /* 0x000fe20000010000 */
        /* <DEDUP_REMOVED lines=24> */
[----:B-1----:R-:W-:Y:S01]  /*0620*/  IMAD.WIDE R20, R57, 0x10, R58 ;  /* 0x0000001039147825 */ /* 0x002fe200078e023a */
[----:B------:R-:W-:-:S04]  /*0630*/  IADD3 R57, R2, R57, RZ ;  /* 0x0000003902397210 */ /* 0x000fc80007ffe0ff */
[----:B------:R0:W-:Y:S01]  /*0640*/  STG.E.128 desc[UR4][R20.64], R48 ;  /* 0x0000003014007986 */ /* 0x0001e2000c101d04 */
[----:B------:R-:W-:-:S13]  /*0650*/  ISETP.GE.AND P2, PT, R57, UR7, PT ;  /* 0x0000000739007c0c */ /* 0x000fda000bf46270 */
[----:B------:R-:W-:Y:S05]  /*0660*/  @!P2 BRA `(.L_x_167) ;  /* 0xfffffffc003ca947 */ /* 0x000fea000383ffff */
.L_x_166:
[----:B------:R-:W-:Y:S05]  /*0670*/  BSYNC B0 ;  /* 0x0000000000007941 */ /* 0x000fea0003800000 */
.L_x_165:
[----:B------:R-:W-:Y:S06]  /*0680*/  BAR.SYNC.DEFER_BLOCKING 0x0 ;  /* 0x0000000000007b1d */ /* 0x000fec0000010000 */
[----:B------:R-:W2:Y:S01]  /*0690*/  LDG.E R2, desc[UR4][R54.64+0x900] ;  /* 0x0009000436027981 */ /* 0x000ea2000c1e1900 */
[----:B------:R-:W-:Y:S01]  /*06a0*/  BSSY B0, `(.L_x_168) ;  /* 0x000000e000007945 */ /* 0x000fe20003800000 */
[----:B--2--5:R-:W-:-:S03]  /*06b0*/  IADD3 R7, R2, 0x1, RZ ;  /* 0x0000000102077810 */ /* 0x024fc60007ffe0ff */
[----:B------:R-:W-:Y:S05]  /*06c0*/  @P0 BRA `(.L_x_169) ;  /* 0x00000000002c0947 */ /* 0x000fea0003800000 */
[----:B------:R-:W2:Y:S01]  /*06d0*/  LDL.64 R4, [R0] ;  /* 0x0000000000047983 */ /* 0x000ea20000100a00 */
[----:B------:R-:W1:Y:S01]  /*06e0*/  LDC R9, c[0x0][0x270] ;  /* 0x00009c00ff097b82 */ /* 0x000e620000000800 */
[----:B------:R-:W-:-:S04]  /*06f0*/  IMAD.WIDE.U32 R52, R3, 0x20, R52 ;  /* 0x0000002003347825 */ /* 0x000fc800078e0034 */
[----:B------:R-:W-:-:S04]  /*0700*/  IMAD.WIDE.U32 R52, R56, 0x4, R52 ;  /* 0x0000000438347825 */ /* 0x000fc800078e0034 */
[----:B--2---:R-:W-:-:S04]  /*0710*/  IMAD.WIDE.U32 R4, R3, 0x20, R4 ;  /* 0x0000002003047825 */ /* 0x004fc800078e0004 */
[----:B-1----:R-:W-:-:S05]  /*0720*/  IMAD.WIDE R4, R9, 0x4, R4 ;  /* 0x0000000409047825 */ /* 0x002fca00078e0204 */
[----:B------:R1:W-:Y:S02]  /*0730*/  STG.E.STRONG.SYS desc[UR4][R4.64+0x480], R7 ;  /* 0x0004800704007986 */ /* 0x0003e4000c115904 */
.L_x_170:
[----:B------:R-:W2:Y:S01]  /*0740*/  LDG.E.STRONG.SYS R0, desc[UR4][R52.64+0x480] ;  /* 0x0004800434007981 */ /* 0x000ea2000c1f5900 */
[----:B------:R-:W-:Y:S05]  /*0750*/  YIELD ;  /* 0x0000000000007946 */ /* 0x000fea0003800000 */
[----:B--2---:R-:W-:-:S13]  /*0760*/  ISETP.NE.AND P0, PT, R0, R7, PT ;  /* 0x000000070000720c */ /* 0x004fda0003f05270 */
[----:B------:R-:W-:Y:S05]  /*0770*/  @P0 BRA `(.L_x_170) ;  /* 0xfffffffc00f00947 */ /* 0x000fea000383ffff */
.L_x_169:
[----:B------:R-:W-:Y:S05]  /*0780*/  BSYNC B0 ;  /* 0x0000000000007941 */ /* 0x000fea0003800000 */
.L_x_168:
[----:B------:R-:W-:Y:S05]  /*0790*/  @P1 EXIT ;  /* 0x000000000000194d */ /* 0x000fea0003800000 */
[----:B------:R-:W-:Y:S01]  /*07a0*/  STG.E desc[UR4][R54.64+0x900], R7 ;  /* 0x0009000736007986 */ /* 0x000fe2000c101904 */
[----:B------:R-:W-:Y:S05]  /*07b0*/  EXIT ;  /* 0x000000000000794d */ /* 0x000fea0003800000 */
.L_x_171:
        /* <DEDUP_REMOVED lines=12> */
.L_x_248:


//--------------------- .text._ZN4vllm26cross_device_reduce_2stageIfLi6EEEvPNS_8RankDataENS_11RankSignalsEPNS_6SignalEPT_ii --------------------------
	.section	.text._ZN4vllm26cross_device_reduce_2stageIfLi6EEEvPNS_8RankDataENS_11RankSignalsEPNS_6SignalEPT_ii,"ax",@progbits
	.align	128
        .global         _ZN4vllm26cross_device_reduce_2stageIfLi6EEEvPNS_8RankDataENS_11RankSignalsEPNS_6SignalEPT_ii
        .type           _ZN4vllm26cross_device_reduce_2stageIfLi6EEEvPNS_8RankDataENS_11RankSignalsEPNS_6SignalEPT_ii,@function
        .size           _ZN4vllm26cross_device_reduce_2stageIfLi6EEEvPNS_8RankDataENS_11RankSignalsEPNS_6SignalEPT_ii,(.L_x_249 - _ZN4vllm26cross_device_reduce_2stageIfLi6EEEvPNS_8RankDataENS_11RankSignalsEPNS_6SignalEPT_ii)
        .other          _ZN4vllm26cross_device_reduce_2stageIfLi6EEEvPNS_8RankDataENS_11RankSignalsEPNS_6SignalEPT_ii,@"STO_CUDA_ENTRY STV_DEFAULT"
_ZN4vllm26cross_device_reduce_2stageIfLi6EEEvPNS_8RankDataENS_11RankSignalsEPNS_6SignalEPT_ii:
.text._ZN4vllm26cross_device_reduce_2stageIfLi6EEEvPNS_8RankDataENS_11RankSignalsEPNS_6SignalEPT_ii:
        /* <DEDUP_REMOVED lines=81> */
.L_x_173:
[----:B0-----:R-:W2:Y:S01]  /*0510*/  LDG.E.STRONG.SYS R4, desc[UR4][R6.64] ;  /* 0x0000000406047981 */ /* 0x001ea2000c1f5900 */
[----:B------:R-:W-:Y:S05]  /*0520*/  YIELD ;  /* 0x0000000000007946 */ /* 0x000fea0003800000 */
[----:B--2---:R-:W-:-:S13]  /*0530*/  ISETP.NE.AND P1, PT, R4, R9, PT ;  /* 0x000000090400720c */ /* 0x004fda0003f25270 */
[----:B------:R-:W-:Y:S05]  /*0540*/  @P1 BRA `(.L_x_173) ;  /* 0xfffffffc00f01947 */ /* 0x000fea000383ffff */
.L_x_172:
        /* <DEDUP_REMOVED lines=14> */
[----:B------:R-:W-:Y:S01]  /*0630*/  IADD3 R4, -R67, RZ, RZ ;  /* 0x000000ff43047210 */ /* 0x000fe20007ffe1ff */
[----:B-----5:R-:W-:Y:S01]  /*0640*/  IMAD.WIDE R46, R7, 0x10, R46 ;  /* 0x00000010072e7825 */ /* 0x020fe200078e022e */
[----:B------:R-:W-:-:S03]  /*0650*/  MOV R70, R7 ;  /* 0x0000000700467202 */ /* 0x000fc60000000f00 */
[----:B------:R-:W-:-:S04]  /*0660*/  IMAD.WIDE R4, R4, 0x10, RZ ;  /* 0x0000001004047825 */ /* 0x000fc800078e02ff */
[----:B------:R-:W-:Y:S01]  /*0670*/  IMAD.WIDE R48, R7, 0x10, R48 ;  /* 0x0000001007307825 */ /* 0x000fe200078e0230 */
[----:B------:R-:W-:-:S03]  /*0680*/  IADD3 R69, P2, P3, R34, 0xa00, -R4 ;  /* 0x00000a0022457810 */ /* 0x000fc60007b5e804 */
[----:B------:R-:W-:Y:S01]  /*0690*/  IMAD.WIDE R50, R7, 0x10, R50 ;  /* 0x0000001007327825 */ /* 0x000fe200078e0232 */
[----:B------:R-:W-:-:S03]  /*06a0*/  IADD3.X R73, R35, RZ, ~R5, P2, P3 ;  /* 0x000000ff23497210 */ /* 0x000fc600017e6c05 */
[----:B------:R-:W-:-:S04]  /*06b0*/  IMAD.WIDE R52, R7, 0x10, R52 ;  /* 0x0000001007347825 */ /* 0x000fc800078e0234 */
[----:B------:R-:W-:-:S04]  /*06c0*/  IMAD.WIDE R54, R7, 0x10, R54 ;  /* 0x0000001007367825 */ /* 0x000fc800078e0236 */
[----:B0-----:R-:W-:Y:S02]  /*06d0*/  IMAD R71, R71, UR6, RZ ;  /* 0x0000000647477c24 */ /* 0x001fe4000f8e02ff */
[----:B------:R-:W-:-:S03]  /*06e0*/  IMAD.WIDE R56, R7, 0x10, R56 ;  /* 0x0000001007387825 */ /* 0x000fc600078e0238 */
[----:B------:R-:W-:-:S05]  /*06f0*/  IADD3 R58, -R71, RZ, RZ ;  /* 0x000000ff473a7210 */ /* 0x000fca0007ffe1ff */
[----:B------:R-:W-:-:S07]  /*0700*/  IMAD.WIDE R58, R58, 0x10, RZ ;  /* 0x000000103a3a7825 */ /* 0x000fce00078e02ff */
.L_x_176:
[----:B0-----:R0:W2:Y:S04]  /*0710*/  LD.E.128 R4, desc[UR4][R56.64] ;  /* 0x0000000438047980 */ /* 0x0010a8000c101d00 */
[----:B------:R1:W2:Y:S04]  /*0720*/  LD.E.128 R8, desc[UR4][R54.64] ;  /* 0x0000000436087980 */ /* 0x0002a8000c101d00 */
[----:B------:R3:W4:Y:S04]  /*0730*/  LD.E.128 R12, desc[UR4][R52.64] ;  /* 0x00000004340c7980 */ /* 0x000728000c101d00 */
[----:B------:R5:W4:Y:S04]  /*0740*/  LD.E.128 R16, desc[UR4][R50.64] ;  /* 0x0000000432107980 */ /* 0x000b28000c101d00 */
[----:B------:R5:W4:Y:S04]  /*0750*/  LD.E.128 R20, desc[UR4][R48.64] ;  /* 0x0000000430147980 */ /* 0x000b28000c101d00 */
[----:B------:R5:W4:Y:S01]  /*0760*/  LD.E.128 R24, desc[UR4][R46.64] ;  /* 0x000000042e187980 */ /* 0x000b22000c101d00 */
[C---:B------:R-:W-:Y:S01]  /*0770*/  IADD3 R70, R71.reuse, R70, RZ ;  /* 0x0000004647467210 */ /* 0x040fe20007ffe0ff */
[----:B0-----:R-:W-:-:S03]  /*0780*/  IMAD.WIDE R56, R71, 0x10, R56 ;  /* 0x0000001047387825 */ /* 0x001fc600078e0238 */
[----:B------:R-:W-:Y:S01]  /*0790*/  ISETP.GE.AND P2, PT, R70, R68, PT ;  /* 0x000000444600720c */ /* 0x000fe20003f46270 */
[----:B-1----:R-:W-:-:S04]  /*07a0*/  IMAD.WIDE R54, R71, 0x10, R54 ;  /* 0x0000001047367825 */ /* 0x002fc800078e0236 */
[----:B---3--:R-:W-:-:S04]  /*07b0*/  IMAD.WIDE R52, R71, 0x10, R52 ;  /* 0x0000001047347825 */ /* 0x008fc800078e0234 */
[----:B-----5:R-:W-:-:S04]  /*07c0*/  IMAD.WIDE R50, R71, 0x10, R50 ;  /* 0x0000001047327825 */ /* 0x020fc800078e0232 */
[----:B------:R-:W-:-:S04]  /*07d0*/  IMAD.WIDE R48, R71, 0x10, R48 ;  /* 0x0000001047307825 */ /* 0x000fc800078e0230 */
[----:B------:R-:W-:-:S04]  /*07e0*/  IMAD.WIDE R46, R71, 0x10, R46 ;  /* 0x00000010472e7825 */ /* 0x000fc800078e022e */
[----:B--2---:R-:W-:Y:S01]  /*07f0*/  FADD.FTZ R72, R7, R11 ;  /* 0x0000000b07487221 */ /* 0x004fe20000010000 */
        /* <DEDUP_REMOVED lines=19> */
[----:B------:R-:W-:-:S02]  /*0930*/  MOV R4, R69 ;  /* 0x0000004500047202 */ /* 0x000fc40000000f00 */
[----:B------:R-:W-:Y:S02]  /*0940*/  MOV R5, R73 ;  /* 0x0000004900057202 */ /* 0x000fe40000000f00 */
[----:B------:R-:W-:-:S03]  /*0950*/  IADD3 R69, P3, -R58, R69, RZ ;  /* 0x000000453a457210 */ /* 0x000fc60007f7e1ff */
[----:B------:R0:W-:Y:S01]  /*0960*/  ST.E.128 desc[UR4][R4.64], R24 ;  /* 0x0000001804007985 */ /* 0x0001e2000c101d04 */
[----:B------:R-:W-:Y:S01]  /*0970*/  IADD3.X R73, ~R59, R73, RZ, P3, !PT ;  /* 0x000000493b497210 */ /* 0x000fe20001ffe5ff */
[----:B------:R-:W-:Y:S08]  /*0980*/  @!P2 BRA `(.L_x_176) ;  /* 0xfffffffc0060a947 */ /* 0x000ff0000383ffff */
.L_x_175:
[----:B------:R-:W-:Y:S05]  /*0990*/  BSYNC B0 ;  /* 0x0000000000007941 */ /* 0x000fea0003800000 */
.L_x_174:
        /* <DEDUP_REMOVED lines=13> */
.L_x_178:
[----:B0-----:R-:W2:Y:S04]  /*0a70*/  LDG.E.STRONG.SYS R4, desc[UR4][R2.64+0x480] ;  /* 0x0004800402047981 */ /* 0x001ea8000c1f5900 */
[----:B--2---:R-:W-:Y:S01]  /*0a80*/  CCTL.IVALL ;  /* 0x00000000ff00798f */ /* 0x004fe20002000000 */
[----:B------:R-:W-:Y:S05]  /*0a90*/  YIELD ;  /* 0x0000000000007946 */ /* 0x000fea0003800000 */
[----:B------:R-:W-:-:S13]  /*0aa0*/  ISETP.NE.AND P0, PT, R4, R7, PT ;  /* 0x000000070400720c */ /* 0x000fda0003f05270 */
[----:B------:R-:W-:Y:S05]  /*0ab0*/  @P0 BRA `(.L_x_178) ;  /* 0xfffffffc00ec0947 */ /* 0x000fea000383ffff */
.L_x_177:
        /* <DEDUP_REMOVED lines=15> */
[----:B------:R-:W-:-:S02]  /*0bb0*/  IMAD R25, R65, R62, R67 ;  /* 0x0000003e41197224 */ /* 0x000fc400078e0243 */
[----:B------:R-:W-:-:S04]  /*0bc0*/  IMAD.WIDE R2, R67, 0x10, R2 ;  /* 0x0000001043027825 */ /* 0x000fc800078e0202 */
[----:B0-----:R-:W-:-:S07]  /*0bd0*/  IMAD R27, R20, UR6, RZ ;  /* 0x00000006141b7c24 */ /* 0x001fce000f8e02ff */
.L_x_179:
        /* <DEDUP_REMOVED lines=39> */
[----:B------:R-:W-:-:S04]  /*0e50*/  @!P0 IMAD.WIDE R46, R19, 0x10, R16 ;  /* 0x00000010132e8825 */ /* 0x000fc800078e0210 */
[----:B------:R-:W-:Y:S02]  /*0e60*/  IMAD R67, R20, UR6, R67 ;  /* 0x0000000614437c24 */ /* 0x000fe4000f8e0243 */
[----:B------:R-:W-:-:S04]  /*0e70*/  IMAD.WIDE R2, R27, 0x10, R2 ;  /* 0x000000101b027825 */ /* 0x000fc800078e0202 */
[----:B------:R-:W-:Y:S01]  /*0e80*/  IMAD.WIDE R16, R27, 0x10, R16 ;  /* 0x000000101b107825 */ /* 0x000fe200078e0210 */
[----:B--2---:R1:W-:Y:S01]  /*0e90*/  @!P0 STG.E.128 desc[UR4][R46.64], R12 ;  /* 0x0000000c2e008986 */ /* 0x0043e2000c101d04 */
[----:B------:R-:W-:-:S13]  /*0ea0*/  ISETP.GE.AND P0, PT, R67, R18, PT ;  /* 0x000000124300720c */ /* 0x000fda0003f06270 */
[----:B------:R-:W-:Y:S05]  /*0eb0*/  @!P0 BRA `(.L_x_179) ;  /* 0xfffffffc00488947 */ /* 0x000fea000383ffff */
[----:B------:R-:W-:Y:S05]  /*0ec0*/  EXIT ;  /* 0x000000000000794d */ /* 0x000fea0003800000 */
.L_x_180:
        /* <DEDUP_REMOVED lines=11> */
.L_x_249:


//--------------------- .text._ZN4vllm26cross_device_reduce_1stageIfLi6EEEvPNS_8RankDataENS_11RankSignalsEPNS_6SignalEPT_ii --------------------------
	.section	.text._ZN4vllm26cross_device_reduce_1stageIfLi6EEEvPNS_8RankDataENS_11RankSignalsEPNS_6SignalEPT_ii,"ax",@progbits
	.align	128
        .global         _ZN4vllm26cross_device_reduce_1stageIfLi6EEEvPNS_8RankDataENS_11RankSignalsEPNS_6SignalEPT_ii
        .type           _ZN4vllm26cross_device_reduce_1stageIfLi6EEEvPNS_8RankDataENS_11RankSignalsEPNS_6SignalEPT_ii,@function
        .size           _ZN4vllm26cross_device_reduce_1stageIfLi6EEEvPNS_8RankDataENS_11RankSignalsEPNS_6SignalEPT_ii,(.L_x_250 - _ZN4vllm26cross_device_reduce_1stageIfLi6EEEvPNS_8RankDataENS_11RankSignalsEPNS_6SignalEPT_ii)
        .other          _ZN4vllm26cross_device_reduce_1stageIfLi6EEEvPNS_8RankDataENS_11RankSignalsEPNS_6SignalEPT_ii,@"STO_CUDA_ENTRY STV_DEFAULT"
_ZN4vllm26cross_device_reduce_1stageIfLi6EEEvPNS_8RankDataENS_11RankSignalsEPNS_6SignalEPT_ii:
.text._ZN4vllm26cross_device_reduce_1stageIfLi6EEEvPNS_8RankDataENS_11RankSignalsEPNS_6SignalEPT_ii:
        /* <DEDUP_REMOVED lines=36> */
.L_x_182:
[----:B0-----:R-:W2:Y:S01]  /*0240*/  LDG.E.STRONG.SYS R5, desc[UR4][R6.64] ;  /* 0x0000000406057981 */ /* 0x001ea2000c1f5900 */
[----:B------:R-:W-:Y:S05]  /*0250*/  YIELD ;  /* 0x0000000000007946 */ /* 0x000fea0003800000 */
[----:B--2---:R-:W-:-:S13]  /*0260*/  ISETP.NE.AND P1, PT, R5, R2, PT ;  /* 0x000000020500720c */ /* 0x004fda0003f25270 */
[----:B------:R-:W-:Y:S05]  /*0270*/  @P1 BRA `(.L_x_182) ;  /* 0xfffffffc00f01947 */ /* 0x000fea000383ffff */
.L_x_181:
        /* <DEDUP_REMOVED lines=13> */
.L_x_185:
        /* <DEDUP_REMOVED lines=9> */
[----:B------:R-:W-:Y:S02]  /*03e0*/  IMAD.WIDE R40, R45, 0x10, R22 ;  /* 0x000000102d287825 */ /* 0x000fe400078e0216 */
        /* <DEDUP_REMOVED lines=27> */
.L_x_184:
[----:B------:R-:W-:Y:S05]  /*05a0*/  BSYNC B0 ;  /* 0x0000000000007941 */ /* 0x000fea0003800000 */
.L_x_183:
[----:B------:R-:W-:Y:S06]  /*05b0*/  BAR.SYNC.DEFER_BLOCKING 0x0 ;  /* 0x0000000000007b1d */ /* 0x000fec0000010000 */
[----:B------:R-:W2:Y:S01]  /*05c0*/  LDG.E R2, desc[UR4][R26.64+0x900] ;  /* 0x000900041a027981 */ /* 0x000ea2000c1e1900 */
[----:B------:R-:W-:Y:S01]  /*05d0*/  BSSY B0, `(.L_x_186) ;  /* 0x000000e000007945 */ /* 0x000fe20003800000 */
[----:B--2---:R-:W-:-:S03]  /*05e0*/  IADD3 R7, R2, 0x1, RZ ;  /* 0x0000000102077810 */ /* 0x004fc60007ffe0ff */
[----:B------:R-:W-:Y:S05]  /*05f0*/  @P0 BRA `(.L_x_187) ;  /* 0x00000000002c0947 */ /* 0x000fea0003800000 */
[----:B0-----:R-:W2:Y:S01]  /*0600*/  LDL.64 R4, [R0] ;  /* 0x0000000000047983 */ /* 0x001ea20000100a00 */
[----:B------:R-:W0:Y:S01]  /*0610*/  LDC R9, c[0x0][0x270] ;  /* 0x00009c00ff097b82 */ /* 0x000e220000000800 */
[----:B------:R-:W-:-:S04]  /*0620*/  IMAD.WIDE.U32 R24, R3, 0x20, R24 ;  /* 0x0000002003187825 */ /* 0x000fc800078e0018 */
[----:B------:R-:W-:-:S04]  /*0630*/  IMAD.WIDE.U32 R24, R44, 0x4, R24 ;  /* 0x000000042c187825 */ /* 0x000fc800078e0018 */
[----:B--2---:R-:W-:-:S04]  /*0640*/  IMAD.WIDE.U32 R4, R3, 0x20, R4 ;  /* 0x0000002003047825 */ /* 0x004fc800078e0004 */
[----:B0-----:R-:W-:-:S05]  /*0650*/  IMAD.WIDE R4, R9, 0x4, R4 ;  /* 0x0000000409047825 */ /* 0x001fca00078e0204 */
[----:B------:R0:W-:Y:S02]  /*0660*/  STG.E.STRONG.SYS desc[UR4][R4.64+0x480], R7 ;  /* 0x0004800704007986 */ /* 0x0001e4000c115904 */
.L_x_188:
[----:B------:R-:W2:Y:S01]  /*0670*/  LDG.E.STRONG.SYS R0, desc[UR4][R24.64+0x480] ;  /* 0x0004800418007981 */ /* 0x000ea2000c1f5900 */
[----:B------:R-:W-:Y:S05]  /*0680*/  YIELD ;  /* 0x0000000000007946 */ /* 0x000fea0003800000 */
[----:B--2---:R-:W-:-:S13]  /*0690*/  ISETP.NE.AND P0, PT, R0, R7, PT ;  /* 0x000000070000720c */ /* 0x004fda0003f05270 */
[----:B------:R-:W-:Y:S05]  /*06a0*/  @P0 BRA `(.L_x_188) ;  /* 0xfffffffc00f00947 */ /* 0x000fea000383ffff */
.L_x_187:
[----:B------:R-:W-:Y:S05]  /*06b0*/  BSYNC B0 ;  /* 0x0000000000007941 */ /* 0x000fea0003800000 */
.L_x_186:
[----:B------:R-:W-:Y:S05]  /*06c0*/  @P1 EXIT ;  /* 0x000000000000194d */ /* 0x000fea0003800000 */
[----:B------:R-:W-:Y:S01]  /*06d0*/  STG.E desc[UR4][R26.64+0x900], R7 ;  /* 0x000900071a007986 */ /* 0x000fe2000c101904 */
[----:B------:R-:W-:Y:S05]  /*06e0*/  EXIT ;  /* 0x000000000000794d */ /* 0x000fea0003800000 */
.L_x_189:
        /* <DEDUP_REMOVED lines=9> */
.L_x_250:


//--------------------- .text._ZN4vllm26cross_device_reduce_2stageIfLi4EEEvPNS_8RankDataENS_11RankSignalsEPNS_6SignalEPT_ii --------------------------
	.section	.text._ZN4vllm26cross_device_reduce_2stageIfLi4EEEvPNS_8RankDataENS_11RankSignalsEPNS_6SignalEPT_ii,"ax",@progbits
	.align	128
        .global         _ZN4vllm26cross_device_reduce_2stageIfLi4EEEvPNS_8RankDataENS_11RankSignalsEPNS_6SignalEPT_ii
        .type           _ZN4vllm26cross_device_reduce_2stageIfLi4EEEvPNS_8RankDataENS_11RankSignalsEPNS_6SignalEPT_ii,@function
        .size           _ZN4vllm26cross_device_reduce_2stageIfLi4EEEvPNS_8RankDataENS_11RankSignalsEPNS_6SignalEPT_ii,(.L_x_251 - _ZN4vllm26cross_device_reduce_2stageIfLi4EEEvPNS_8RankDataENS_11RankSignalsEPNS_6SignalEPT_ii)
        .other          _ZN4vllm26cross_device_reduce_2stageIfLi4EEEvPNS_8RankDataENS_11RankSignalsEPNS_6SignalEPT_ii,@"STO_CUDA_ENTRY STV_DEFAULT"
_ZN4vllm26cross_device_reduce_2stageIfLi4EEEvPNS_8RankDataENS_11RankSignalsEPNS_6SignalEPT_ii:
.text._ZN4vllm26cross_device_reduce_2stageIfLi4EEEvPNS_8RankDataENS_11RankSignalsEPNS_6SignalEPT_ii:
[----:B------:R-:W0:Y:S08]  /*0000*/  LDC R1, c[0x0][0x28] ;  /* 0x00000a00ff017b82 */ /* 0x000e300000000800 */
[----:B------:R-:W1:Y:S01]  /*0010*/  LDC.64 R32, c[0x0][0x270] ;  /* 0x00009c00ff207b82 */ /* 0x000e620000000a00 */
[----:B------:R-:W2:Y:S01]  /*0020*/  S2R R45, SR_CTAID.X ;  /* 0x00000000002d7919 */ /* 0x000ea20000002500 */
[----:B0-----:R-:W-:Y:S01]  /*0030*/  VIADD R1, R1, 0xffffffc0 ;  /* 0xffffffc001017836 */ /* 0x001fe20000000000 */
[----:B------:R-:W-:-:S05]  /*0040*/  ULDC.64 UR6, c[0x0][0x208] ;  /* 0x0000820000067ab9 */ /* 0x000fca0000000a00 */
[----:B------:R-:W0:Y:S08]  /*0050*/  LDC.64 R4, c[0x0][0x220] ;  /* 0x00008800ff047b82 */ /* 0x000e300000000a00 */
[----:B------:R-:W0:Y:S08]  /*0060*/  LDC.64 R6, c[0x0][0x228] ;  /* 0x00008a00ff067b82 */ /* 0x000e300000000a00 */
[----:B------:R-:W2:Y:S01]  /*0070*/  LDC.64 R30, c[0x0][0x260] ;  /* 0x00009800ff1e7b82 */ /* 0x000ea20000000a00 */
[----:B-1----:R-:W-:-:S02]  /*0080*/  VIADD R44, R32, 0x1 ;  /* 0x00000001202c7836 */ /* 0x002fc40000000000 */
[----:B------:R-:W-:-:S03]  /*0090*/  VIADD R43, R32, 0x2 ;  /* 0x00000002202b7836 */ /* 0x000fc60000000000 */
[----:B------:R-:W-:Y:S02]  /*00a0*/  SHF.R.S32.HI R3, RZ, 0x1f, R44 ;  /* 0x0000001fff037819 */ /* 0x000fe4000001142c */
[----:B------:R-:W1:Y:S01]  /*00b0*/  LDC.64 R16, c[0x0][0x230] ;  /* 0x00008c00ff107b82 */ /* 0x000e620000000a00 */
[----:B------:R-:W-:Y:S02]  /*00c0*/  SHF.R.S32.HI R2, RZ, 0x1f, R43 ;  /* 0x0000001fff027819 */ /* 0x000fe4000001142b */
[----:B------:R-:W-:Y:S02]  /*00d0*/  LEA.HI R0, R3, R44, RZ, 0x2 ;  /* 0x0000002c03007211 */ /* 0x000fe400078f10ff */
[----:B------:R-:W-:Y:S02]  /*00e0*/  SHF.R.S32.HI R3, RZ, 0x1f, R32 ;  /* 0x0000001fff037819 */ /* 0x000fe40000011420 */
[----:B------:R-:W-:Y:S01]  /*00f0*/  LEA.HI R2, R2, R43, RZ, 0x2 ;  /* 0x0000002b02027211 */ /* 0x000fe200078f10ff */
[----:B------:R-:W1:Y:S01]  /*0100*/  LDC.64 R18, c[0x0][0x238] ;  /* 0x00008e00ff127b82 */ /* 0x000e620000000a00 */
[----:B0-----:R0:W-:Y:S01]  /*0110*/  STL.128 [R1], R4 ;  /* 0x0000000401007387 */ /* 0x0011e20000100c00 */
[----:B------:R-:W-:-:S02]  /*0120*/  LEA.HI R3, R3, R32, RZ, 0x2 ;  /* 0x0000002003037211 */ /* 0x000fc400078f10ff */
[----:B------:R-:W-:Y:S02]  /*0130*/  LOP3.LUT R2, R2, 0xfffffffc, RZ, 0xc0, !PT ;  /* 0xfffffffc02027812 */ /* 0x000fe400078ec0ff */
[----:B------:R-:W-:Y:S02]  /*0140*/  LOP3.LUT R3, R3, 0xfffffffc, RZ, 0xc0, !PT ;  /* 0xfffffffc03037812 */ /* 0x000fe400078ec0ff */
[----:B------:R-:W3:Y:S01]  /*0150*/  LDC.64 R20, c[0x0][0x240] ;  /* 0x00009000ff147b82 */ /* 0x000ee20000000a00 */
[----:B------:R-:W-:Y:S02]  /*0160*/  IMAD.IADD R43, R43, 0x1, -R2 ;  /* 0x000000012b2b7824 */ /* 0x000fe400078e0a02 */
[----:B------:R-:W-:Y:S02]  /*0170*/  IMAD.IADD R42, R32, 0x1, -R3 ;  /* 0x00000001202a7824 */ /* 0x000fe400078e0a03 */
[----:B--2---:R-:W-:-:S03]  /*0180*/  IMAD.WIDE.U32 R28, R45, 0x4, R30 ;  /* 0x000000042d1c7825 */ /* 0x004fc600078e001e */
[----:B------:R-:W3:Y:S01]  /*0190*/  LDC.64 R22, c[0x0][0x248] ;  /* 0x00009200ff167b82 */ /* 0x000ee20000000a00 */
[----:B0-----:R-:W-:Y:S02]  /*01a0*/  IADD3 R4, R32, 0x3, RZ ;  /* 0x0000000320047810 */ /* 0x001fe40007ffe0ff */
[----:B------:R-:W-:Y:S02]  /*01b0*/  LOP3.LUT R5, R0, 0xfffffffc, RZ, 0xc0, !PT ;  /* 0xfffffffc00057812 */ /* 0x000fe400078ec0ff */
[----:B------:R-:W-:-:S03]  /*01c0*/  SHF.R.S32.HI R7, RZ, 0x1f, R4 ;  /* 0x0000001fff077819 */ /* 0x000fc60000011404 */
[----:B------:R-:W0:Y:S01]  /*01d0*/  LDC.64 R10, c[0x0][0x210] ;  /* 0x00008400ff0a7b82 */ /* 0x000e220000000a00 */
[----:B------:R-:W-:Y:S01]  /*01e0*/  LEA.HI R7, R7, R4, RZ, 0x2 ;  /* 0x0000000407077211 */ /* 0x000fe200078f10ff */
[----:B------:R-:W-:Y:S01]  /*01f0*/  IMAD.IADD R44, R44, 0x1, -R5 ;  /* 0x000000012c2c7824 */ /* 0x000fe200078e0a05 */
[----:B-1----:R1:W-:Y:S02]  /*0200*/  STL.128 [R1+0x10], R16 ;  /* 0x0000101001007387 */ /* 0x0023e40000100c00 */
[----:B------:R-:W-:-:S03]  /*0210*/  LOP3.LUT R7, R7, 0xfffffffc, RZ, 0xc0, !PT ;  /* 0xfffffffc07077812 */ /* 0x000fc600078ec0ff */
[----:B------:R-:W2:Y:S01]  /*0220*/  LDC.64 R12, c[0x0][0x250] ;  /* 0x00009400ff0c7b82 */ /* 0x000ea20000000a00 */
[----:B------:R-:W-:-:S07]  /*0230*/  IADD3 R0, R4, -R7, RZ ;  /* 0x8000000704007210 */ /* 0x000fce0007ffe0ff */
[----:B------:R-:W2:Y:S01]  /*0240*/  LDC.64 R14, c[0x0][0x258] ;  /* 0x00009600ff0e7b82 */ /* 0x000ea20000000a00 */
[----:B---3--:R3:W-:Y:S01]  /*0250*/  STL.128 [R1+0x20], R20 ;  /* 0x0000201401007387 */ /* 0x0087e20000100c00 */
[--C-:B------:R-:W-:Y:S01]  /*0260*/  IMAD R8, R42, 0x8, R1.reuse ;  /* 0x000000082a087824 */ /* 0x100fe200078e0201 */
[----:B------:R-:W-:Y:S01]  /*0270*/  LEA R2, R0, R1, 0x3 ;  /* 0x0000000100027211 */ /* 0x000fe200078e18ff */
[C-C-:B------:R-:W-:Y:S02]  /*0280*/  IMAD R6, R44.reuse, 0x8, R1.reuse ;  /* 0x000000082c067824 */ /* 0x140fe400078e0201 */
[----:B------:R-:W-:Y:S02]  /*0290*/  IMAD R4, R43, 0x8, R1 ;  /* 0x000000082b047824 */ /* 0x000fe400078e0201 */
[----:B0-----:R-:W-:-:S04]  /*02a0*/  IMAD.WIDE R38, R44, 0x8, R10 ;  /* 0x000000082c267825 */ /* 0x001fc800078e020a */
[--C-:B-1----:R-:W-:Y:S02]  /*02b0*/  IMAD.WIDE R18, R43, 0x8, R10.reuse ;  /* 0x000000082b127825 */ /* 0x102fe400078e020a */
[----:B------:R-:W5:Y:S02]  /*02c0*/  LDG.E.64 R38, desc[UR6][R38.64] ;  /* 0x0000000626267981 */ /* 0x000f64000c1e1b00 */
[--C-:B------:R-:W-:Y:S02]  /*02d0*/  IMAD.WIDE R16, R42, 0x8, R10.reuse ;  /* 0x000000082a107825 */ /* 0x100fe400078e020a */
[----:B---3--:R-:W3:Y:S02]  /*02e0*/  LDG.E R22, desc[UR6][R28.64+0x900] ;  /* 0x000900061c167981 */ /* 0x008ee4000c1e1900 */
[----:B------:R-:W-:Y:S02]  /*02f0*/  IMAD.WIDE R20, R0, 0x8, R10 ;  /* 0x0000000800147825 */ /* 0x000fe400078e020a */
[----:B------:R0:W5:Y:S04]  /*0300*/  LDG.E.64 R10, desc[UR6][R16.64] ;  /* 0x00000006100a7981 */ /* 0x000168000c1e1b00 */
[----:B--2---:R1:W-:Y:S04]  /*0310*/  STL.128 [R1+0x30], R12 ;  /* 0x0000300c01007387 */ /* 0x0043e80000100c00 */
[----:B------:R-:W5:Y:S04]  /*0320*/  LDL.64 R8, [R8] ;  /* 0x0000000008087983 */ /* 0x000f680000100a00 */
[----:B------:R-:W5:Y:S04]  /*0330*/  LDL.64 R6, [R6] ;  /* 0x0000000006067983 */ /* 0x000f680000100a00 */
[----:B------:R-:W5:Y:S04]  /*0340*/  LDL.64 R4, [R4] ;  /* 0x0000000004047983 */ /* 0x000f680000100a00 */
[----:B------:R-:W5:Y:S04]  /*0350*/  LDL.64 R2, [R2] ;  /* 0x0000000002027983 */ /* 0x000f680000100a00 */
[----:B------:R-:W5:Y:S04]  /*0360*/  LDG.E.64 R18, desc[UR6][R18.64] ;  /* 0x0000000612127981 */ /* 0x000f68000c1e1b00 */
[----:B------:R-:W5:Y:S01]  /*0370*/  LDG.E.64 R20, desc[UR6][R20.64] ;  /* 0x0000000614147981 */ /* 0x000f62000c1e1b00 */
[----:B------:R-:W2:Y:S01]  /*0380*/  S2R R46, SR_TID.X ;  /* 0x00000000002e7919 */ /* 0x000ea20000002100 */
[----:B-1----:R-:W-:-:S04]  /*0390*/  SHF.R.S32.HI R12, RZ, 0x1f, R33 ;  /* 0x0000001fff0c7819 */ /* 0x002fc80000011421 */
[----:B------:R-:W-:-:S04]  /*03a0*/  LEA.HI R47, R12, R33, RZ, 0x2 ;  /* 0x000000210c2f7211 */ /* 0x000fc800078f10ff */
[----:B------:R-:W-:Y:S02]  /*03b0*/  SHF.R.S32.HI R49, RZ, 0x2, R47 ;  /* 0x00000002ff317819 */ /* 0x000fe4000001142f */
[C---:B--2---:R-:W-:Y:S01]  /*03c0*/  ISETP.GT.U32.AND P1, PT, R46.reuse, 0x3, PT ;  /* 0x000000032e00780c */ /* 0x044fe20003f24070 */
[----:B------:R-:W-:Y:S02]  /*03d0*/  IMAD R48, R46, 0x8, R1 ;  /* 0x000000082e307824 */ /* 0x000fe400078e0201 */
[----:B---3--:R-:W-:-:S10]  /*03e0*/  VIADD R23, R22, 0x1 ;  /* 0x0000000116177836 */ /* 0x008fd40000000000 */
[----:B0-----:R-:W-:Y:S05]  /*03f0*/  @P1 BRA `(.L_x_190) ;  /* 0x0000000000281947 */ /* 0x001fea0003800000 */
[----:B------:R-:W2:Y:S01]  /*0400*/  LDL.64 R12, [R48] ;  /* 0x00000000300c7983 */ /* 0x000ea20000100a00 */
[----:B------:R-:W-:-:S04]  /*0410*/  IMAD.WIDE.U32 R14, R45, 0x20, R30 ;  /* 0x000000202d0e7825 */ /* 0x000fc800078e001e */
[----:B------:R-:W-:-:S04]  /*0420*/  IMAD.WIDE.U32 R14, R46, 0x4, R14 ;  /* 0x000000042e0e7825 */ /* 0x000fc800078e000e */
[----:B--2---:R-:W-:-:S04]  /*0430*/  IMAD.WIDE.U32 R12, R45, 0x20, R12 ;  /* 0x000000202d0c7825 */ /* 0x004fc800078e000c */
[----:B------:R-:W-:-:S05]  /*0440*/  IMAD.WIDE R12, R32, 0x4, R12 ;  /* 0x00000004200c7825 */ /* 0x000fca00078e020c */
[----:B------:R0:W-:Y:S02]  /*0450*/  STG.E.STRONG.SYS desc[UR6][R12.64], R23 ;  /* 0x000000170c007986 */ /* 0x0001e4000c115906 */
.L_x_191:
[----:B0-----:R-:W2:Y:S01]  /*0460*/  LDG.E.STRONG.SYS R12, desc[UR6][R14.64] ;  /* 0x000000060e0c7981 */ /* 0x001ea2000c1f5900 */
[----:B------:R-:W-:Y:S05]  /*0470*/  YIELD ;  /* 0x0000000000007946 */ /* 0x000fea0003800000 */
[----:B--2---:R-:W-:-:S13]  /*0480*/  ISETP.NE.AND P0, PT, R12, R23, PT ;  /* 0x000000170c00720c */ /* 0x004fda0003f05270 */
[----:B------:R-:W-:Y:S05]  /*0490*/  @P0 BRA `(.L_x_191) ;  /* 0xfffffffc00f00947 */ /* 0x000fea000383ffff */
.L_x_190:
        /* <DEDUP_REMOVED lines=14> */
[----:B------:R-:W-:Y:S02]  /*0580*/  IMAD.MOV R12, RZ, RZ, -R51 ;  /* 0x000000ffff0c7224 */ /* 0x000fe400078e0a33 */
[----:B-----5:R-:W-:-:S04]  /*0590*/  IMAD.WIDE R34, R53, 0x10, R20 ;  /* 0x0000001035227825 */ /* 0x020fc800078e0214 */
[----:B------:R-:W-:-:S04]  /*05a0*/  IMAD.WIDE R12, R12, 0x10, RZ ;  /* 0x000000100c0c7825 */ /* 0x000fc800078e02ff */
[----:B------:R-:W-:Y:S01]  /*05b0*/  IMAD.WIDE R36, R53, 0x10, R18 ;  /* 0x0000001035247825 */ /* 0x000fe200078e0212 */
[----:B------:R-:W-:-:S03]  /*05c0*/  IADD3 R52, P2, P3, R8, 0xa00, -R12 ;  /* 0x00000a0008347810 */ /* 0x000fc60007b5e80c */
[----:B------:R-:W-:Y:S01]  /*05d0*/  IMAD.WIDE R38, R53, 0x10, R38 ;  /* 0x0000001035267825 */ /* 0x000fe200078e0226 */
[----:B------:R-:W-:-:S03]  /*05e0*/  IADD3.X R57, R9, RZ, ~R13, P2, P3 ;  /* 0x000000ff09397210 */ /* 0x000fc600017e6c0d */
[----:B------:R-:W-:-:S04]  /*05f0*/  IMAD.WIDE R10, R53, 0x10, R10 ;  /* 0x00000010350a7825 */ /* 0x000fc800078e020a */
[----:B0-----:R-:W-:-:S05]  /*0600*/  IMAD R55, R55, UR4, RZ ;  /* 0x0000000437377c24 */ /* 0x001fca000f8e02ff */
[----:B------:R-:W-:-:S05]  /*0610*/  IADD3 R40, -R55, RZ, RZ ;  /* 0x000000ff37287210 */ /* 0x000fca0007ffe1ff */
[----:B------:R-:W-:-:S07]  /*0620*/  IMAD.WIDE R40, R40, 0x10, RZ ;  /* 0x0000001028287825 */ /* 0x000fce00078e02ff */
.L_x_194:
[----:B0-----:R0:W2:Y:S04]  /*0630*/  LD.E.128 R12, desc[UR6][R10.64] ;  /* 0x000000060a0c7980 */ /* 0x0010a8000c101d00 */
[----:B------:R1:W2:Y:S04]  /*0640*/  LD.E.128 R16, desc[UR6][R38.64] ;  /* 0x0000000626107980 */ /* 0x0002a8000c101d00 */
[----:B------:R3:W4:Y:S04]  /*0650*/  LD.E.128 R20, desc[UR6][R36.64] ;  /* 0x0000000624147980 */ /* 0x000728000c101d00 */
[----:B------:R5:W4:Y:S01]  /*0660*/  LD.E.128 R24, desc[UR6][R34.64] ;  /* 0x0000000622187980 */ /* 0x000b22000c101d00 */
[----:B------:R-:W-:-:S02]  /*0670*/  IMAD.IADD R53, R55, 0x1, R53 ;  /* 0x0000000137357824 */ /* 0x000fc400078e0235 */
[----:B0-----:R-:W-:-:S03]  /*0680*/  IMAD.WIDE R10, R55, 0x10, R10 ;  /* 0x00000010370a7825 */ /* 0x001fc600078e020a */
[----:B------:R-:W-:Y:S01]  /*0690*/  ISETP.GE.AND P2, PT, R53, R50, PT ;  /* 0x000000323500720c */ /* 0x000fe20003f46270 */
[----:B-1----:R-:W-:-:S04]  /*06a0*/  IMAD.WIDE R38, R55, 0x10, R38 ;  /* 0x0000001037267825 */ /* 0x002fc800078e0226 */
[----:B---3--:R-:W-:-:S04]  /*06b0*/  IMAD.WIDE R36, R55, 0x10, R36 ;  /* 0x0000001037247825 */ /* 0x008fc800078e0224 */
[----:B-----5:R-:W-:-:S04]  /*06c0*/  IMAD.WIDE R34, R55, 0x10, R34 ;  /* 0x0000001037227825 */ /* 0x020fc800078e0222 */
        /* <DEDUP_REMOVED lines=12> */
[----:B------:R-:W-:Y:S01]  /*0790*/  IMAD.MOV.U32 R12, RZ, RZ, R52 ;  /* 0x000000ffff0c7224 */ /* 0x000fe200078e0034 */
[----:B------:R-:W-:Y:S01]  /*07a0*/  IADD3 R52, P3, -R40, R52, RZ ;  /* 0x0000003428347210 */ /* 0x000fe20007f7e1ff */
[----:B------:R-:W-:-:S03]  /*07b0*/  IMAD.MOV.U32 R13, RZ, RZ, R57 ;  /* 0x000000ffff0d7224 */ /* 0x000fc600078e0039 */
[----:B------:R-:W-:Y:S02]  /*07c0*/  IADD3.X R57, ~R41, R57, RZ, P3, !PT ;  /* 0x0000003929397210 */ /* 0x000fe40001ffe5ff */
[----:B------:R0:W-:Y:S01]  /*07d0*/  ST.E.128 desc[UR6][R12.64], R24 ;  /* 0x000000180c007985 */ /* 0x0001e2000c101d06 */
[----:B------:R-:W-:Y:S06]  /*07e0*/  @!P2 BRA `(.L_x_194) ;  /* 0xfffffffc0090a947 */ /* 0x000fec000383ffff */
.L_x_193:
[----:B------:R-:W-:Y:S05]  /*07f0*/  BSYNC B0 ;  /* 0x0000000000007941 */ /* 0x000fea0003800000 */
.L_x_192:
[----:B------:R-:W-:Y:S06]  /*0800*/  BAR.SYNC.DEFER_BLOCKING 0x0 ;  /* 0x0000000000007b1d */ /* 0x000fec0000010000 */
[----:B-----5:R-:W0:Y:S02]  /*0810*/  LDG.E R10, desc[UR6][R28.64+0x900] ;  /* 0x000900061c0a7981 */ /* 0x020e24000c1e1900 */
[----:B0-----:R-:W-:Y:S01]  /*0820*/  VIADD R13, R10, 0x1 ;  /* 0x000000010a0d7836 */ /* 0x001fe20000000000 */
        /* <DEDUP_REMOVED lines=10> */
.L_x_196:
[----:B0-----:R-:W2:Y:S04]  /*08d0*/  LDG.E.STRONG.SYS R10, desc[UR6][R30.64+0x480] ;  /* 0x000480061e0a7981 */ /* 0x001ea8000c1f5900 */
[----:B--2---:R-:W-:Y:S01]  /*08e0*/  CCTL.IVALL ;  /* 0x00000000ff00798f */ /* 0x004fe20002000000 */
[----:B------:R-:W-:Y:S05]  /*08f0*/  YIELD ;  /* 0x0000000000007946 */ /* 0x000fea0003800000 */
[----:B------:R-:W-:-:S13]  /*0900*/  ISETP.NE.AND P1, PT, R10, R13, PT ;  /* 0x0000000d0a00720c */ /* 0x000fda0003f25270 */
[----:B------:R-:W-:Y:S05]  /*0910*/  @P1 BRA `(.L_x_196) ;  /* 0xfffffffc00ec1947 */ /* 0x000fea000383ffff */
.L_x_195:
        /* <DEDUP_REMOVED lines=16> */
[----:B------:R-:W-:Y:S01]  /*0a20*/  IADD3 R14, R14, UR4, R47 ;  /* 0x000000040e0e7c10 */ /* 0x000fe2000fffe02f */
[----:B0-----:R-:W0:Y:S02]  /*0a30*/  MUFU.RCP R11, R11 ;  /* 0x0000000b000b7308 */ /* 0x001e240000001000 */
[----:B0-----:R-:W-:-:S06]  /*0a40*/  IADD3 R12, R11, 0xffffffe, RZ ;  /* 0x0ffffffe0b0c7810 */ /* 0x001fcc0007ffe0ff */
[----:B------:R0:W1:Y:S02]  /*0a50*/  F2I.FTZ.U32.TRUNC.NTZ R13, R12 ;  /* 0x0000000c000d7305 */ /* 0x000064000021f000 */
[----:B0-----:R-:W-:Y:S01]  /*0a60*/  HFMA2.MMA R12, -RZ, RZ, 0, 0 ;  /* 0x00000000ff0c7435 */ /* 0x001fe200000001ff */
[----:B-1----:R-:W-:-:S09]  /*0a70*/  IMAD R15, R15, R13, RZ ;  /* 0x0000000d0f0f7224 */ /* 0x002fd200078e02ff */
[----:B------:R-:W-:-:S06]  /*0a80*/  IMAD.HI.U32 R13, R13, R15, R12 ;  /* 0x0000000f0d0d7227 */ /* 0x000fcc00078e000c */
        /* <DEDUP_REMOVED lines=49> */
.L_x_198:
[----:B------:R-:W-:Y:S05]  /*0da0*/  BSYNC B0 ;  /* 0x0000000000007941 */ /* 0x000fea0003800000 */
.L_x_197:
[----:B------:R-:W-:Y:S05]  /*0db0*/  @P1 EXIT ;  /* 0x000000000000194d */ /* 0x000fea0003800000 */
[----:B------:R-:W-:Y:S01]  /*0dc0*/  ISETP.NE.AND P3, PT, R42, 0x3, PT ;  /* 0x000000032a00780c */ /* 0x000fe20003f65270 */
[C---:B------:R-:W-:Y:S02]  /*0dd0*/  IMAD R42, R49.reuse, R42, RZ ;  /* 0x0000002a312a7224 */ /* 0x040fe400078e02ff */
[C---:B------:R-:W-:Y:S02]  /*0de0*/  IMAD R11, R49.reuse, R44, RZ ;  /* 0x0000002c310b7224 */ /* 0x040fe400078e02ff */
[C---:B-1----:R-:W-:Y:S02]  /*0df0*/  IMAD R24, R49.reuse, R43, RZ ;  /* 0x0000002b31187224 */ /* 0x042fe400078e02ff */
[----:B------:R-:W-:-:S07]  /*0e00*/  IMAD R10, R49, R0, RZ ;  /* 0x00000000310a7224 */ /* 0x000fce00078e02ff */
.L_x_199:
        /* <DEDUP_REMOVED lines=74> */
.L_x_200:
        /* <DEDUP_REMOVED lines=13> */
.L_x_251:


//--------------------- .text._ZN4vllm26cross_device_reduce_1stageIfLi4EEEvPNS_8RankDataENS_11RankSignalsEPNS_6SignalEPT_ii --------------------------
	.section	.text._ZN4vllm26cross_device_reduce_1stageIfLi4EEEvPNS_8RankDataENS_11RankSignalsEPNS_6SignalEPT_ii,"ax",@progbits
	.align	128
        .global         _ZN4vllm26cross_device_reduce_1stageIfLi4EEEvPNS_8RankDataENS_11RankSignalsEPNS_6SignalEPT_ii
        .type           _ZN4vllm26cross_device_reduce_1stageIfLi4EEEvPNS_8RankDataENS_11RankSignalsEPNS_6SignalEPT_ii,@function
        .size           _ZN4vllm26cross_device_reduce_1stageIfLi4EEEvPNS_8RankDataENS_11RankSignalsEPNS_6SignalEPT_ii,(.L_x_252 - _ZN4vllm26cross_device_reduce_1stageIfLi4EEEvPNS_8RankDataENS_11RankSignalsEPNS_6SignalEPT_ii)
        .other          _ZN4vllm26cross_device_reduce_1stageIfLi4EEEvPNS_8RankDataENS_11RankSignalsEPNS_6SignalEPT_ii,@"STO_CUDA_ENTRY STV_DEFAULT"
_ZN4vllm26cross_device_reduce_1stageIfLi4EEEvPNS_8RankDataENS_11RankSignalsEPNS_6SignalEPT_ii:
.text._ZN4vllm26cross_device_reduce_1stageIfLi4EEEvPNS_8RankDataENS_11RankSignalsEPNS_6SignalEPT_ii:
        /* <DEDUP_REMOVED lines=15> */
[----:B------:R-:W0:Y:S01]  /*00f0*/  LDC.64 R18, c[0x0][0x258] ;  /* 0x00009600ff127b82 */ /* 0x000e220000000a00 */
[----:B--2---:R2:W-:Y:S07]  /*0100*/  STL.128 [R1], R4 ;  /* 0x0000000401007387 */ /* 0x0045ee0000100c00 */
[----:B------:R-:W2:Y:S01]  /*0110*/  LDC.64 R32, c[0x0][0x210] ;  /* 0x00008400ff207b82 */ /* 0x000ea20000000a00 */
[----:B---3--:R3:W-:Y:S04]  /*0120*/  STL.128 [R1+0x10], R8 ;  /* 0x0000100801007387 */ /* 0x0087e80000100c00 */
[----:B-1----:R3:W-:Y:S01]  /*0130*/  STL.128 [R1+0x20], R12 ;  /* 0x0000200c01007387 */ /* 0x0027e20000100c00 */
[----:B0-----:R-:W-:-:S03]  /*0140*/  ISETP.GT.U32.AND P0, PT, R3, 0x3, PT ;  /* 0x000000030300780c */ /* 0x001fc60003f04070 */
[----:B------:R3:W-:Y:S01]  /*0150*/  STL.128 [R1+0x30], R16 ;  /* 0x0000301001007387 */ /* 0x0007e20000100c00 */
[----:B------:R-:W-:-:S04]  /*0160*/  MOV R2, R1 ;  /* 0x0000000100027202 */ /* 0x000fc80000000f00 */
[----:B------:R-:W-:Y:S01]  /*0170*/  LEA R2, R3, R2, 0x3 ;  /* 0x0000000203027211 */ /* 0x000fe200078e18ff */
[----:B--2---:R-:W5:Y:S04]  /*0180*/  LDG.E.128 R20, desc[UR4][R32.64] ;  /* 0x0000000420147981 */ /* 0x004f68000c1e1d00 */
[----:B------:R4:W5:Y:S02]  /*0190*/  LDG.E.128 R24, desc[UR4][R32.64+0x10] ;  /* 0x0000100420187981 */ /* 0x000964000c1e1d00 */
[----:B----4-:R-:W-:Y:S01]  /*01a0*/  IADD3 R33, R34, 0x1, RZ ;  /* 0x0000000122217810 */ /* 0x010fe20007ffe0ff */
[----:B---3--:R-:W-:Y:S06]  /*01b0*/  @P0 BRA `(.L_x_201) ;  /* 0x00000000002c0947 */ /* 0x008fec0003800000 */
[----:B------:R-:W2:Y:S01]  /*01c0*/  LDL.64 R4, [R2] ;  /* 0x0000000002047983 */ /* 0x000ea20000100a00 */
[----:B------:R-:W0:Y:S01]  /*01d0*/  LDC R7, c[0x0][0x270] ;  /* 0x00009c00ff077b82 */ /* 0x000e220000000800 */
[----:B--2---:R-:W-:-:S04]  /*01e0*/  IMAD.WIDE.U32 R4, R0, 0x20, R4 ;  /* 0x0000002000047825 */ /* 0x004fc800078e0004 */
[----:B0-----:R-:W-:-:S04]  /*01f0*/  IMAD.WIDE R4, R7, 0x4, R4 ;  /* 0x0000000407047825 */ /* 0x001fc800078e0204 */
[----:B------:R-:W-:Y:S01]  /*0200*/  IMAD.WIDE.U32 R6, R0, 0x20, R28 ;  /* 0x0000002000067825 */ /* 0x000fe200078e001c */
[----:B------:R0:W-:Y:S03]  /*0210*/  STG.E.STRONG.SYS desc[UR4][R4.64], R33 ;  /* 0x0000002104007986 */ /* 0x0001e6000c115904 */
[----:B------:R-:W-:-:S07]  /*0220*/  IMAD.WIDE.U32 R6, R3, 0x4, R6 ;  /* 0x0000000403067825 */ /* 0x000fce00078e0006 */
.L_x_202:
[----:B0-----:R-:W2:Y:S01]  /*0230*/  LDG.E.STRONG.SYS R4, desc[UR4][R6.64] ;  /* 0x0000000406047981 */ /* 0x001ea2000c1f5900 */
[----:B------:R-:W-:Y:S05]  /*0240*/  YIELD ;  /* 0x0000000000007946 */ /* 0x000fea0003800000 */
[----:B--2---:R-:W-:-:S13]  /*0250*/  ISETP.NE.AND P1, PT, R4, R33, PT ;  /* 0x000000210400720c */ /* 0x004fda0003f25270 */
[----:B------:R-:W-:Y:S05]  /*0260*/  @P1 BRA `(.L_x_202) ;  /* 0xfffffffc00f01947 */ /* 0x000fea000383ffff */
.L_x_201:
        /* <DEDUP_REMOVED lines=10> */
[----:B------:R-:W0:Y:S01]  /*0310*/  LDC R32, c[0x0][0xc] ;  /* 0x00000300ff207b82 */ /* 0x000e220000000800 */
[----:B------:R-:W-:-:S07]  /*0320*/  MOV R33, R4 ;  /* 0x0000000400217202 */ /* 0x000fce0000000f00 */
[----:B------:R-:W1:Y:S01]  /*0330*/  LDC.64 R34, c[0x0][0x268] ;  /* 0x00009a00ff227b82 */ /* 0x000e620000000a00 */
[----:B0-----:R-:W-:-:S07]  /*0340*/  IMAD R32, R32, UR6, RZ ;  /* 0x0000000620207c24 */ /* 0x001fce000f8e02ff */
.L_x_205:
[----:B0----5:R-:W-:-:S04]  /*0350*/  IMAD.WIDE R4, R33, 0x10, R20 ;  /* 0x0000001021047825 */ /* 0x021fc800078e0214 */
[C---:B------:R-:W-:Y:S02]  /*0360*/  IMAD.WIDE R8, R33.reuse, 0x10, R22 ;  /* 0x0000001021087825 */ /* 0x040fe400078e0216 */
[----:B------:R-:W2:Y:S02]  /*0370*/  LD.E.128 R4, desc[UR4][R4.64] ;  /* 0x0000000404047980 */ /* 0x000ea4000c101d00 */
[C---:B------:R-:W-:Y:S02]  /*0380*/  IMAD.WIDE R12, R33.reuse, 0x10, R24 ;  /* 0x00000010210c7825 */ /* 0x040fe400078e0218 */
[----:B------:R-:W2:Y:S02]  /*0390*/  LD.E.128 R8, desc[UR4][R8.64] ;  /* 0x0000000408087980 */ /* 0x000ea4000c101d00 */
[----:B------:R-:W-:Y:S02]  /*03a0*/  IMAD.WIDE R16, R33, 0x10, R26 ;  /* 0x0000001021107825 */ /* 0x000fe400078e021a */
[----:B------:R-:W3:Y:S04]  /*03b0*/  LD.E.128 R12, desc[UR4][R12.64] ;  /* 0x000000040c0c7980 */ /* 0x000ee8000c101d00 */
        /* <DEDUP_REMOVED lines=18> */
.L_x_204:
[----:B------:R-:W-:Y:S05]  /*04e0*/  BSYNC B0 ;  /* 0x0000000000007941 */ /* 0x000fea0003800000 */
.L_x_203:
        /* <DEDUP_REMOVED lines=12> */
.L_x_208:
[----:B------:R-:W2:Y:S01]  /*05b0*/  LDG.E.STRONG.SYS R0, desc[UR4][R28.64+0x480] ;  /* 0x000480041c007981 */ /* 0x000ea2000c1f5900 */
[----:B------:R-:W-:Y:S05]  /*05c0*/  YIELD ;  /* 0x0000000000007946 */ /* 0x000fea0003800000 */
[----:B--2---:R-:W-:-:S13]  /*05d0*/  ISETP.NE.AND P0, PT, R0, R7, PT ;  /* 0x000000070000720c */ /* 0x004fda0003f05270 */
[----:B------:R-:W-:Y:S05]  /*05e0*/  @P0 BRA `(.L_x_208) ;  /* 0xfffffffc00f00947 */ /* 0x000fea000383ffff */
.L_x_207:
[----:B------:R-:W-:Y:S05]  /*05f0*/  BSYNC B0 ;  /* 0x0000000000007941 */ /* 0x000fea0003800000 */
.L_x_206:
[----:B------:R-:W-:Y:S05]  /*0600*/  @P1 EXIT ;  /* 0x000000000000194d */ /* 0x000fea0003800000 */
[----:B------:R-:W-:Y:S01]  /*0610*/  STG.E desc[UR4][R30.64+0x900], R7 ;  /* 0x000900071e007986 */ /* 0x000fe2000c101904 */
[----:B------:R-:W-:Y:S05]  /*0620*/  EXIT ;  /* 0x000000000000794d */ /* 0x000fea0003800000 */
.L_x_209:
        /* <DEDUP_REMOVED lines=13> */
.L_x_252:


//--------------------- .text._ZN4vllm26cross_device_reduce_2stageIfLi2EEEvPNS_8RankDataENS_11RankSignalsEPNS_6SignalEPT_ii --------------------------
	.section	.text._ZN4vllm26cross_device_reduce_2stageIfLi2EEEvPNS_8RankDataENS_11RankSignalsEPNS_6SignalEPT_ii,"ax",@progbits
	.align	128
        .global         _ZN4vllm26cross_device_reduce_2stageIfLi2EEEvPNS_8RankDataENS_11RankSignalsEPNS_6SignalEPT_ii
        .type           _ZN4vllm26cross_device_reduce_2stageIfLi2EEEvPNS_8RankDataENS_11RankSignalsEPNS_6SignalEPT_ii,@function
        .size           _ZN4vllm26cross_device_reduce_2stageIfLi2EEEvPNS_8RankDataENS_11RankSignalsEPNS_6SignalEPT_ii,(.L_x_253 - _ZN4vllm26cross_device_reduce_2stageIfLi2EEEvPNS_8RankDataENS_11RankSignalsEPNS_6SignalEPT_ii)
        .other          _ZN4vllm26cross_device_reduce_2stageIfLi2EEEvPNS_8RankDataENS_11RankSignalsEPNS_6SignalEPT_ii,@"STO_CUDA_ENTRY STV_DEFAULT"
_ZN4vllm26cross_device_reduce_2stageIfLi2EEEvPNS_8RankDataENS_11RankSignalsEPNS_6SignalEPT_ii:
.text._ZN4vllm26cross_device_reduce_2stageIfLi2EEEvPNS_8RankDataENS_11RankSignalsEPNS_6SignalEPT_ii:
        /* <DEDUP_REMOVED lines=12> */
[----:B--2---:R-:W-:Y:S01]  /*00c0*/  IMAD.WIDE.U32 R26, R9, 0x4, R28 ;  /* 0x00000004091a7825 */ /* 0x004fe200078e001c */
[----:B------:R-:W-:Y:S02]  /*00d0*/  LOP3.LUT R11, R3, 0xfffffffe, RZ, 0xc0, !PT ;  /* 0xfffffffe030b7812 */ /* 0x000fe400078ec0ff */
[----:B------:R-:W-:Y:S02]  /*00e0*/  LOP3.LUT R3, R0, 0xfffffffe, RZ, 0xc0, !PT ;  /* 0xfffffffe00037812 */ /* 0x000fe400078ec0ff */
[----:B------:R-:W-:Y:S01]  /*00f0*/  IADD3 R0, R2, -R11, RZ ;  /* 0x8000000b02007210 */ /* 0x000fe20007ffe0ff */
        /* <DEDUP_REMOVED lines=8> */
[----:B------:R-:W-:Y:S01]  /*0180*/  IMAD R10, R8, 0x8, R1 ;  /* 0x00000008080a7824 */ /* 0x000fe200078e0201 */
[----:B------:R-:W-:Y:S01]  /*0190*/  LEA R2, R0, R1, 0x3 ;  /* 0x0000000100027211 */ /* 0x000fe200078e18ff */
[--C-:B0-----:R-:W-:Y:S01]  /*01a0*/  IMAD.WIDE R36, R8, 0x8, R30.reuse ;  /* 0x0000000808247825 */ /* 0x101fe200078e021e */
[----:B---3--:R0:W-:Y:S03]  /*01b0*/  STL.128 [R1], R4 ;  /* 0x0000000401007387 */ /* 0x0081e60000100c00 */
[----:B------:R-:W-:Y:S01]  /*01c0*/  IMAD.WIDE R34, R0, 0x8, R30 ;  /* 0x0000000800227825 */ /* 0x000fe200078e021e */
[----:B-1----:R1:W-:Y:S04]  /*01d0*/  STL.128 [R1+0x10], R12 ;  /* 0x0000100c01007387 */ /* 0x0023e80000100c00 */
[----:B----4-:R1:W-:Y:S04]  /*01e0*/  STL.128 [R1+0x20], R16 ;  /* 0x0000201001007387 */ /* 0x0103e80000100c00 */
[----:B------:R-:W5:Y:S04]  /*01f0*/  LDG.E.64 R36, desc[UR4][R36.64] ;  /* 0x0000000424247981 */ /* 0x000f68000c1e1b00 */
[----:B------:R-:W5:Y:S04]  /*0200*/  LDG.E.64 R34, desc[UR4][R34.64] ;  /* 0x0000000422227981 */ /* 0x000f68000c1e1b00 */
[----:B------:R1:W-:Y:S04]  /*0210*/  STL.128 [R1+0x30], R20 ;  /* 0x0000301401007387 */ /* 0x0003e80000100c00 */
[----:B------:R-:W5:Y:S04]  /*0220*/  LDL.64 R10, [R10] ;  /* 0x000000000a0a7983 */ /* 0x000f680000100a00 */
[----:B------:R-:W5:Y:S01]  /*0230*/  LDL.64 R2, [R2] ;  /* 0x0000000002027983 */ /* 0x000f620000100a00 */
[----:B------:R-:W3:Y:S01]  /*0240*/  S2R R30, SR_TID.X ;  /* 0x00000000001e7919 */ /* 0x000ee20000002100 */
[----:B0-----:R-:W-:-:S04]  /*0250*/  LEA.HI R6, R25, R25, RZ, 0x1 ;  /* 0x0000001919067211 */ /* 0x001fc800078f08ff */
        /* <DEDUP_REMOVED lines=11> */
.L_x_211:
[----:B0-----:R-:W2:Y:S01]  /*0310*/  LDG.E.STRONG.SYS R12, desc[UR4][R14.64] ;  /* 0x000000040e0c7981 */ /* 0x001ea2000c1f5900 */
[----:B------:R-:W-:Y:S05]  /*0320*/  YIELD ;  /* 0x0000000000007946 */ /* 0x000fea0003800000 */
[----:B--2---:R-:W-:-:S13]  /*0330*/  ISETP.NE.AND P1, PT, R12, R7, PT ;  /* 0x000000070c00720c */ /* 0x004fda0003f25270 */
[----:B------:R-:W-:Y:S05]  /*0340*/  @P1 BRA `(.L_x_211) ;  /* 0xfffffffc00f01947 */ /* 0x000fea000383ffff */
.L_x_210:
        /* <DEDUP_REMOVED lines=15> */
[----:B------:R-:W-:-:S04]  /*0440*/  IMAD.MOV.U32 R7, RZ, RZ, R15 ;  /* 0x000000ffff077224 */ /* 0x000fc800078e000f */
[----:B------:R-:W-:-:S04]  /*0450*/  IMAD.WIDE R12, R12, 0x10, RZ ;  /* 0x000000100c0c7825 */ /* 0x000fc800078e02ff */
[----:B-----5:R-:W-:Y:S01]  /*0460*/  IMAD.WIDE R20, R7, 0x10, R36 ;  /* 0x0000001007147825 */ /* 0x020fe200078e0224 */
[----:B------:R-:W-:-:S03]  /*0470*/  IADD3 R22, P2, P3, R10, 0xa00, -R12 ;  /* 0x00000a000a167810 */ /* 0x000fc60007b5e80c */
[----:B------:R-:W-:Y:S01]  /*0480*/  IMAD.WIDE R34, R7, 0x10, R34 ;  /* 0x0000001007227825 */ /* 0x000fe200078e0222 */
[----:B------:R-:W-:-:S03]  /*0490*/  IADD3.X R33, R11, RZ, ~R13, P2, P3 ;  /* 0x000000ff0b217210 */ /* 0x000fc600017e6c0d */
[----:B0-----:R-:W-:-:S04]  /*04a0*/  IMAD R23, R23, UR6, RZ ;  /* 0x0000000617177c24 */ /* 0x001fc8000f8e02ff */
[----:B------:R-:W-:-:S04]  /*04b0*/  IMAD.MOV R12, RZ, RZ, -R23 ;  /* 0x000000ffff0c7224 */ /* 0x000fc800078e0a17 */
[----:B------:R-:W-:-:S07]  /*04c0*/  IMAD.WIDE R36, R12, 0x10, RZ ;  /* 0x000000100c247825 */ /* 0x000fce00078e02ff */
.L_x_214:
[----:B0-----:R0:W2:Y:S04]  /*04d0*/  LD.E.128 R12, desc[UR4][R20.64] ;  /* 0x00000004140c7980 */ /* 0x0010a8000c101d00 */
[----:B------:R1:W2:Y:S01]  /*04e0*/  LD.E.128 R16, desc[UR4][R34.64] ;  /* 0x0000000422107980 */ /* 0x0002a2000c101d00 */
[----:B------:R-:W-:-:S05]  /*04f0*/  IMAD.IADD R7, R23, 0x1, R7 ;  /* 0x0000000117077824 */ /* 0x000fca00078e0207 */
[----:B------:R-:W-:Y:S01]  /*0500*/  ISETP.GE.AND P2, PT, R7, R32, PT ;  /* 0x000000200700720c */ /* 0x000fe20003f46270 */
[----:B0-----:R-:W-:-:S04]  /*0510*/  IMAD.WIDE R20, R23, 0x10, R20 ;  /* 0x0000001017147825 */ /* 0x001fc800078e0214 */
[----:B-1----:R-:W-:-:S04]  /*0520*/  IMAD.WIDE R34, R23, 0x10, R34 ;  /* 0x0000001017227825 */ /* 0x002fc800078e0222 */
[----:B--2---:R-:W-:Y:S01]  /*0530*/  FADD.FTZ R13, R13, R17 ;  /* 0x000000110d0d7221 */ /* 0x004fe20000010000 */
[----:B------:R-:W-:Y:S01]  /*0540*/  FADD.FTZ R12, R12, R16 ;  /* 0x000000100c0c7221 */ /* 0x000fe20000010000 */
[----:B------:R-:W-:Y:S01]  /*0550*/  FADD.FTZ R15, R15, R19 ;  /* 0x000000130f0f7221 */ /* 0x000fe20000010000 */
[----:B------:R-:W-:Y:S01]  /*0560*/  FADD.FTZ R14, R14, R18 ;  /* 0x000000120e0e7221 */ /* 0x000fe20000010000 */
[-C--:B------:R-:W-:Y:S01]  /*0570*/  MOV R16, R22.reuse ;  /* 0x0000001600107202 */ /* 0x080fe20000000f00 */
[----:B------:R-:W-:Y:S01]  /*0580*/  IMAD.MOV.U32 R17, RZ, RZ, R33 ;  /* 0x000000ffff117224 */ /* 0x000fe200078e0021 */
[----:B------:R-:W-:-:S04]  /*0590*/  IADD3 R22, P3, -R36, R22, RZ ;  /* 0x0000001624167210 */ /* 0x000fc80007f7e1ff */
[----:B------:R0:W-:Y:S01]  /*05a0*/  ST.E.128 desc[UR4][R16.64], R12 ;  /* 0x0000000c10007985 */ /* 0x0001e2000c101d04 */
[----:B------:R-:W-:Y:S01]  /*05b0*/  IADD3.X R33, ~R37, R33, RZ, P3, !PT ;  /* 0x0000002125217210 */ /* 0x000fe20001ffe5ff */
[----:B------:R-:W-:Y:S07]  /*05c0*/  @!P2 BRA `(.L_x_214) ;  /* 0xfffffffc00c0a947 */ /* 0x000fee000383ffff */
.L_x_213:
[----:B------:R-:W-:Y:S05]  /*05d0*/  BSYNC B0 ;  /* 0x0000000000007941 */ /* 0x000fea0003800000 */
.L_x_212:
[----:B------:R-:W-:Y:S06]  /*05e0*/  BAR.SYNC.DEFER_BLOCKING 0x0 ;  /* 0x0000000000007b1d */ /* 0x000fec0000010000 */
[----:B------:R-:W2:Y:S02]  /*05f0*/  LDG.E R7, desc[UR4][R26.64+0x900] ;  /* 0x000900041a077981 */ /* 0x000ea4000c1e1900 */
[----:B--2---:R-:W-:Y:S01]  /*0600*/  VIADD R7, R7, 0x1 ;  /* 0x0000000107077836 */ /* 0x004fe20000000000 */
[----:B------:R-:W-:Y:S06]  /*0610*/  @P0 BRA `(.L_x_215) ;  /* 0x0000000000380947 */ /* 0x000fec0003800000 */
[----:B0-----:R-:W2:Y:S01]  /*0620*/  LDL.64 R12, [R4] ;  /* 0x00000000040c7983 */ /* 0x001ea20000100a00 */
        /* <DEDUP_REMOVED lines=8> */
.L_x_216:
[----:B------:R-:W2:Y:S04]  /*06b0*/  LDG.E.STRONG.SYS R4, desc[UR4][R28.64+0x480] ;  /* 0x000480041c047981 */ /* 0x000ea8000c1f5900 */
[----:B--2---:R-:W-:Y:S01]  /*06c0*/  CCTL.IVALL ;  /* 0x00000000ff00798f */ /* 0x004fe20002000000 */
[----:B------:R-:W-:Y:S05]  /*06d0*/  YIELD ;  /* 0x0000000000007946 */ /* 0x000fea0003800000 */
[----:B------:R-:W-:-:S13]  /*06e0*/  ISETP.NE.AND P0, PT, R4, R7, PT ;  /* 0x000000070400720c */ /* 0x000fda0003f05270 */
[----:B------:R-:W-:Y:S05]  /*06f0*/  @P0 BRA `(.L_x_216) ;  /* 0xfffffffc00ec0947 */ /* 0x000fea000383ffff */
.L_x_215:
[----:B------:R-:W-:Y:S05]  /*0700*/  WARPSYNC.ALL ;  /* 0x0000000000007948 */ /* 0x000fea0003800000 */
[----:B------:R-:W-:Y:S01]  /*0710*/  LOP3.LUT R4, R6, 0xfffffffe, RZ, 0xc0, !PT ;  /* 0xfffffffe06047812 */ /* 0x000fe200078ec0ff */
[----:B------:R-:W-:Y:S04]  /*0720*/  BAR.SYNC.DEFER_BLOCKING 0x0 ;  /* 0x0000000000007b1d */ /* 0x000fe80000010000 */
[----:B------:R-:W-:-:S05]  /*0730*/  IMAD.IADD R25, R25, 0x1, -R4 ;  /* 0x0000000119197824 */ /* 0x000fca00078e0a04 */
[----:B------:R-:W-:-:S04]  /*0740*/  LEA.HI.SX32 R6, R6, R25, 0x1f ;  /* 0x0000001906067211 */ /* 0x000fc800078ffaff */
[----:B------:R-:W-:Y:S01]  /*0750*/  ISETP.GE.AND P0, PT, R31, R6, PT ;  /* 0x000000061f00720c */ /* 0x000fe20003f06270 */
[----:B------:R1:W-:-:S12]  /*0760*/  @!P1 STG.E desc[UR4][R26.64+0x900], R7 ;  /* 0x000900071a009986 */ /* 0x0003d8000c101904 */
[----:B-1----:R-:W-:Y:S05]  /*0770*/  @P0 EXIT ;  /* 0x000000000000094d */ /* 0x002fea0003800000 */
[----:B0-----:R-:W0:Y:S01]  /*0780*/  LDC R7, c[0x0][0xc] ;  /* 0x00000300ff077b82 */ /* 0x001e220000000800 */
[----:B------:R-:W-:Y:S01]  /*0790*/  BSSY B0, `(.L_x_217) ;  /* 0x0000039000007945 */ /* 0x000fe20003800000 */
[----:B0-----:R-:W-:-:S04]  /*07a0*/  IMAD R7, R7, UR6, RZ ;  /* 0x0000000607077c24 */ /* 0x001fc8000f8e02ff */
[----:B------:R-:W0:Y:S01]  /*07b0*/  I2F.U32.RP R9, R7 ;  /* 0x0000000700097306 */ /* 0x000e220000209000 */
[--C-:B------:R-:W-:Y:S01]  /*07c0*/  IMAD.MOV R15, RZ, RZ, -R7.reuse ;  /* 0x000000ffff0f7224 */ /* 0x100fe200078e0a07 */
[----:B------:R-:W-:Y:S01]  /*07d0*/  ISETP.NE.U32.AND P2, PT, R7, RZ, PT ;  /* 0x000000ff0700720c */ /* 0x000fe20003f45070 */
[----:B------:R-:W-:-:S05]  /*07e0*/  IMAD.IADD R4, R31, 0x1, R7 ;  /* 0x000000011f047824 */ /* 0x000fca00078e0207 */
[----:B------:R-:W-:-:S04]  /*07f0*/  LOP3.LUT R4, RZ, R4, RZ, 0x33, !PT ;  /* 0x00000004ff047212 */ /* 0x000fc800078e33ff */
[----:B------:R-:W-:Y:S01]  /*0800*/  IADD3 R4, R4, R6, R7 ;  /* 0x0000000604047210 */ /* 0x000fe20007ffe007 */
        /* <DEDUP_REMOVED lines=10> */
[----:B------:R-:W-:Y:S01]  /*08b0*/  @P0 IMAD.IADD R4, R4, 0x1, -R7 ;  /* 0x0000000104040824 */ /* 0x000fe200078e0a07 */
[----:B------:R-:W-:-:S04]  /*08c0*/  @P0 IADD3 R13, R13, 0x1, RZ ;  /* 0x000000010d0d0810 */ /* 0x000fc80007ffe0ff */
[----:B------:R-:W-:-:S13]  /*08d0*/  ISETP.GE.U32.AND P1, PT, R4, R7, PT ;  /* 0x000000070400720c */ /* 0x000fda0003f26070 */
[----:B------:R-:W-:Y:S01]  /*08e0*/  @P1 VIADD R13, R13, 0x1 ;  /* 0x000000010d0d1836 */ /* 0x000fe20000000000 */
[----:B------:R-:W-:-:S04]  /*08f0*/  @!P2 LOP3.LUT R13, RZ, R7, RZ, 0x33, !PT ;  /* 0x00000007ff0da212 */ /* 0x000fc800078e33ff */
[C---:B------:R-:W-:Y:S01]  /*0900*/  ISETP.GE.U32.AND P1, PT, R13.reuse, 0x3, PT ;  /* 0x000000030d00780c */ /* 0x040fe20003f26070 */
[----:B------:R-:W-:-:S05]  /*0910*/  VIADD R4, R13, 0x1 ;  /* 0x000000010d047836 */ /* 0x000fca0000000000 */
[----:B------:R-:W-:-:S13]  /*0920*/  LOP3.LUT P0, R4, R4, 0x3, RZ, 0xc0, !PT ;  /* 0x0000000304047812 */ /* 0x000fda000780c0ff */
[----:B------:R-:W-:Y:S05]  /*0930*/  @!P0 BRA `(.L_x_218) ;  /* 0x0000000000788947 */ /* 0x000fea0003800000 */
[----:B------:R-:W0:Y:S01]  /*0940*/  LDC.64 R22, c[0x0][0x268] ;  /* 0x00009a00ff167b82 */ /* 0x000e220000000a00 */
[----:B-----5:R-:W-:-:S04]  /*0950*/  IMAD.WIDE R14, R31, 0x10, R2 ;  /* 0x000000101f0e7825 */ /* 0x020fc800078e0202 */
        /* <DEDUP_REMOVED lines=9> */
.L_x_219:
[----:B------:R-:W-:Y:S01]  /*09f0*/  ISETP.GE.AND P0, PT, R31, R5, PT ;  /* 0x000000051f00720c */ /* 0x000fe20003f06270 */
[----:B------:R-:W-:Y:S01]  /*0a00*/  IMAD.MOV.U32 R24, RZ, RZ, R26 ;  /* 0x000000ffff187224 */ /* 0x000fe200078e001a */
[----:B------:R-:W-:Y:S02]  /*0a10*/  MOV R25, R27 ;  /* 0x0000001b00197202 */ /* 0x000fe40000000f00 */
[----:B------:R-:W-:-:S13]  /*0a20*/  ISETP.NE.AND P2, PT, R8, 0x1, P0 ;  /* 0x000000010800780c */ /* 0x000fda0000745270 */
[----:B------:R-:W2:Y:S01]  /*0a30*/  @!P2 LD.E.128 R12, desc[UR4][R24.64] ;  /* 0x00000004180ca980 */ /* 0x000ea2000c101d00 */
[----:B------:R-:W-:Y:S01]  /*0a40*/  ISETP.NE.AND P0, PT, R0, 0x1, P0 ;  /* 0x000000010000780c */ /* 0x000fe20000705270 */
[----:B------:R-:W-:Y:S02]  /*0a50*/  IMAD.MOV.U32 R32, RZ, RZ, R28 ;  /* 0x000000ffff207224 */ /* 0x000fe400078e001c */
[----:B------:R-:W-:Y:S01]  /*0a60*/  IMAD.MOV.U32 R33, RZ, RZ, R29 ;  /* 0x000000ffff217224 */ /* 0x000fe200078e001d */
[----:B--2---:R0:W-:Y:S09]  /*0a70*/  @!P2 STG.E.128 desc[UR4][R22.64], R12 ;  /* 0x0000000c1600a986 */ /* 0x0041f2000c101d04 */
        /* <DEDUP_REMOVED lines=10> */
.L_x_218:
[----:B------:R-:W-:Y:S05]  /*0b20*/  BSYNC B0 ;  /* 0x0000000000007941 */ /* 0x000fea0003800000 */
.L_x_217:
[----:B------:R-:W-:Y:S05]  /*0b30*/  @!P1 EXIT ;  /* 0x000000000000994d */ /* 0x000fea0003800000 */
[----:B------:R-:W-:Y:S01]  /*0b40*/  ISETP.NE.AND P1, PT, R8, 0x1, PT ;  /* 0x000000010800780c */ /* 0x000fe20003f25270 */
[C---:B------:R-:W-:Y:S02]  /*0b50*/  IMAD R8, R5.reuse, R8, RZ ;  /* 0x0000000805087224 */ /* 0x040fe400078e02ff */
[----:B------:R-:W-:-:S10]  /*0b60*/  IMAD R4, R5, R0, RZ ;  /* 0x0000000005047224 */ /* 0x000fd400078e02ff */
.L_x_220:
[----:B------:R-:W-:Y:S02]  /*0b70*/  ISETP.GE.AND P3, PT, R31, R5, P1 ;  /* 0x000000051f00720c */ /* 0x000fe40000f66270 */
[----:B0-----:R-:W-:-:S11]  /*0b80*/  SHF.R.S32.HI R17, RZ, 0x1f, R31 ;  /* 0x0000001fff117819 */ /* 0x001fd6000001141f */
[C---:B-----5:R-:W-:Y:S01]  /*0b90*/  @!P3 LEA R12, P0, R31.reuse, R10, 0x4 ;  /* 0x0000000a1f0cb211 */ /* 0x060fe200078020ff */
        /* <DEDUP_REMOVED lines=9> */
[----:B------:R-:W-:Y:S02]  /*0c30*/  @!P2 LEA.HI.X R17, R31, R3, R17, 0x4, P4 ;  /* 0x000000031f11a211 */ /* 0x000fe400020f2411 */
[----:B------:R-:W-:Y:S01]  /*0c40*/  IADD3 R9, R7, R31, RZ ;  /* 0x0000001f07097210 */ /* 0x000fe20007ffe0ff */
[----:B--2---:R1:W-:Y:S04]  /*0c50*/  @!P3 STG.E.128 desc[UR4][R20.64], R12 ;  /* 0x0000000c1400b986 */ /* 0x0043e8000c101d04 */
[----:B------:R-:W2:Y:S01]  /*0c60*/  @!P2 LD.E.128 R16, desc[UR4][R16.64+0xa00] ;  /* 0x000a00041010a980 */ /* 0x000ea2000c101d00 */
[----:B------:R-:W-:Y:S01]  /*0c70*/  ISETP.GE.AND P3, PT, R9, R5, P1 ;  /* 0x000000050900720c */ /* 0x000fe20000f66270 */
[----:B------:R-:W-:Y:S01]  /*0c80*/  @!P2 IMAD.IADD R31, R4, 0x1, R31 ;  /* 0x00000001041fa824 */ /* 0x000fe200078e021f */
[----:B------:R-:W-:-:S03]  /*0c90*/  SHF.R.S32.HI R22, RZ, 0x1f, R9 ;  /* 0x0000001fff167819 */ /* 0x000fc60000011409 */
[----:B0-----:R-:W-:-:S08]  /*0ca0*/  @!P2 IMAD.WIDE R24, R31, 0x10, R24 ;  /* 0x000000101f18a825 */ /* 0x001fd000078e0218 */
[C---:B------:R-:W-:Y:S01]  /*0cb0*/  @!P3 LEA R28, P4, R9.reuse, R10, 0x4 ;  /* 0x0000000a091cb211 */ /* 0x040fe200078820ff */
[----:B------:R-:W0:Y:S03]  /*0cc0*/  @!P3 LDC.64 R26, c[0x0][0x268] ;  /* 0x00009a00ff1abb82 */ /* 0x000e260000000a00 */
[C---:B------:R-:W-:Y:S01]  /*0cd0*/  @!P3 LEA.HI.X R29, R9.reuse, R11, R22, 0x4, P4 ;  /* 0x0000000b091db211 */ /* 0x040fe200020f2416 */
[----:B--2---:R2:W-:Y:S04]  /*0ce0*/  @!P2 STG.E.128 desc[UR4][R24.64], R16 ;  /* 0x000000101800a986 */ /* 0x0045e8000c101d04 */
[----:B-1----:R-:W3:Y:S01]  /*0cf0*/  @!P3 LD.E.128 R12, desc[UR4][R28.64+0xa00] ;  /* 0x000a00041c0cb980 */ /* 0x002ee2000c101d00 */
[----:B------:R-:W-:-:S02]  /*0d00*/  ISETP.GE.AND P2, PT, R9, R5, P0 ;  /* 0x000000050900720c */ /* 0x000fc40000746270 */
[----:B------:R-:W-:-:S05]  /*0d10*/  @!P3 IADD3 R23, R8, R9, RZ ;  /* 0x000000090817b210 */ /* 0x000fca0007ffe0ff */
[----:B0-----:R-:W-:-:S06]  /*0d20*/  @!P3 IMAD.WIDE R26, R23, 0x10, R26 ;  /* 0x00000010171ab825 */ /* 0x001fcc00078e021a */
[C---:B------:R-:W-:Y:S01]  /*0d30*/  @!P2 LEA R20, P4, R9.reuse, R2, 0x4 ;  /* 0x000000020914a211 */ /* 0x040fe200078820ff */
[----:B------:R-:W0:Y:S03]  /*0d40*/  @!P2 LDC.64 R30, c[0x0][0x268] ;  /* 0x00009a00ff1eab82 */ /* 0x000e260000000a00 */
[----:B------:R-:W-:Y:S01]  /*0d50*/  @!P2 LEA.HI.X R21, R9, R3, R22, 0x4, P4 ;  /* 0x000000030915a211 */ /* 0x000fe200020f2416 */
[----:B--2---:R-:W-:Y:S01]  /*0d60*/  IMAD.IADD R25, R7, 0x1, R9 ;  /* 0x0000000107197824 */ /* 0x004fe200078e0209 */
        /* <DEDUP_REMOVED lines=21> */
[----:B------:R-:W-:Y:S01]  /*0ec0*/  @!P2 IMAD.IADD R25, R4, 0x1, R25 ;  /* 0x000000010419a824 */ /* 0x000fe200078e0219 */
[----:B-1----:R-:W-:-:S03]  /*0ed0*/  SHF.R.S32.HI R21, RZ, 0x1f, R31 ;  /* 0x0000001fff157819 */ /* 0x002fc6000001141f */
[----:B0-----:R-:W-:-:S08]  /*0ee0*/  @!P2 IMAD.WIDE R24, R25, 0x10, R34 ;  /* 0x000000101918a825 */ /* 0x001fd000078e0222 */
[C---:B------:R-:W-:Y:S01]  /*0ef0*/  @!P3 LEA R28, P4, R31.reuse, R10, 0x4 ;  /* 0x0000000a1f1cb211 */ /* 0x040fe200078820ff */
[----:B--2---:R-:W0:Y:S03]  /*0f00*/  @!P3 LDC.64 R26, c[0x0][0x268] ;  /* 0x00009a00ff1abb82 */ /* 0x004e260000000a00 */
[C---:B------:R-:W-:Y:S02]  /*0f10*/  @!P3 LEA.HI.X R29, R31.reuse, R11, R21, 0x4, P4 ;  /* 0x0000000b1f1db211 */ /* 0x040fe400020f2415 */
[----:B------:R-:W-:Y:S02]  /*0f20*/  ISETP.GE.AND P0, PT, R31, R5, P0 ;  /* 0x000000051f00720c */ /* 0x000fe40000706270 */
[----:B------:R-:W-:-:S11]  /*0f30*/  @!P3 IADD3 R9, R8, R31, RZ ;  /* 0x0000001f0809b210 */ /* 0x000fd60007ffe0ff */
        /* <DEDUP_REMOVED lines=15> */
.L_x_221:
        /* <DEDUP_REMOVED lines=13> */
.L_x_253:


//--------------------- .text._ZN4vllm26cross_device_reduce_1stageIfLi2EEEvPNS_8RankDataENS_11RankSignalsEPNS_6SignalEPT_ii --------------------------
	.section	.text._ZN4vllm26cross_device_reduce_1stageIfLi2EEEvPNS_8RankDataENS_11RankSignalsEPNS_6SignalEPT_ii,"ax",@progbits
	.align	128
        .global         _ZN4vllm26cross_device_reduce_1stageIfLi2EEEvPNS_8RankDataENS_11RankSignalsEPNS_6SignalEPT_ii
        .type           _ZN4vllm26cross_device_reduce_1stageIfLi2EEEvPNS_8RankDataENS_11RankSignalsEPNS_6SignalEPT_ii,@function
        .size           _ZN4vllm26cross_device_reduce_1stageIfLi2EEEvPNS_8RankDataENS_11RankSignalsEPNS_6SignalEPT_ii,(.L_x_254 - _ZN4vllm26cross_device_reduce_1stageIfLi2EEEvPNS_8RankDataENS_11RankSignalsEPNS_6SignalEPT_ii)
        .other          _ZN4vllm26cross_device_reduce_1stageIfLi2EEEvPNS_8RankDataENS_11RankSignalsEPNS_6SignalEPT_ii,@"STO_CUDA_ENTRY STV_DEFAULT"
_ZN4vllm26cross_device_reduce_1stageIfLi2EEEvPNS_8RankDataENS_11RankSignalsEPNS_6SignalEPT_ii:
.text._ZN4vllm26cross_device_reduce_1stageIfLi2EEEvPNS_8RankDataENS_11RankSignalsEPNS_6SignalEPT_ii:
        /* <DEDUP_REMOVED lines=34> */
.L_x_223:
[----:B0-----:R-:W2:Y:S01]  /*0220*/  LDG.E.STRONG.SYS R4, desc[UR4][R6.64] ;  /* 0x0000000406047981 */ /* 0x001ea2000c1f5900 */
[----:B------:R-:W-:Y:S05]  /*0230*/  YIELD ;  /* 0x0000000000007946 */ /* 0x000fea0003800000 */
[----:B--2---:R-:W-:-:S13]  /*0240*/  ISETP.NE.AND P1, PT, R4, R29, PT ;  /* 0x0000001d0400720c */ /* 0x004fda0003f25270 */
[----:B------:R-:W-:Y:S05]  /*0250*/  @P1 BRA `(.L_x_223) ;  /* 0xfffffffc00f01947 */ /* 0x000fea000383ffff */
.L_x_222:
        /* <DEDUP_REMOVED lines=13> */
.L_x_226:
[----:B-----5:R-:W-:-:S04]  /*0330*/  IMAD.WIDE R8, R15, 0x10, R22 ;  /* 0x000000100f087825 */ /* 0x020fc800078e0216 */
[----:B------:R-:W-:Y:S02]  /*0340*/  IMAD.WIDE R16, R15, 0x10, R20 ;  /* 0x000000100f107825 */ /* 0x000fe400078e0214 */
[----:B0-----:R-:W2:Y:S04]  /*0350*/  LD.E.128 R8, desc[UR4][R8.64] ;  /* 0x0000000408087980 */ /* 0x001ea8000c101d00 */
[----:B------:R-:W2:Y:S02]  /*0360*/  LD.E.128 R4, desc[UR4][R16.64] ;  /* 0x0000000410047980 */ /* 0x000ea4000c101d00 */
[----:B--2---:R-:W-:Y:S01]  /*0370*/  FADD.FTZ R7, R7, R11 ;  /* 0x0000000b07077221 */ /* 0x004fe20000010000 */
        /* <DEDUP_REMOVED lines=8> */
.L_x_225:
[----:B------:R-:W-:Y:S05]  /*0400*/  BSYNC B0 ;  /* 0x0000000000007941 */ /* 0x000fea0003800000 */
.L_x_224:
        /* <DEDUP_REMOVED lines=12> */
.L_x_229:
[----:B------:R-:W2:Y:S01]  /*04d0*/  LDG.E.STRONG.SYS R0, desc[UR4][R2.64+0x480] ;  /* 0x0004800402007981 */ /* 0x000ea2000c1f5900 */
[----:B------:R-:W-:Y:S05]  /*04e0*/  YIELD ;  /* 0x0000000000007946 */ /* 0x000fea0003800000 */
[----:B--2---:R-:W-:-:S13]  /*04f0*/  ISETP.NE.AND P0, PT, R0, R7, PT ;  /* 0x000000070000720c */ /* 0x004fda0003f05270 */
[----:B------:R-:W-:Y:S05]  /*0500*/  @P0 BRA `(.L_x_229) ;  /* 0xfffffffc00f00947 */ /* 0x000fea000383ffff */
.L_x_228:
[----:B------:R-:W-:Y:S05]  /*0510*/  BSYNC B0 ;  /* 0x0000000000007941 */ /* 0x000fea0003800000 */
.L_x_227:
[----:B------:R-:W-:Y:S05]  /*0520*/  @P1 EXIT ;  /* 0x000000000000194d */ /* 0x000fea0003800000 */
[----:B------:R-:W-:Y:S01]  /*0530*/  STG.E desc[UR4][R26.64+0x900], R7 ;  /* 0x000900071a007986 */ /* 0x000fe2000c101904 */
[----:B------:R-:W-:Y:S05]  /*0540*/  EXIT ;  /* 0x000000000000794d */ /* 0x000fea0003800000 */
.L_x_230:
        /* <DEDUP_REMOVED lines=11> */
.L_x_254:


//--------------------- .nv.shared.reserved.0     --------------------------
	.section	.nv.shared.reserved.0,"aw",@nobits
	.weak		__nv_reservedSMEM_offset_0_alias
	.size		__nv_reservedSMEM_offset_0_alias, 0, 0
	.other		__nv_reservedSMEM_offset_0_alias,@"STO_CUDA_RESERVED_SHARED STV_DEFAULT"
__nv_reservedSMEM_offset_0_alias:
	.zero		0


//--------------------- .nv.global                --------------------------
	.section	.nv.global,"aw",@nobits
.nv.global:
	.type		_ZN51_INTERNAL_77904ffc_20_custom_all_reduce_cu_e1ddeeb14cuda3std3__48in_placeE,@object
	.size		_ZN51_INTERNAL_77904ffc_20_custom_all_reduce_cu_e1ddeeb14cuda3std3__48in_placeE,(_ZN51_INTERNAL_77904ffc_20_custom_all_reduce_cu_e1ddeeb14cuda3std6ranges3__45__cpo8distanceE - _ZN51_INTERNAL_77904ffc_20_custom_all_reduce_cu_e1ddeeb14cuda3std3__48in_placeE)
_ZN51_INTERNAL_77904ffc_20_custom_all_reduce_cu_e1ddeeb14cuda3std3__48in_placeE:
	.zero		1
	.type		_ZN51_INTERNAL_77904ffc_20_custom_all_reduce_cu_e1ddeeb14cuda3std6ranges3__45__cpo8distanceE,@object
	.size		_ZN51_INTERNAL_77904ffc_20_custom_all_reduce_cu_e1ddeeb14cuda3std6ranges3__45__cpo8distanceE,(_ZN51_INTERNAL_77904ffc_20_custom_all_reduce_cu_e1ddeeb14cuda3std3__45__cpo6cbeginE - _ZN51_INTERNAL_77904ffc_20_custom_all_reduce_cu_e1ddeeb14cuda3std6ranges3__45__cpo8distanceE)
_ZN51_INTERNAL_77904ffc_20_custom_all_reduce_cu_e1ddeeb14cuda3std6ranges3__45__cpo8distanceE:
	.zero		1
	.type		_ZN51_INTERNAL_77904ffc_20_custom_all_reduce_cu_e1ddeeb14cuda3std3__45__cpo6cbeginE,@object
	.size		_ZN51_INTERNAL_77904ffc_20_custom_all_reduce_cu_e1ddeeb14cuda3std3__45__cpo6cbeginE,(_ZN51_INTERNAL_77904ffc_20_custom_all_reduce_cu_e1ddeeb14cuda3std6ranges3__45__cpo7advanceE - _ZN51_INTERNAL_77904ffc_20_custom_all_reduce_cu_e1ddeeb14cuda3std3__45__cpo6cbeginE)
_ZN51_INTERNAL_77904ffc_20_custom_all_reduce_cu_e1ddeeb14cuda3std3__45__cpo6cbeginE:
	.zero		1
	.type		_ZN51_INTERNAL_77904ffc_20_custom_all_reduce_cu_e1ddeeb14cuda3std6ranges3__45__cpo7advanceE,@object
	.size		_ZN51_INTERNAL_77904ffc_20_custom_all_reduce_cu_e1ddeeb14cuda3std6ranges3__45__cpo7advanceE,(_ZN51_INTERNAL_77904ffc_20_custom_all_reduce_cu_e1ddeeb14cuda3std3__45__cpo7crbeginE - _ZN51_INTERNAL_77904ffc_20_custom_all_reduce_cu_e1ddeeb14cuda3std6ranges3__45__cpo7advanceE)
_ZN51_INTERNAL_77904ffc_20_custom_all_reduce_cu_e1ddeeb14cuda3std6ranges3__45__cpo7advanceE:
	.zero		1
	.type		_ZN51_INTERNAL_77904ffc_20_custom_all_reduce_cu_e1ddeeb14cuda3std3__45__cpo7crbeginE,@object
	.size		_ZN51_INTERNAL_77904ffc_20_custom_all_reduce_cu_e1ddeeb14cuda3std3__45__cpo7crbeginE,(_ZN51_INTERNAL_77904ffc_20_custom_all_reduce_cu_e1ddeeb14cuda3std6ranges3__45__cpo4dataE - _ZN51_INTERNAL_77904ffc_20_custom_all_reduce_cu_e1ddeeb14cuda3std3__45__cpo7crbeginE)
_ZN51_INTERNAL_77904ffc_20_custom_all_reduce_cu_e1ddeeb14cuda3std3__45__cpo7crbeginE:
	.zero		1
	.type		_ZN51_INTERNAL_77904ffc_20_custom_all_reduce_cu_e1ddeeb14cuda3std6ranges3__45__cpo4dataE,@object
	.size		_ZN51_INTERNAL_77904ffc_20_custom_all_reduce_cu_e1ddeeb14cuda3std6ranges3__45__cpo4dataE,(_ZN51_INTERNAL_77904ffc_20_custom_all_reduce_cu_e1ddeeb14cuda3std6ranges3__45__cpo5beginE - _ZN51_INTERNAL_77904ffc_20_custom_all_reduce_cu_e1ddeeb14cuda3std6ranges3__45__cpo4dataE)
_ZN51_INTERNAL_77904ffc_20_custom_all_reduce_cu_e1ddeeb14cuda3std6ranges3__45__cpo4dataE:
	.zero		1
	.type		_ZN51_INTERNAL_77904ffc_20_custom_all_reduce_cu_e1ddeeb14cuda3std6ranges3__45__cpo5beginE,@object
	.size		_ZN51_INTERNAL_77904ffc_20_custom_all_reduce_cu_e1ddeeb14cuda3std6ranges3__45__cpo5beginE,(_ZN51_INTERNAL_77904ffc_20_custom_all_reduce_cu_e1ddeeb14cuda3std3__453_GLOBAL__N__77904ffc_20_custom_all_reduce_cu_e1ddeeb16ignoreE - _ZN51_INTERNAL_77904ffc_20_custom_all_reduce_cu_e1ddeeb14cuda3std6ranges3__45__cpo5beginE)
_ZN51_INTERNAL_77904ffc_20_custom_all_reduce_cu_e1ddeeb14cuda3std6ranges3__45__cpo5beginE:
	.zero		1
	.type		_ZN51_INTERNAL_77904ffc_20_custom_all_reduce_cu_e1ddeeb14cuda3std3__453_GLOBAL__N__77904ffc_20_custom_all_reduce_cu_e1ddeeb16ignoreE,@object
	.size		_ZN51_INTERNAL_77904ffc_20_custom_all_reduce_cu_e1ddeeb14cuda3std3__453_GLOBAL__N__77904ffc_20_custom_all_reduce_cu_e1ddeeb16ignoreE,(_ZN51_INTERNAL_77904ffc_20_custom_all_reduce_cu_e1ddeeb14cuda3std6ranges3__45__cpo4sizeE - _ZN51_INTERNAL_77904ffc_20_custom_all_reduce_cu_e1ddeeb14cuda3std3__453_GLOBAL__N__77904ffc_20_custom_all_reduce_cu_e1ddeeb16ignoreE)
_ZN51_INTERNAL_77904ffc_20_custom_all_reduce_cu_e1ddeeb14cuda3std3__453_GLOBAL__N__77904ffc_20_custom_all_reduce_cu_e1ddeeb16ignoreE:
	.zero		1
	.type		_ZN51_INTERNAL_77904ffc_20_custom_all_reduce_cu_e1ddeeb14cuda3std6ranges3__45__cpo4sizeE,@object
	.size		_ZN51_INTERNAL_77904ffc_20_custom_all_reduce_cu_e1ddeeb14cuda3std6ranges3__45__cpo4sizeE,(_ZN51_INTERNAL_77904ffc_20_custom_all_reduce_cu_e1ddeeb14cuda3std3__45__cpo5beginE - _ZN51_INTERNAL_77904ffc_20_custom_all_reduce_cu_e1ddeeb14cuda3std6ranges3__45__cpo4sizeE)
_ZN51_INTERNAL_77904ffc_20_custom_all_reduce_cu_e1ddeeb14cuda3std6ranges3__45__cpo4sizeE:
	.zero		1
	.type		_ZN51_INTERNAL_77904ffc_20_custom_all_reduce_cu_e1ddeeb14cuda3std3__45__cpo5beginE,@object
	.size		_ZN51_INTERNAL_77904ffc_20_custom_all_reduce_cu_e1ddeeb14cuda3std3__45__cpo5beginE,(_ZN51_INTERNAL_77904ffc_20_custom_all_reduce_cu_e1ddeeb14cuda3std6ranges3__45__cpo6cbeginE - _ZN51_INTERNAL_77904ffc_20_custom_all_reduce_cu_e1ddeeb14cuda3std3__45__cpo5beginE)
_ZN51_INTERNAL_77904ffc_20_custom_all_reduce_cu_e1ddeeb14cuda3std3__45__cpo5beginE:
	.zero		1
	.type		_ZN51_INTERNAL_77904ffc_20_custom_all_reduce_cu_e1ddeeb14cuda3std6ranges3__45__cpo6cbeginE,@object
	.size		_ZN51_INTERNAL_77904ffc_20_custom_all_reduce_cu_e1ddeeb14cuda3std6ranges3__45__cpo6cbeginE,(_ZN51_INTERNAL_77904ffc_20_custom_all_reduce_cu_e1ddeeb14cuda3std3__45__cpo6rbeginE - _ZN51_INTERNAL_77904ffc_20_custom_all_reduce_cu_e1ddeeb14cuda3std6ranges3__45__cpo6cbeginE)
_ZN51_INTERNAL_77904ffc_20_custom_all_reduce_cu_e1ddeeb14cuda3std6ranges3__45__cpo6cbeginE:
	.zero		1
	.type		_ZN51_INTERNAL_77904ffc_20_custom_all_reduce_cu_e1ddeeb14cuda3std3__45__cpo6rbeginE,@object
	.size		_ZN51_INTERNAL_77904ffc_20_custom_all_reduce_cu_e1ddeeb14cuda3std3__45__cpo6rbeginE,(_ZN51_INTERNAL_77904ffc_20_custom_all_reduce_cu_e1ddeeb14cuda3std6ranges3__45__cpo4nextE - _ZN51_INTERNAL_77904ffc_20_custom_all_reduce_cu_e1ddeeb14cuda3std3__45__cpo6rbeginE)
_ZN51_INTERNAL_77904ffc_20_custom_all_reduce_cu_e1ddeeb14cuda3std3__45__cpo6rbeginE:
	.zero		1
	.type		_ZN51_INTERNAL_77904ffc_20_custom_all_reduce_cu_e1ddeeb14cuda3std6ranges3__45__cpo4nextE,@object
	.size		_ZN51_INTERNAL_77904ffc_20_custom_all_reduce_cu_e1ddeeb14cuda3std6ranges3__45__cpo4nextE,(_ZN51_INTERNAL_77904ffc_20_custom_all_reduce_cu_e1ddeeb14cuda3std6ranges3__45__cpo4swapE - _ZN51_INTERNAL_77904ffc_20_custom_all_reduce_cu_e1ddeeb14cuda3std6ranges3__45__cpo4nextE)
_ZN51_INTERNAL_77904ffc_20_custom_all_reduce_cu_e1ddeeb14cuda3std6ranges3__45__cpo4nextE:
	.zero		1
	.type		_ZN51_INTERNAL_77904ffc_20_custom_all_reduce_cu_e1ddeeb14cuda3std6ranges3__45__cpo4swapE,@object
	.size		_ZN51_INTERNAL_77904ffc_20_custom_all_reduce_cu_e1ddeeb14cuda3std6ranges3__45__cpo4swapE,(_ZN51_INTERNAL_77904ffc_20_custom_all_reduce_cu_e1ddeeb14cuda3std3__420unreachable_sentinelE - _ZN51_INTERNAL_77904ffc_20_custom_all_reduce_cu_e1ddeeb14cuda3std6ranges3__45__cpo4swapE)
_ZN51_INTERNAL_77904ffc_20_custom_all_reduce_cu_e1ddeeb14cuda3std6ranges3__45__cpo4swapE:
	.zero		1
	.type		_ZN51_INTERNAL_77904ffc_20_custom_all_reduce_cu_e1ddeeb14cuda3std3__420unreachable_sentinelE,@object
	.size		_ZN51_INTERNAL_77904ffc_20_custom_all_reduce_cu_e1ddeeb14cuda3std3__420unreachable_sentinelE,(_ZN51_INTERNAL_77904ffc_20_custom_all_reduce_cu_e1ddeeb16thrust23THRUST_300001_SM_900_NS6system6detail10sequential3seqE - _ZN51_INTERNAL_77904ffc_20_custom_all_reduce_cu_e1ddeeb14cuda3std3__420unreachable_sentinelE)
_ZN51_INTERNAL_77904ffc_20_custom_all_reduce_cu_e1ddeeb14cuda3std3__420unreachable_sentinelE:
	.zero		1
	.type		_ZN51_INTERNAL_77904ffc_20_custom_all_reduce_cu_e1ddeeb16thrust23THRUST_300001_SM_900_NS6system6detail10sequential3seqE,@object
	.size		_ZN51_INTERNAL_77904ffc_20_custom_all_reduce_cu_e1ddeeb16thrust23THRUST_300001_SM_900_NS6system6detail10sequential3seqE,(_ZN51_INTERNAL_77904ffc_20_custom_all_reduce_cu_e1ddeeb14cuda3std3__45__cpo4cendE - _ZN51_INTERNAL_77904ffc_20_custom_all_reduce_cu_e1ddeeb16thrust23THRUST_300001_SM_900_NS6system6detail10sequential3seqE)
_ZN51_INTERNAL_77904ffc_20_custom_all_reduce_cu_e1ddeeb16thrust23THRUST_300001_SM_900_NS6system6detail10sequential3seqE:
	.zero		1
	.type		_ZN51_INTERNAL_77904ffc_20_custom_all_reduce_cu_e1ddeeb14cuda3std3__45__cpo4cendE,@object
	.size		_ZN51_INTERNAL_77904ffc_20_custom_all_reduce_cu_e1ddeeb14cuda3std3__45__cpo4cendE,(_ZN51_INTERNAL_77904ffc_20_custom_all_reduce_cu_e1ddeeb14cuda3std6ranges3__45__cpo9iter_swapE - _ZN51_INTERNAL_77904ffc_20_custom_all_reduce_cu_e1ddeeb14cuda3std3__45__cpo4cendE)
_ZN51_INTERNAL_77904ffc_20_custom_all_reduce_cu_e1ddeeb14cuda3std3__45__cpo4cendE:
	.zero		1
	.type		_ZN51_INTERNAL_77904ffc_20_custom_all_reduce_cu_e1ddeeb14cuda3std6ranges3__45__cpo9iter_swapE,@object
	.size		_ZN51_INTERNAL_77904ffc_20_custom_all_reduce_cu_e1ddeeb14cuda3std6ranges3__45__cpo9iter_swapE,(_ZN51_INTERNAL_77904ffc_20_custom_all_reduce_cu_e1ddeeb14cuda3std3__45__cpo5crendE - _ZN51_INTERNAL_77904ffc_20_custom_all_reduce_cu_e1ddeeb14cuda3std6ranges3__45__cpo9iter_swapE)
_ZN51_INTERNAL_77904ffc_20_custom_all_reduce_cu_e1ddeeb14cuda3std6ranges3__45__cpo9iter_swapE:
	.zero		1
	.type		_ZN51_INTERNAL_77904ffc_20_custom_all_reduce_cu_e1ddeeb14cuda3std3__45__cpo5crendE,@object
	.size		_ZN51_INTERNAL_77904ffc_20_custom_all_reduce_cu_e1ddeeb14cuda3std3__45__cpo5crendE,(_ZN51_INTERNAL_77904ffc_20_custom_all_reduce_cu_e1ddeeb14cuda3std6ranges3__45__cpo5cdataE - _ZN51_INTERNAL_77904ffc_20_custom_all_reduce_cu_e1ddeeb14cuda3std3__45__cpo5crendE)
_ZN51_INTERNAL_77904ffc_20_custom_all_reduce_cu_e1ddeeb14cuda3std3__45__cpo5crendE:
	.zero		1
	.type		_ZN51_INTERNAL_77904ffc_20_custom_all_reduce_cu_e1ddeeb14cuda3std6ranges3__45__cpo5cdataE,@object
	.size		_ZN51_INTERNAL_77904ffc_20_custom_all_reduce_cu_e1ddeeb14cuda3std6ranges3__45__cpo5cdataE,(_ZN51_INTERNAL_77904ffc_20_custom_all_reduce_cu_e1ddeeb14cuda3std6ranges3__45__cpo3endE - _ZN51_INTERNAL_77904ffc_20_custom_all_reduce_cu_e1ddeeb14cuda3std6ranges3__45__cpo5cdataE)
_ZN51_INTERNAL_77904ffc_20_custom_all_reduce_cu_e1ddeeb14cuda3std6ranges3__45__cpo5cdataE:
	.zero		1
	.type		_ZN51_INTERNAL_77904ffc_20_custom_all_reduce_cu_e1ddeeb14cuda3std6ranges3__45__cpo3endE,@object
	.size		_ZN51_INTERNAL_77904ffc_20_custom_all_reduce_cu_e1ddeeb14cuda3std6ranges3__45__cpo3endE,(_ZN51_INTERNAL_77904ffc_20_custom_all_reduce_cu_e1ddeeb14cuda3std3__419piecewise_constructE - _ZN51_INTERNAL_77904ffc_20_custom_all_reduce_cu_e1ddeeb14cuda3std6ranges3__45__cpo3endE)
_ZN51_INTERNAL_77904ffc_20_custom_all_reduce_cu_e1ddeeb14cuda3std6ranges3__45__cpo3endE:
	.zero		1
	.type		_ZN51_INTERNAL_77904ffc_20_custom_all_reduce_cu_e1ddeeb14cuda3std3__419piecewise_constructE,@object
	.size		_ZN51_INTERNAL_77904ffc_20_custom_all_reduce_cu_e1ddeeb14cuda3std3__419piecewise_constructE,(_ZN51_INTERNAL_77904ffc_20_custom_all_reduce_cu_e1ddeeb14cuda3std6ranges3__45__cpo5ssizeE - _ZN51_INTERNAL_77904ffc_20_custom_all_reduce_cu_e1ddeeb14cuda3std3__419piecewise_constructE)
_ZN51_INTERNAL_77904ffc_20_custom_all_reduce_cu_e1ddeeb14cuda3std3__419piecewise_constructE:
	.zero		1
	.type		_ZN51_INTERNAL_77904ffc_20_custom_all_reduce_cu_e1ddeeb14cuda3std6ranges3__45__cpo5ssizeE,@object
	.size		_ZN51_INTERNAL_77904ffc_20_custom_all_reduce_cu_e1ddeeb14cuda3std6ranges3__45__cpo5ssizeE,(_ZN51_INTERNAL_77904ffc_20_custom_all_reduce_cu_e1ddeeb14cuda3std3__45__cpo3endE - _ZN51_INTERNAL_77904ffc_20_custom_all_reduce_cu_e1ddeeb14cuda3std6ranges3__45__cpo5ssizeE)
_ZN51_INTERNAL_77904ffc_20_custom_all_reduce_cu_e1ddeeb14cuda3std6ranges3__45__cpo5ssizeE:
	.zero		1
	.type		_ZN51_INTERNAL_77904ffc_20_custom_all_reduce_cu_e1ddeeb14cuda3std3__45__cpo3endE,@object
	.size		_ZN51_INTERNAL_77904ffc_20_custom_all_reduce_cu_e1ddeeb14cuda3std3__45__cpo3endE,(_ZN51_INTERNAL_77904ffc_20_custom_all_reduce_cu_e1ddeeb14cuda3std6ranges3__45__cpo4cendE - _ZN51_INTERNAL_77904ffc_20_custom_all_reduce_cu_e1ddeeb14cuda3std3__45__cpo3endE)
_ZN51_INTERNAL_77904ffc_20_custom_all_reduce_cu_e1ddeeb14cuda3std3__45__cpo3endE:
	.zero		1
	.type		_ZN51_INTERNAL_77904ffc_20_custom_all_reduce_cu_e1ddeeb14cuda3std6ranges3__45__cpo4cendE,@object
	.size		_ZN51_INTERNAL_77904ffc_20_custom_all_reduce_cu_e1ddeeb14cuda3std6ranges3__45__cpo4cendE,(_ZN51_INTERNAL_77904ffc_20_custom_all_reduce_cu_e1ddeeb14cuda3std3__45__cpo4rendE - _ZN51_INTERNAL_77904ffc_20_custom_all_reduce_cu_e1ddeeb14cuda3std6ranges3__45__cpo4cendE)
_ZN51_INTERNAL_77904ffc_20_custom_all_reduce_cu_e1ddeeb14cuda3std6ranges3__45__cpo4cendE:
	.zero		1
	.type		_ZN51_INTERNAL_77904ffc_20_custom_all_reduce_cu_e1ddeeb14cuda3std3__45__cpo4rendE,@object
	.size		_ZN51_INTERNAL_77904ffc_20_custom_all_reduce_cu_e1ddeeb14cuda3std3__45__cpo4rendE,(_ZN51_INTERNAL_77904ffc_20_custom_all_reduce_cu_e1ddeeb14cuda3std6ranges3__45__cpo4prevE - _ZN51_INTERNAL_77904ffc_20_custom_all_reduce_cu_e1ddeeb14cuda3std3__45__cpo4rendE)
_ZN51_INTERNAL_77904ffc_20_custom_all_reduce_cu_e1ddeeb14cuda3std3__45__cpo4rendE:
	.zero		1
	.type		_ZN51_INTERNAL_77904ffc_20_custom_all_reduce_cu_e1ddeeb14cuda3std6ranges3__45__cpo4prevE,@object
	.size		_ZN51_INTERNAL_77904ffc_20_custom_all_reduce_cu_e1ddeeb14cuda3std6ranges3__45__cpo4prevE,(_ZN51_INTERNAL_77904ffc_20_custom_all_reduce_cu_e1ddeeb14cuda3std6ranges3__45__cpo9iter_moveE - _ZN51_INTERNAL_77904ffc_20_custom_all_reduce_cu_e1ddeeb14cuda3std6ranges3__45__cpo4prevE)
_ZN51_INTERNAL_77904ffc_20_custom_all_reduce_cu_e1ddeeb14cuda3std6ranges3__45__cpo4prevE:
	.zero		1
	.type		_ZN51_INTERNAL_77904ffc_20_custom_all_reduce_cu_e1ddeeb14cuda3std6ranges3__45__cpo9iter_moveE,@object
	.size		_ZN51_INTERNAL_77904ffc_20_custom_all_reduce_cu_e1ddeeb14cuda3std6ranges3__45__cpo9iter_moveE,(.L_13 - _ZN51_INTERNAL_77904ffc_20_custom_all_reduce_cu_e1ddeeb14cuda3std6ranges3__45__cpo9iter_moveE)
_ZN51_INTERNAL_77904ffc_20_custom_all_reduce_cu_e1ddeeb14cuda3std6ranges3__45__cpo9iter_moveE:
	.zero		1
.L_13:


//--------------------- .nv.constant0._ZN4vllm26cross_device_reduce_2stageI13__nv_bfloat16Li8EEEvPNS_8RankDataENS_11RankSignalsEPNS_6SignalEPT_ii --------------------------
	.section	.nv.constant0._ZN4vllm26cross_device_reduce_2stageI13__nv_bfloat16Li8EEEvPNS_8RankDataENS_11RankSignalsEPNS_6SignalEPT_ii,"a",@progbits
	.sectionflags	@""
	.align	4
.nv.constant0._ZN4vllm26cross_device_reduce_2stageI13__nv_bfloat16Li8EEEvPNS_8RankDataENS_11RankSignalsEPNS_6SignalEPT_ii:
	.zero		632


//--------------------- .nv.constant0._ZN4vllm26cross_device_reduce_1stageI13__nv_bfloat16Li8EEEvPNS_8RankDataENS_11RankSignalsEPNS_6SignalEPT_ii --------------------------
	.section	.nv.constant0._ZN4vllm26cross_device_reduce_1stageI13__nv_bfloat16Li8EEEvPNS_8RankDataENS_11RankSignalsEPNS_6SignalEPT_ii,"a",@progbits
	.sectionflags	@""
	.align	4
.nv.constant0._ZN4vllm26cross_device_reduce_1stageI13__nv_bfloat16Li8EEEvPNS_8RankDataENS_11RankSignalsEPNS_6SignalEPT_ii:
	.zero		632


//--------------------- .nv.constant0._ZN4vllm26cross_device_reduce_2stageI13__nv_bfloat16Li6EEEvPNS_8RankDataENS_11RankSignalsEPNS_6SignalEPT_ii --------------------------
	.section	.nv.constant0._ZN4vllm26cross_device_reduce_2stageI13__nv_bfloat16Li6EEEvPNS_8RankDataENS_11RankSignalsEPNS_6SignalEPT_ii,"a",@progbits
	.sectionflags	@""
	.align	4
.nv.constant0._ZN4vllm26cross_device_reduce_2stageI13__nv_bfloat16Li6EEEvPNS_8RankDataENS_11RankSignalsEPNS_6SignalEPT_ii:
	.zero		632


//--------------------- .nv.constant0._ZN4vllm26cross_device_reduce_1stageI13__nv_bfloat16Li6EEEvPNS_8RankDataENS_11RankSignalsEPNS_6SignalEPT_ii --------------------------
	.section	.nv.constant0._ZN4vllm26cross_device_reduce_1stageI13__nv_bfloat16Li6EEEvPNS_8RankDataENS_11RankSignalsEPNS_6SignalEPT_ii,"a",@progbits
	.sectionflags	@""
	.align	4
.nv.constant0._ZN4vllm26cross_device_reduce_1stageI13__nv_bfloat16Li6EEEvPNS_8RankDataENS_11RankSignalsEPNS_6SignalEPT_ii:
	.zero		632


//--------------------- .nv.constant0._ZN4vllm26cross_device_reduce_2stageI13__nv_bfloat16Li4EEEvPNS_8RankDataENS_11RankSignalsEPNS_6SignalEPT_ii --------------------------
	.section	.nv.constant0._ZN4vllm26cross_device_reduce_2stageI13__nv_bfloat16Li4EEEvPNS_8RankDataENS_11RankSignalsEPNS_6SignalEPT_ii,"a",@progbits
	.sectionflags	@""
	.align	4
.nv.constant0._ZN4vllm26cross_device_reduce_2stageI13__nv_bfloat16Li4EEEvPNS_8RankDataENS_11RankSignalsEPNS_6SignalEPT_ii:
	.zero		632


//--------------------- .nv.constant0._ZN4vllm26cross_device_reduce_1stageI13__nv_bfloat16Li4EEEvPNS_8RankDataENS_11RankSignalsEPNS_6SignalEPT_ii --------------------------
	.section	.nv.constant0._ZN4vllm26cross_device_reduce_1stageI13__nv_bfloat16Li4EEEvPNS_8RankDataENS_11RankSignalsEPNS_6SignalEPT_ii,"a",@progbits
	.sectionflags	@""
	.align	4
.nv.constant0._ZN4vllm26cross_device_reduce_1stageI13__nv_bfloat16Li4EEEvPNS_8RankDataENS_11RankSignalsEPNS_6SignalEPT_ii:
	.zero		632


//--------------------- .nv.constant0._ZN4vllm26cross_device_reduce_2stageI13__nv_bfloat16Li2EEEvPNS_8RankDataENS_11RankSignalsEPNS_6SignalEPT_ii --------------------------
	.section	.nv.constant0._ZN4vllm26cross_device_reduce_2stageI13__nv_bfloat16Li2EEEvPNS_8RankDataENS_11RankSignalsEPNS_6SignalEPT_ii,"a",@progbits
	.sectionflags	@""
	.align	4
.nv.constant0._ZN4vllm26cross_device_reduce_2stageI13__nv_bfloat16Li2EEEvPNS_8RankDataENS_11RankSignalsEPNS_6SignalEPT_ii:
	.zero		632


//--------------------- .nv.constant0._ZN4vllm26cross_device_reduce_1stageI13__nv_bfloat16Li2EEEvPNS_8RankDataENS_11RankSignalsEPNS_6SignalEPT_ii --------------------------
	.section	.nv.constant0._ZN4vllm26cross_device_reduce_1stageI13__nv_bfloat16Li2EEEvPNS_8RankDataENS_11RankSignalsEPNS_6SignalEPT_ii,"a",@progbits
	.sectionflags	@""
	.align	4
.nv.constant0._ZN4vllm26cross_device_reduce_1stageI13__nv_bfloat16Li2EEEvPNS_8RankDataENS_11RankSignalsEPNS_6SignalEPT_ii:
	.zero		632


//--------------------- .nv.constant0._ZN4vllm26cross_device_reduce_2stageI6__halfLi8EEEvPNS_8RankDataENS_11RankSignalsEPNS_6SignalEPT_ii --------------------------
	.section	.nv.constant0._ZN4vllm26cross_device_reduce_2stageI6__halfLi8EEEvPNS_8RankDataENS_11RankSignalsEPNS_6SignalEPT_ii,"a",@progbits
	.sectionflags	@""
	.align	4
.nv.constant0._ZN4vllm26cross_device_reduce_2stageI6__halfLi8EEEvPNS_8RankDataENS_11RankSignalsEPNS_6SignalEPT_ii:
	.zero		632


//--------------------- .nv.constant0._ZN4vllm26cross_device_reduce_1stageI6__halfLi8EEEvPNS_8RankDataENS_11RankSignalsEPNS_6SignalEPT_ii --------------------------
	.section	.nv.constant0._ZN4vllm26cross_device_reduce_1stageI6__halfLi8EEEvPNS_8RankDataENS_11RankSignalsEPNS_6SignalEPT_ii,"a",@progbits
	.sectionflags	@""
	.align	4
.nv.constant0._ZN4vllm26cross_device_reduce_1stageI6__halfLi8EEEvPNS_8RankDataENS_11RankSignalsEPNS_6SignalEPT_ii:
	.zero		632


//--------------------- .nv.constant0._ZN4vllm26cross_device_reduce_2stageI6__halfLi6EEEvPNS_8RankDataENS_11RankSignalsEPNS_6SignalEPT_ii --------------------------
	.section	.nv.constant0._ZN4vllm26cross_device_reduce_2stageI6__halfLi6EEEvPNS_8RankDataENS_11RankSignalsEPNS_6SignalEPT_ii,"a",@progbits
	.sectionflags	@""
	.align	4
.nv.constant0._ZN4vllm26cross_device_reduce_2stageI6__halfLi6EEEvPNS_8RankDataENS_11RankSignalsEPNS_6SignalEPT_ii:
	.zero		632


//--------------------- .nv.constant0._ZN4vllm26cross_device_reduce_1stageI6__halfLi6EEEvPNS_8RankDataENS_11RankSignalsEPNS_6SignalEPT_ii --------------------------
	.section	.nv.constant0._ZN4vllm26cross_device_reduce_1stageI6__halfLi6EEEvPNS_8RankDataENS_11RankSignalsEPNS_6SignalEPT_ii,"a",@progbits
	.sectionflags	@""
	.align	4
.nv.constant0._ZN4vllm26cross_device_reduce_1stageI6__halfLi6EEEvPNS_8RankDataENS_11RankSignalsEPNS_6SignalEPT_ii:
	.zero		632


//--------------------- .nv.constant0._ZN4vllm26cross_device_reduce_2stageI6__halfLi4EEEvPNS_8RankDataENS_11RankSignalsEPNS_6SignalEPT_ii --------------------------
	.section	.nv.constant0._ZN4vllm26cross_device_reduce_2stageI6__halfLi4EEEvPNS_8RankDataENS_11RankSignalsEPNS_6SignalEPT_ii,"a",@progbits
	.sectionflags	@""
	.align	4
.nv.constant0._ZN4vllm26cross_device_reduce_2stageI6__halfLi4EEEvPNS_8RankDataENS_11RankSignalsEPNS_6SignalEPT_ii:
	.zero		632


//--------------------- .nv.constant0._ZN4vllm26cross_device_reduce_1stageI6__halfLi4EEEvPNS_8RankDataENS_11RankSignalsEPNS_6SignalEPT_ii --------------------------
	.section	.nv.constant0._ZN4vllm26cross_device_reduce_1stageI6__halfLi4EEEvPNS_8RankDataENS_11RankSignalsEPNS_6SignalEPT_ii,"a",@progbits
	.sectionflags	@""
	.align	4
.nv.constant0._ZN4vllm26cross_device_reduce_1stageI6__halfLi4EEEvPNS_8RankDataENS_11RankSignalsEPNS_6SignalEPT_ii:
	.zero		632


//--------------------- .nv.constant0._ZN4vllm26cross_device_reduce_2stageI6__halfLi2EEEvPNS_8RankDataENS_11RankSignalsEPNS_6SignalEPT_ii --------------------------
	.section	.nv.constant0._ZN4vllm26cross_device_reduce_2stageI6__halfLi2EEEvPNS_8RankDataENS_11RankSignalsEPNS_6SignalEPT_ii,"a",@progbits
	.sectionflags	@""
	.align	4
.nv.constant0._ZN4vllm26cross_device_reduce_2stageI6__halfLi2EEEvPNS_8RankDataENS_11RankSignalsEPNS_6SignalEPT_ii:
	.zero		632


//--------------------- .nv.constant0._ZN4vllm26cross_device_reduce_1stageI6__halfLi2EEEvPNS_8RankDataENS_11RankSignalsEPNS_6SignalEPT_ii --------------------------
	.section	.nv.constant0._ZN4vllm26cross_device_reduce_1stageI6__halfLi2EEEvPNS_8RankDataENS_11RankSignalsEPNS_6SignalEPT_ii,"a",@progbits
	.sectionflags	@""
	.align	4
.nv.constant0._ZN4vllm26cross_device_reduce_1stageI6__halfLi2EEEvPNS_8RankDataENS_11RankSignalsEPNS_6SignalEPT_ii:
	.zero		632


//--------------------- .nv.constant0._ZN4vllm26cross_device_reduce_2stageIfLi8EEEvPNS_8RankDataENS_11RankSignalsEPNS_6SignalEPT_ii --------------------------
	.section	.nv.constant0._ZN4vllm26cross_device_reduce_2stageIfLi8EEEvPNS_8RankDataENS_11RankSignalsEPNS_6SignalEPT_ii,"a",@progbits
	.sectionflags	@""
	.align	4
.nv.constant0._ZN4vllm26cross_device_reduce_2stageIfLi8EEEvPNS_8RankDataENS_11RankSignalsEPNS_6SignalEPT_ii:
	.zero		632


//--------------------- .nv.constant0._ZN4vllm26cross_device_reduce_1stageIfLi8EEEvPNS_8RankDataENS_11RankSignalsEPNS_6SignalEPT_ii --------------------------
	.section	.nv.constant0._ZN4vllm26cross_device_reduce_1stageIfLi8EEEvPNS_8RankDataENS_11RankSignalsEPNS_6SignalEPT_ii,"a",@progbits
	.sectionflags	@""
	.align	4
.nv.constant0._ZN4vllm26cross_device_reduce_1stageIfLi8EEEvPNS_8RankDataENS_11RankSignalsEPNS_6SignalEPT_ii:
	.zero		632


//--------------------- .nv.constant0._ZN4vllm26cross_device_reduce_2stageIfLi6EEEvPNS_8RankDataENS_11RankSignalsEPNS_6SignalEPT_ii --------------------------
	.section	.nv.constant0._ZN4vllm26cross_device_reduce_2stageIfLi6EEEvPNS_8RankDataENS_11RankSignalsEPNS_6SignalEPT_ii,"a",@progbits
	.sectionflags	@""
	.align	4
.nv.constant0._ZN4vllm26cross_device_reduce_2stageIfLi6EEEvPNS_8RankDataENS_11RankSignalsEPNS_6SignalEPT_ii:
	.zero		632


//--------------------- .nv.constant0._ZN4vllm26cross_device_reduce_1stageIfLi6EEEvPNS_8RankDataENS_11RankSignalsEPNS_6SignalEPT_ii --------------------------
	.section	.nv.constant0._ZN4vllm26cross_device_reduce_1stageIfLi6EEEvPNS_8RankDataENS_11RankSignalsEPNS_6SignalEPT_ii,"a",@progbits
	.sectionflags	@""
	.align	4
.nv.constant0._ZN4vllm26cross_device_reduce_1stageIfLi6EEEvPNS_8RankDataENS_11RankSignalsEPNS_6SignalEPT_ii:
	.zero		632


//--------------------- .nv.constant0._ZN4vllm26cross_device_reduce_2stageIfLi4EEEvPNS_8RankDataENS_11RankSignalsEPNS_6SignalEPT_ii --------------------------
	.section	.nv.constant0._ZN4vllm26cross_device_reduce_2stageIfLi4EEEvPNS_8RankDataENS_11RankSignalsEPNS_6SignalEPT_ii,"a",@progbits
	.sectionflags	@""
	.align	4
.nv.constant0._ZN4vllm26cross_device_reduce_2stageIfLi4EEEvPNS_8RankDataENS_11RankSignalsEPNS_6SignalEPT_ii:
	.zero		632


//--------------------- .nv.constant0._ZN4vllm26cross_device_reduce_1stageIfLi4EEEvPNS_8RankDataENS_11RankSignalsEPNS_6SignalEPT_ii --------------------------
	.section	.nv.constant0._ZN4vllm26cross_device_reduce_1stageIfLi4EEEvPNS_8RankDataENS_11RankSignalsEPNS_6SignalEPT_ii,"a",@progbits
	.sectionflags	@""
	.align	4
.nv.constant0._ZN4vllm26cross_device_reduce_1stageIfLi4EEEvPNS_8RankDataENS_11RankSignalsEPNS_6SignalEPT_ii:
	.zero		632


//--------------------- .nv.constant0._ZN4vllm26cross_device_reduce_2stageIfLi2EEEvPNS_8RankDataENS_11RankSignalsEPNS_6SignalEPT_ii --------------------------
	.section	.nv.constant0._ZN4vllm26cross_device_reduce_2stageIfLi2EEEvPNS_8RankDataENS_11RankSignalsEPNS_6SignalEPT_ii,"a",@progbits
	.sectionflags	@""
	.align	4
.nv.constant0._ZN4vllm26cross_device_reduce_2stageIfLi2EEEvPNS_8RankDataENS_11RankSignalsEPNS_6SignalEPT_ii:
	.zero		632


//--------------------- .nv.constant0._ZN4vllm26cross_device_reduce_1stageIfLi2EEEvPNS_8RankDataENS_11RankSignalsEPNS_6SignalEPT_ii --------------------------
	.section	.nv.constant0._ZN4vllm26cross_device_reduce_1stageIfLi2EEEvPNS_8RankDataENS_11RankSignalsEPNS_6SignalEPT_ii,"a",@progbits
	.sectionflags	@""
	.align	4
.nv.constant0._ZN4vllm26cross_device_reduce_1stageIfLi2EEEvPNS_8RankDataENS_11RankSignalsEPNS_6SignalEPT_ii:
	.zero		632


//--------------------- SYMBOLS --------------------------

	.type		.nv.reservedSmem.offset0,@object
	.size		.nv.reservedSmem.offset0,0x4
